	.target	sm_80

	.elftype	@"ET_EXEC"


//--------------------- .note.nv.tkinfo           --------------------------
	.section	.note.nv.tkinfo,"",@"SHT_NOTE"
	.sectionflags	@"SHF_NOTE_NV_TKINFO"
	.tkinfo
        /*0018*/ 	.word	0x00000002
        /*0030*/ 	.string	""
        /*0030*/ 	.string	"ptxas"
        /*0030*/ 	.string	"Cuda compilation tools, release 13.0, V13.0.88"
        /*0030*/ 	.string	"Build cuda_13.0.r13.0/compiler.36424714_0"
        /*0030*/ 	.string	"-arch sm_80 -m 64 "



//--------------------- .note.nv.cuinfo           --------------------------
	.section	.note.nv.cuinfo,"",@"SHT_NOTE"
	.sectionflags	@"SHF_NOTE_NV_CUINFO"
        /*0018*/ 	.short	0x0002
        /*001a*/ 	.short	0x0050
        /*001c*/ 	.short	0x0082
	.zero		2


//--------------------- .nv.info                  --------------------------
	.section	.nv.info,"",@"SHT_CUDA_INFO"
	.align	4


	//----- nvinfo : EIATTR_REGCOUNT
	.align		4
        /*0000*/ 	.byte	0x04, 0x2f
        /*0002*/ 	.short	(.L_12 - .L_11)
	.align		4
.L_11:
        /*0004*/ 	.word	index@(_ZN5flash25flash_bwd_dot_do_o_kernelILb1E23Flash_bwd_kernel_traitsILi192ELi64ELi64ELi8ELi4ELi2ELi2ELb0ELb0EN7cutlass10bfloat16_tE19Flash_kernel_traitsILi192ELi64ELi64ELi8ES3_EEEEvNS_16Flash_bwd_paramsE)
        /*0008*/ 	.word	0x00000041


	//----- nvinfo : EIATTR_FRAME_SIZE
	.align		4
.L_12:
        /*000c*/ 	.byte	0x04, 0x11
        /*000e*/ 	.short	(.L_14 - .L_13)
	.align		4
.L_13:
        /*0010*/ 	.word	index@(_ZN5flash25flash_bwd_dot_do_o_kernelILb1E23Flash_bwd_kernel_traitsILi192ELi64ELi64ELi8ELi4ELi2ELi2ELb0ELb0EN7cutlass10bfloat16_tE19Flash_kernel_traitsILi192ELi64ELi64ELi8ES3_EEEEvNS_16Flash_bwd_paramsE)
        /*0014*/ 	.word	0x00000000


	//----- nvinfo : EIATTR_REGCOUNT
	.align		4
.L_14:
        /*0018*/ 	.byte	0x04, 0x2f
        /*001a*/ 	.short	(.L_16 - .L_15)
	.align		4
.L_15:
        /*001c*/ 	.word	index@(_ZN5flash25flash_bwd_dot_do_o_kernelILb0E23Flash_bwd_kernel_traitsILi192ELi64ELi64ELi8ELi4ELi2ELi2ELb0ELb0EN7cutlass10bfloat16_tE19Flash_kernel_traitsILi192ELi64ELi64ELi8ES3_EEEEvNS_16Flash_bwd_paramsE)
        /*0020*/ 	.word	0x0000003e


	//----- nvinfo : EIATTR_FRAME_SIZE
	.align		4
.L_16:
        /*0024*/ 	.byte	0x04, 0x11
        /*0026*/ 	.short	(.L_18 - .L_17)
	.align		4
.L_17:
        /*0028*/ 	.word	index@(_ZN5flash25flash_bwd_dot_do_o_kernelILb0E23Flash_bwd_kernel_traitsILi192ELi64ELi64ELi8ELi4ELi2ELi2ELb0ELb0EN7cutlass10bfloat16_tE19Flash_kernel_traitsILi192ELi64ELi64ELi8ES3_EEEEvNS_16Flash_bwd_paramsE)
        /*002c*/ 	.word	0x00000000


	//----- nvinfo : EIATTR_REGCOUNT
	.align		4
.L_18:
        /*0030*/ 	.byte	0x04, 0x2f
        /*0032*/ 	.short	(.L_20 - .L_19)
	.align		4
.L_19:
        /*0034*/ 	.word	index@(_ZN5flash44flash_bwd_dq_dk_dv_loop_seqk_parallel_kernelI23Flash_bwd_kernel_traitsILi192ELi64ELi64ELi8ELi4ELi2ELi2ELb0ELb0EN7cutlass10bfloat16_tE19Flash_kernel_traitsILi192ELi64ELi64ELi8ES3_EELb0ELb1ELb0ELb1ELb0ELb0ELb1EEEvNS_16Flash_bwd_paramsE)
        /*0038*/ 	.word	0x000000ff


	//----- nvinfo : EIATTR_FRAME_SIZE
	.align		4
.L_20:
        /*003c*/ 	.byte	0x04, 0x11
        /*003e*/ 	.short	(.L_22 - .L_21)
	.align		4
.L_21:
        /*0040*/ 	.word	index@(_ZN5flash44flash_bwd_dq_dk_dv_loop_seqk_parallel_kernelI23Flash_bwd_kernel_traitsILi192ELi64ELi64ELi8ELi4ELi2ELi2ELb0ELb0EN7cutlass10bfloat16_tE19Flash_kernel_traitsILi192ELi64ELi64ELi8ES3_EELb0ELb1ELb0ELb1ELb0ELb0ELb1EEEvNS_16Flash_bwd_paramsE)
        /*0044*/ 	.word	0x00000028


	//----- nvinfo : EIATTR_REGCOUNT
	.align		4
.L_22:
        /*0048*/ 	.byte	0x04, 0x2f
        /*004a*/ 	.short	(.L_24 - .L_23)
	.align		4
.L_23:
        /*004c*/ 	.word	index@(_ZN5flash44flash_bwd_dq_dk_dv_loop_seqk_parallel_kernelI23Flash_bwd_kernel_traitsILi192ELi64ELi64ELi8ELi4ELi2ELi2ELb0ELb0EN7cutlass10bfloat16_tE19Flash_kernel_traitsILi192ELi64ELi64ELi8ES3_EELb1ELb1ELb0ELb1ELb0ELb0ELb0EEEvNS_16Flash_bwd_paramsE)
        /*0050*/ 	.word	0x000000ff


	//----- nvinfo : EIATTR_FRAME_SIZE
	.align		4
.L_24:
        /*0054*/ 	.byte	0x04, 0x11
        /*0056*/ 	.short	(.L_26 - .L_25)
	.align		4
.L_25:
        /*0058*/ 	.word	index@(_ZN5flash44flash_bwd_dq_dk_dv_loop_seqk_parallel_kernelI23Flash_bwd_kernel_traitsILi192ELi64ELi64ELi8ELi4ELi2ELi2ELb0ELb0EN7cutlass10bfloat16_tE19Flash_kernel_traitsILi192ELi64ELi64ELi8ES3_EELb1ELb1ELb0ELb1ELb0ELb0ELb0EEEvNS_16Flash_bwd_paramsE)
        /*005c*/ 	.word	0x00000038


	//----- nvinfo : EIATTR_REGCOUNT
	.align		4
.L_26:
        /*0060*/ 	.byte	0x04, 0x2f
        /*0062*/ 	.short	(.L_28 - .L_27)
	.align		4
.L_27:
        /*0064*/ 	.word	index@(_ZN5flash44flash_bwd_dq_dk_dv_loop_seqk_parallel_kernelI23Flash_bwd_kernel_traitsILi192ELi64ELi64ELi8ELi4ELi2ELi2ELb0ELb0EN7cutlass10bfloat16_tE19Flash_kernel_traitsILi192ELi64ELi64ELi8ES3_EELb0ELb1ELb0ELb0ELb0ELb1ELb1EEEvNS_16Flash_bwd_paramsE)
        /*0068*/ 	.word	0x000000ff


	//----- nvinfo : EIATTR_FRAME_SIZE
	.align		4
.L_28:
        /*006c*/ 	.byte	0x04, 0x11
        /*006e*/ 	.short	(.L_30 - .L_29)
	.align		4
.L_29:
        /*0070*/ 	.word	index@(_ZN5flash44flash_bwd_dq_dk_dv_loop_seqk_parallel_kernelI23Flash_bwd_kernel_traitsILi192ELi64ELi64ELi8ELi4ELi2ELi2ELb0ELb0EN7cutlass10bfloat16_tE19Flash_kernel_traitsILi192ELi64ELi64ELi8ES3_EELb0ELb1ELb0ELb0ELb0ELb1ELb1EEEvNS_16Flash_bwd_paramsE)
        /*0074*/ 	.word	0x00000010


	//----- nvinfo : EIATTR_REGCOUNT
	.align		4
.L_30:
        /*0078*/ 	.byte	0x04, 0x2f
        /*007a*/ 	.short	(.L_32 - .L_31)
	.align		4
.L_31:
        /*007c*/ 	.word	index@(_ZN5flash44flash_bwd_dq_dk_dv_loop_seqk_parallel_kernelI23Flash_bwd_kernel_traitsILi192ELi64ELi64ELi8ELi4ELi2ELi2ELb0ELb0EN7cutlass10bfloat16_tE19Flash_kernel_traitsILi192ELi64ELi64ELi8ES3_EELb1ELb1ELb0ELb0ELb0ELb1ELb0EEEvNS_16Flash_bwd_paramsE)
        /*0080*/ 	.word	0x000000ff


	//----- nvinfo : EIATTR_FRAME_SIZE
	.align		4
.L_32:
        /*0084*/ 	.byte	0x04, 0x11
        /*0086*/ 	.short	(.L_34 - .L_33)
	.align		4
.L_33:
        /*0088*/ 	.word	index@(_ZN5flash44flash_bwd_dq_dk_dv_loop_seqk_parallel_kernelI23Flash_bwd_kernel_traitsILi192ELi64ELi64ELi8ELi4ELi2ELi2ELb0ELb0EN7cutlass10bfloat16_tE19Flash_kernel_traitsILi192ELi64ELi64ELi8ES3_EELb1ELb1ELb0ELb0ELb0ELb1ELb0EEEvNS_16Flash_bwd_paramsE)
        /*008c*/ 	.word	0x00000018


	//----- nvinfo : EIATTR_REGCOUNT
	.align		4
.L_34:
        /*0090*/ 	.byte	0x04, 0x2f
        /*0092*/ 	.short	(.L_36 - .L_35)
	.align		4
.L_35:
        /*0094*/ 	.word	index@(_ZN5flash44flash_bwd_dq_dk_dv_loop_seqk_parallel_kernelI23Flash_bwd_kernel_traitsILi192ELi64ELi64ELi8ELi4ELi2ELi2ELb0ELb0EN7cutlass10bfloat16_tE19Flash_kernel_traitsILi192ELi64ELi64ELi8ES3_EELb0ELb1ELb0ELb0ELb0ELb0ELb1EEEvNS_16Flash_bwd_paramsE)
        /*0098*/ 	.word	0x000000ff


	//----- nvinfo : EIATTR_FRAME_SIZE
	.align		4
.L_36:
        /*009c*/ 	.byte	0x04, 0x11
        /*009e*/ 	.short	(.L_38 - .L_37)
	.align		4
.L_37:
        /*00a0*/ 	.word	index@(_ZN5flash44flash_bwd_dq_dk_dv_loop_seqk_parallel_kernelI23Flash_bwd_kernel_traitsILi192ELi64ELi64ELi8ELi4ELi2ELi2ELb0ELb0EN7cutlass10bfloat16_tE19Flash_kernel_traitsILi192ELi64ELi64ELi8ES3_EELb0ELb1ELb0ELb0ELb0ELb0ELb1EEEvNS_16Flash_bwd_paramsE)
        /*00a4*/ 	.word	0x00000018


	//----- nvinfo : EIATTR_REGCOUNT
	.align		4
.L_38:
        /*00a8*/ 	.byte	0x04, 0x2f
        /*00aa*/ 	.short	(.L_40 - .L_39)
	.align		4
.L_39:
        /*00ac*/ 	.word	index@(_ZN5flash44flash_bwd_dq_dk_dv_loop_seqk_parallel_kernelI23Flash_bwd_kernel_traitsILi192ELi64ELi64ELi8ELi4ELi2ELi2ELb0ELb0EN7cutlass10bfloat16_tE19Flash_kernel_traitsILi192ELi64ELi64ELi8ES3_EELb1ELb1ELb0ELb0ELb0ELb0ELb0EEEvNS_16Flash_bwd_paramsE)
        /*00b0*/ 	.word	0x000000ff


	//----- nvinfo : EIATTR_FRAME_SIZE
	.align		4
.L_40:
        /*00b4*/ 	.byte	0x04, 0x11
        /*00b6*/ 	.short	(.L_42 - .L_41)
	.align		4
.L_41:
        /*00b8*/ 	.word	index@(_ZN5flash44flash_bwd_dq_dk_dv_loop_seqk_parallel_kernelI23Flash_bwd_kernel_traitsILi192ELi64ELi64ELi8ELi4ELi2ELi2ELb0ELb0EN7cutlass10bfloat16_tE19Flash_kernel_traitsILi192ELi64ELi64ELi8ES3_EELb1ELb1ELb0ELb0ELb0ELb0ELb0EEEvNS_16Flash_bwd_paramsE)
        /*00bc*/ 	.word	0x00000010


	//----- nvinfo : EIATTR_REGCOUNT
	.align		4
.L_42:
        /*00c0*/ 	.byte	0x04, 0x2f
        /*00c2*/ 	.short	(.L_44 - .L_43)
	.align		4
.L_43:
        /*00c4*/ 	.word	index@(_ZN5flash27flash_bwd_convert_dq_kernelI23Flash_bwd_kernel_traitsILi192ELi64ELi64ELi8ELi4ELi2ELi2ELb0ELb0EN7cutlass10bfloat16_tE19Flash_kernel_traitsILi192ELi64ELi64ELi8ES3_EEEEvNS_16Flash_bwd_paramsEi)
        /*00c8*/ 	.word	0x00000060


	//----- nvinfo : EIATTR_FRAME_SIZE
	.align		4
.L_44:
        /*00cc*/ 	.byte	0x04, 0x11
        /*00ce*/ 	.short	(.L_46 - .L_45)
	.align		4
.L_45:
        /*00d0*/ 	.word	index@(_ZN5flash27flash_bwd_convert_dq_kernelI23Flash_bwd_kernel_traitsILi192ELi64ELi64ELi8ELi4ELi2ELi2ELb0ELb0EN7cutlass10bfloat16_tE19Flash_kernel_traitsILi192ELi64ELi64ELi8ES3_EEEEvNS_16Flash_bwd_paramsEi)
        /*00d4*/ 	.word	0x00000000


	//----- nvinfo : EIATTR_REGCOUNT
	.align		4
.L_46:
        /*00d8*/ 	.byte	0x04, 0x2f
        /*00da*/ 	.short	(.L_48 - .L_47)
	.align		4
.L_47:
        /*00dc*/ 	.word	index@(_ZN5flash25flash_bwd_dot_do_o_kernelILb1E23Flash_bwd_kernel_traitsILi192ELi64ELi64ELi8ELi4ELi2ELi2ELb1ELb1EN7cutlass10bfloat16_tE19Flash_kernel_traitsILi192ELi64ELi64ELi8ES3_EEEEvNS_16Flash_bwd_paramsE)
        /*00e0*/ 	.word	0x00000041


	//----- nvinfo : EIATTR_FRAME_SIZE
	.align		4
.L_48:
        /*00e4*/ 	.byte	0x04, 0x11
        /*00e6*/ 	.short	(.L_50 - .L_49)
	.align		4
.L_49:
        /*00e8*/ 	.word	index@(_ZN5flash25flash_bwd_dot_do_o_kernelILb1E23Flash_bwd_kernel_traitsILi192ELi64ELi64ELi8ELi4ELi2ELi2ELb1ELb1EN7cutlass10bfloat16_tE19Flash_kernel_traitsILi192ELi64ELi64ELi8ES3_EEEEvNS_16Flash_bwd_paramsE)
        /*00ec*/ 	.word	0x00000000


	//----- nvinfo : EIATTR_REGCOUNT
	.align		4
.L_50:
        /*00f0*/ 	.byte	0x04, 0x2f
        /*00f2*/ 	.short	(.L_52 - .L_51)
	.align		4
.L_51:
        /*00f4*/ 	.word	index@(_ZN5flash25flash_bwd_dot_do_o_kernelILb0E23Flash_bwd_kernel_traitsILi192ELi64ELi64ELi8ELi4ELi2ELi2ELb1ELb1EN7cutlass10bfloat16_tE19Flash_kernel_traitsILi192ELi64ELi64ELi8ES3_EEEEvNS_16Flash_bwd_paramsE)
        /*00f8*/ 	.word	0x0000003e


	//----- nvinfo : EIATTR_FRAME_SIZE
	.align		4
.L_52:
        /*00fc*/ 	.byte	0x04, 0x11
        /*00fe*/ 	.short	(.L_54 - .L_53)
	.align		4
.L_53:
        /*0100*/ 	.word	index@(_ZN5flash25flash_bwd_dot_do_o_kernelILb0E23Flash_bwd_kernel_traitsILi192ELi64ELi64ELi8ELi4ELi2ELi2ELb1ELb1EN7cutlass10bfloat16_tE19Flash_kernel_traitsILi192ELi64ELi64ELi8ES3_EEEEvNS_16Flash_bwd_paramsE)
        /*0104*/ 	.word	0x00000000


	//----- nvinfo : EIATTR_REGCOUNT
	.align		4
.L_54:
        /*0108*/ 	.byte	0x04, 0x2f
        /*010a*/ 	.short	(.L_56 - .L_55)
	.align		4
.L_55:
        /*010c*/ 	.word	index@(_ZN5flash44flash_bwd_dq_dk_dv_loop_seqk_parallel_kernelI23Flash_bwd_kernel_traitsILi192ELi64ELi64ELi8ELi4ELi2ELi2ELb1ELb1EN7cutlass10bfloat16_tE19Flash_kernel_traitsILi192ELi64ELi64ELi8ES3_EELb0ELb1ELb0ELb1ELb0ELb0ELb1EEEvNS_16Flash_bwd_paramsE)
        /*0110*/ 	.word	0x000000ff


	//----- nvinfo : EIATTR_FRAME_SIZE
	.align		4
.L_56:
        /*0114*/ 	.byte	0x04, 0x11
        /*0116*/ 	.short	(.L_58 - .L_57)
	.align		4
.L_57:
        /*0118*/ 	.word	index@(_ZN5flash44flash_bwd_dq_dk_dv_loop_seqk_parallel_kernelI23Flash_bwd_kernel_traitsILi192ELi64ELi64ELi8ELi4ELi2ELi2ELb1ELb1EN7cutlass10bfloat16_tE19Flash_kernel_traitsILi192ELi64ELi64ELi8ES3_EELb0ELb1ELb0ELb1ELb0ELb0ELb1EEEvNS_16Flash_bwd_paramsE)
        /*011c*/ 	.word	0x000000f8


	//----- nvinfo : EIATTR_REGCOUNT
	.align		4
.L_58:
        /*0120*/ 	.byte	0x04, 0x2f
        /*0122*/ 	.short	(.L_60 - .L_59)
	.align		4
.L_59:
        /*0124*/ 	.word	index@(_ZN5flash44flash_bwd_dq_dk_dv_loop_seqk_parallel_kernelI23Flash_bwd_kernel_traitsILi192ELi64ELi64ELi8ELi4ELi2ELi2ELb1ELb1EN7cutlass10bfloat16_tE19Flash_kernel_traitsILi192ELi64ELi64ELi8ES3_EELb1ELb1ELb0ELb1ELb0ELb0ELb0EEEvNS_16Flash_bwd_paramsE)
        /*0128*/ 	.word	0x000000ff


	//----- nvinfo : EIATTR_FRAME_SIZE
	.align		4
.L_60:
        /*012c*/ 	.byte	0x04, 0x11
        /*012e*/ 	.short	(.L_62 - .L_61)
	.align		4
.L_61:
        /*0130*/ 	.word	index@(_ZN5flash44flash_bwd_dq_dk_dv_loop_seqk_parallel_kernelI23Flash_bwd_kernel_traitsILi192ELi64ELi64ELi8ELi4ELi2ELi2ELb1ELb1EN7cutlass10bfloat16_tE19Flash_kernel_traitsILi192ELi64ELi64ELi8ES3_EELb1ELb1ELb0ELb1ELb0ELb0ELb0EEEvNS_16Flash_bwd_paramsE)
        /*0134*/ 	.word	0x00000108


	//----- nvinfo : EIATTR_REGCOUNT
	.align		4
.L_62:
        /*0138*/ 	.byte	0x04, 0x2f
        /*013a*/ 	.short	(.L_64 - .L_63)
	.align		4
.L_63:
        /*013c*/ 	.word	index@(_ZN5flash44flash_bwd_dq_dk_dv_loop_seqk_parallel_kernelI23Flash_bwd_kernel_traitsILi192ELi64ELi64ELi8ELi4ELi2ELi2ELb1ELb1EN7cutlass10bfloat16_tE19Flash_kernel_traitsILi192ELi64ELi64ELi8ES3_EELb0ELb1ELb0ELb0ELb0ELb1ELb1EEEvNS_16Flash_bwd_paramsE)
        /*0140*/ 	.word	0x000000ff


	//----- nvinfo : EIATTR_FRAME_SIZE
	.align		4
.L_64:
        /*0144*/ 	.byte	0x04, 0x11
        /*0146*/ 	.short	(.L_66 - .L_65)
	.align		4
.L_65:
        /*0148*/ 	.word	index@(_ZN5flash44flash_bwd_dq_dk_dv_loop_seqk_parallel_kernelI23Flash_bwd_kernel_traitsILi192ELi64ELi64ELi8ELi4ELi2ELi2ELb1ELb1EN7cutlass10bfloat16_tE19Flash_kernel_traitsILi192ELi64ELi64ELi8ES3_EELb0ELb1ELb0ELb0ELb0ELb1ELb1EEEvNS_16Flash_bwd_paramsE)
        /*014c*/ 	.word	0x000000d8


	//----- nvinfo : EIATTR_REGCOUNT
	.align		4
.L_66:
        /*0150*/ 	.byte	0x04, 0x2f
        /*0152*/ 	.short	(.L_68 - .L_67)
	.align		4
.L_67:
        /*0154*/ 	.word	index@(_ZN5flash44flash_bwd_dq_dk_dv_loop_seqk_parallel_kernelI23Flash_bwd_kernel_traitsILi192ELi64ELi64ELi8ELi4ELi2ELi2ELb1ELb1EN7cutlass10bfloat16_tE19Flash_kernel_traitsILi192ELi64ELi64ELi8ES3_EELb1ELb1ELb0ELb0ELb0ELb1ELb0EEEvNS_16Flash_bwd_paramsE)
        /*0158*/ 	.word	0x000000ff


	//----- nvinfo : EIATTR_FRAME_SIZE
	.align		4
.L_68:
        /*015c*/ 	.byte	0x04, 0x11
        /*015e*/ 	.short	(.L_70 - .L_69)
	.align		4
.L_69:
        /*0160*/ 	.word	index@(_ZN5flash44flash_bwd_dq_dk_dv_loop_seqk_parallel_kernelI23Flash_bwd_kernel_traitsILi192ELi64ELi64ELi8ELi4ELi2ELi2ELb1ELb1EN7cutlass10bfloat16_tE19Flash_kernel_traitsILi192ELi64ELi64ELi8ES3_EELb1ELb1ELb0ELb0ELb0ELb1ELb0EEEvNS_16Flash_bwd_paramsE)
        /*0164*/ 	.word	0x000000d8


	//----- nvinfo : EIATTR_REGCOUNT
	.align		4
.L_70:
        /*0168*/ 	.byte	0x04, 0x2f
        /*016a*/ 	.short	(.L_72 - .L_71)
	.align		4
.L_71:
        /*016c*/ 	.word	index@(_ZN5flash44flash_bwd_dq_dk_dv_loop_seqk_parallel_kernelI23Flash_bwd_kernel_traitsILi192ELi64ELi64ELi8ELi4ELi2ELi2ELb1ELb1EN7cutlass10bfloat16_tE19Flash_kernel_traitsILi192ELi64ELi64ELi8ES3_EELb0ELb1ELb0ELb0ELb0ELb0ELb1EEEvNS_16Flash_bwd_paramsE)
        /*0170*/ 	.word	0x000000ff


	//----- nvinfo : EIATTR_FRAME_SIZE
	.align		4
.L_72:
        /*0174*/ 	.byte	0x04, 0x11
        /*0176*/ 	.short	(.L_74 - .L_73)
	.align		4
.L_73:
        /*0178*/ 	.word	index@(_ZN5flash44flash_bwd_dq_dk_dv_loop_seqk_parallel_kernelI23Flash_bwd_kernel_traitsILi192ELi64ELi64ELi8ELi4ELi2ELi2ELb1ELb1EN7cutlass10bfloat16_tE19Flash_kernel_traitsILi192ELi64ELi64ELi8ES3_EELb0ELb1ELb0ELb0ELb0ELb0ELb1EEEvNS_16Flash_bwd_paramsE)
        /*017c*/ 	.word	0x000000d8


	//----- nvinfo : EIATTR_REGCOUNT
	.align		4
.L_74:
        /*0180*/ 	.byte	0x04, 0x2f
        /*0182*/ 	.short	(.L_76 - .L_75)
	.align		4
.L_75:
        /*0184*/ 	.word	index@(_ZN5flash44flash_bwd_dq_dk_dv_loop_seqk_parallel_kernelI23Flash_bwd_kernel_traitsILi192ELi64ELi64ELi8ELi4ELi2ELi2ELb1ELb1EN7cutlass10bfloat16_tE19Flash_kernel_traitsILi192ELi64ELi64ELi8ES3_EELb1ELb1ELb0ELb0ELb0ELb0ELb0EEEvNS_16Flash_bwd_paramsE)
        /*0188*/ 	.word	0x000000ff


	//----- nvinfo : EIATTR_FRAME_SIZE
	.align		4
.L_76:
        /*018c*/ 	.byte	0x04, 0x11
        /*018e*/ 	.short	(.L_78 - .L_77)
	.align		4
.L_77:
        /*0190*/ 	.word	index@(_ZN5flash44flash_bwd_dq_dk_dv_loop_seqk_parallel_kernelI23Flash_bwd_kernel_traitsILi192ELi64ELi64ELi8ELi4ELi2ELi2ELb1ELb1EN7cutlass10bfloat16_tE19Flash_kernel_traitsILi192ELi64ELi64ELi8ES3_EELb1ELb1ELb0ELb0ELb0ELb0ELb0EEEvNS_16Flash_bwd_paramsE)
        /*0194*/ 	.word	0x000000e0


	//----- nvinfo : EIATTR_REGCOUNT
	.align		4
.L_78:
        /*0198*/ 	.byte	0x04, 0x2f
        /*019a*/ 	.short	(.L_80 - .L_79)
	.align		4
.L_79:
        /*019c*/ 	.word	index@(_ZN5flash27flash_bwd_convert_dq_kernelI23Flash_bwd_kernel_traitsILi192ELi64ELi64ELi8ELi4ELi2ELi2ELb1ELb1EN7cutlass10bfloat16_tE19Flash_kernel_traitsILi192ELi64ELi64ELi8ES3_EEEEvNS_16Flash_bwd_paramsEi)
        /*01a0*/ 	.word	0x00000060


	//----- nvinfo : EIATTR_FRAME_SIZE
	.align		4
.L_80:
        /*01a4*/ 	.byte	0x04, 0x11
        /*01a6*/ 	.short	(.L_82 - .L_81)
	.align		4
.L_81:
        /*01a8*/ 	.word	index@(_ZN5flash27flash_bwd_convert_dq_kernelI23Flash_bwd_kernel_traitsILi192ELi64ELi64ELi8ELi4ELi2ELi2ELb1ELb1EN7cutlass10bfloat16_tE19Flash_kernel_traitsILi192ELi64ELi64ELi8ES3_EEEEvNS_16Flash_bwd_paramsEi)
        /*01ac*/ 	.word	0x00000000


	//----- nvinfo : EIATTR_REGCOUNT
	.align		4
.L_82:
        /*01b0*/ 	.byte	0x04, 0x2f
        /*01b2*/ 	.short	(.L_84 - .L_83)
	.align		4
.L_83:
        /*01b4*/ 	.word	index@(_ZN5flash44flash_bwd_dq_dk_dv_loop_seqk_parallel_kernelI23Flash_bwd_kernel_traitsILi192ELi64ELi64ELi8ELi4ELi2ELi2ELb0ELb0EN7cutlass10bfloat16_tE19Flash_kernel_traitsILi192ELi64ELi64ELi8ES3_EELb0ELb1ELb0ELb1ELb0ELb0ELb0EEEvNS_16Flash_bwd_paramsE)
        /*01b8*/ 	.word	0x000000ff


	//----- nvinfo : EIATTR_FRAME_SIZE
	.align		4
.L_84:
        /*01bc*/ 	.byte	0x04, 0x11
        /*01be*/ 	.short	(.L_86 - .L_85)
	.align		4
.L_85:
        /*01c0*/ 	.word	index@(_ZN5flash44flash_bwd_dq_dk_dv_loop_seqk_parallel_kernelI23Flash_bwd_kernel_traitsILi192ELi64ELi64ELi8ELi4ELi2ELi2ELb0ELb0EN7cutlass10bfloat16_tE19Flash_kernel_traitsILi192ELi64ELi64ELi8ES3_EELb0ELb1ELb0ELb1ELb0ELb0ELb0EEEvNS_16Flash_bwd_paramsE)
        /*01c4*/ 	.word	0x00000010


	//----- nvinfo : EIATTR_REGCOUNT
	.align		4
.L_86:
        /*01c8*/ 	.byte	0x04, 0x2f
        /*01ca*/ 	.short	(.L_88 - .L_87)
	.align		4
.L_87:
        /*01cc*/ 	.word	index@(_ZN5flash44flash_bwd_dq_dk_dv_loop_seqk_parallel_kernelI23Flash_bwd_kernel_traitsILi192ELi64ELi64ELi8ELi4ELi2ELi2ELb0ELb0EN7cutlass10bfloat16_tE19Flash_kernel_traitsILi192ELi64ELi64ELi8ES3_EELb0ELb1ELb0ELb0ELb0ELb1ELb0EEEvNS_16Flash_bwd_paramsE)
        /*01d0*/ 	.word	0x000000ff


	//----- nvinfo : EIATTR_FRAME_SIZE
	.align		4
.L_88:
        /*01d4*/ 	.byte	0x04, 0x11
        /*01d6*/ 	.short	(.L_90 - .L_89)
	.align		4
.L_89:
        /*01d8*/ 	.word	index@(_ZN5flash44flash_bwd_dq_dk_dv_loop_seqk_parallel_kernelI23Flash_bwd_kernel_traitsILi192ELi64ELi64ELi8ELi4ELi2ELi2ELb0ELb0EN7cutlass10bfloat16_tE19Flash_kernel_traitsILi192ELi64ELi64ELi8ES3_EELb0ELb1ELb0ELb0ELb0ELb1ELb0EEEvNS_16Flash_bwd_paramsE)
        /*01dc*/ 	.word	0x00000010


	//----- nvinfo : EIATTR_REGCOUNT
	.align		4
.L_90:
        /*01e0*/ 	.byte	0x04, 0x2f
        /*01e2*/ 	.short	(.L_92 - .L_91)
	.align		4
.L_91:
        /*01e4*/ 	.word	index@(_ZN5flash44flash_bwd_dq_dk_dv_loop_seqk_parallel_kernelI23Flash_bwd_kernel_traitsILi192ELi64ELi64ELi8ELi4ELi2ELi2ELb0ELb0EN7cutlass10bfloat16_tE19Flash_kernel_traitsILi192ELi64ELi64ELi8ES3_EELb0ELb1ELb0ELb0ELb0ELb0ELb0EEEvNS_16Flash_bwd_paramsE)
        /*01e8*/ 	.word	0x000000ff


	//----- nvinfo : EIATTR_FRAME_SIZE
	.align		4
.L_92:
        /*01ec*/ 	.byte	0x04, 0x11
        /*01ee*/ 	.short	(.L_94 - .L_93)
	.align		4
.L_93:
        /*01f0*/ 	.word	index@(_ZN5flash44flash_bwd_dq_dk_dv_loop_seqk_parallel_kernelI23Flash_bwd_kernel_traitsILi192ELi64ELi64ELi8ELi4ELi2ELi2ELb0ELb0EN7cutlass10bfloat16_tE19Flash_kernel_traitsILi192ELi64ELi64ELi8ES3_EELb0ELb1ELb0ELb0ELb0ELb0ELb0EEEvNS_16Flash_bwd_paramsE)
        /*01f4*/ 	.word	0x00000018


	//----- nvinfo : EIATTR_REGCOUNT
	.align		4
.L_94:
        /*01f8*/ 	.byte	0x04, 0x2f
        /*01fa*/ 	.short	(.L_96 - .L_95)
	.align		4
.L_95:
        /*01fc*/ 	.word	index@(_ZN5flash44flash_bwd_dq_dk_dv_loop_seqk_parallel_kernelI23Flash_bwd_kernel_traitsILi192ELi64ELi64ELi8ELi4ELi2ELi2ELb1ELb1EN7cutlass10bfloat16_tE19Flash_kernel_traitsILi192ELi64ELi64ELi8ES3_EELb0ELb1ELb0ELb1ELb0ELb0ELb0EEEvNS_16Flash_bwd_paramsE)
        /*0200*/ 	.word	0x000000ff


	//----- nvinfo : EIATTR_FRAME_SIZE
	.align		4
.L_96:
        /*0204*/ 	.byte	0x04, 0x11
        /*0206*/ 	.short	(.L_98 - .L_97)
	.align		4
.L_97:
        /*0208*/ 	.word	index@(_ZN5flash44flash_bwd_dq_dk_dv_loop_seqk_parallel_kernelI23Flash_bwd_kernel_traitsILi192ELi64ELi64ELi8ELi4ELi2ELi2ELb1ELb1EN7cutlass10bfloat16_tE19Flash_kernel_traitsILi192ELi64ELi64ELi8ES3_EELb0ELb1ELb0ELb1ELb0ELb0ELb0EEEvNS_16Flash_bwd_paramsE)
        /*020c*/ 	.word	0x000000f0


	//----- nvinfo : EIATTR_REGCOUNT
	.align		4
.L_98:
        /*0210*/ 	.byte	0x04, 0x2f
        /*0212*/ 	.short	(.L_100 - .L_99)
	.align		4
.L_99:
        /*0214*/ 	.word	index@(_ZN5flash44flash_bwd_dq_dk_dv_loop_seqk_parallel_kernelI23Flash_bwd_kernel_traitsILi192ELi64ELi64ELi8ELi4ELi2ELi2ELb1ELb1EN7cutlass10bfloat16_tE19Flash_kernel_traitsILi192ELi64ELi64ELi8ES3_EELb0ELb1ELb0ELb0ELb0ELb1ELb0EEEvNS_16Flash_bwd_paramsE)
        /*0218*/ 	.word	0x000000ff


	//----- nvinfo : EIATTR_FRAME_SIZE
	.align		4
.L_100:
        /*021c*/ 	.byte	0x04, 0x11
        /*021e*/ 	.short	(.L_102 - .L_101)
	.align		4
.L_101:
        /*0220*/ 	.word	index@(_ZN5flash44flash_bwd_dq_dk_dv_loop_seqk_parallel_kernelI23Flash_bwd_kernel_traitsILi192ELi64ELi64ELi8ELi4ELi2ELi2ELb1ELb1EN7cutlass10bfloat16_tE19Flash_kernel_traitsILi192ELi64ELi64ELi8ES3_EELb0ELb1ELb0ELb0ELb0ELb1ELb0EEEvNS_16Flash_bwd_paramsE)
        /*0224*/ 	.word	0x000000d8


	//----- nvinfo : EIATTR_REGCOUNT
	.align		4
.L_102:
        /*0228*/ 	.byte	0x04, 0x2f
        /*022a*/ 	.short	(.L_104 - .L_103)
	.align		4
.L_103:
        /*022c*/ 	.word	index@(_ZN5flash44flash_bwd_dq_dk_dv_loop_seqk_parallel_kernelI23Flash_bwd_kernel_traitsILi192ELi64ELi64ELi8ELi4ELi2ELi2ELb1ELb1EN7cutlass10bfloat16_tE19Flash_kernel_traitsILi192ELi64ELi64ELi8ES3_EELb0ELb1ELb0ELb0ELb0ELb0ELb0EEEvNS_16Flash_bwd_paramsE)
        /*0230*/ 	.word	0x000000ff


	//----- nvinfo : EIATTR_FRAME_SIZE
	.align		4
.L_104:
        /*0234*/ 	.byte	0x04, 0x11
        /*0236*/ 	.short	(.L_106 - .L_105)
	.align		4
.L_105:
        /*0238*/ 	.word	index@(_ZN5flash44flash_bwd_dq_dk_dv_loop_seqk_parallel_kernelI23Flash_bwd_kernel_traitsILi192ELi64ELi64ELi8ELi4ELi2ELi2ELb1ELb1EN7cutlass10bfloat16_tE19Flash_kernel_traitsILi192ELi64ELi64ELi8ES3_EELb0ELb1ELb0ELb0ELb0ELb0ELb0EEEvNS_16Flash_bwd_paramsE)
        /*023c*/ 	.word	0x000000d0


	//----- nvinfo : EIATTR_MIN_STACK_SIZE
	.align		4
.L_106:
        /*0240*/ 	.byte	0x04, 0x12
        /*0242*/ 	.short	(.L_108 - .L_107)
	.align		4
.L_107:
        /*0244*/ 	.word	index@(_ZN5flash44flash_bwd_dq_dk_dv_loop_seqk_parallel_kernelI23Flash_bwd_kernel_traitsILi192ELi64ELi64ELi8ELi4ELi2ELi2ELb1ELb1EN7cutlass10bfloat16_tE19Flash_kernel_traitsILi192ELi64ELi64ELi8ES3_EELb0ELb1ELb0ELb0ELb0ELb0ELb0EEEvNS_16Flash_bwd_paramsE)
        /*0248*/ 	.word	0x000000d0


	//----- nvinfo : EIATTR_MIN_STACK_SIZE
	.align		4
.L_108:
        /*024c*/ 	.byte	0x04, 0x12
        /*024e*/ 	.short	(.L_110 - .L_109)
	.align		4
.L_109:
        /*0250*/ 	.word	index@(_ZN5flash44flash_bwd_dq_dk_dv_loop_seqk_parallel_kernelI23Flash_bwd_kernel_traitsILi192ELi64ELi64ELi8ELi4ELi2ELi2ELb1ELb1EN7cutlass10bfloat16_tE19Flash_kernel_traitsILi192ELi64ELi64ELi8ES3_EELb0ELb1ELb0ELb0ELb0ELb1ELb0EEEvNS_16Flash_bwd_paramsE)
        /*0254*/ 	.word	0x000000d8


	//----- nvinfo : EIATTR_MIN_STACK_SIZE
	.align		4
.L_110:
        /*0258*/ 	.byte	0x04, 0x12
        /*025a*/ 	.short	(.L_112 - .L_111)
	.align		4
.L_111:
        /*025c*/ 	.word	index@(_ZN5flash44flash_bwd_dq_dk_dv_loop_seqk_parallel_kernelI23Flash_bwd_kernel_traitsILi192ELi64ELi64ELi8ELi4ELi2ELi2ELb1ELb1EN7cutlass10bfloat16_tE19Flash_kernel_traitsILi192ELi64ELi64ELi8ES3_EELb0ELb1ELb0ELb1ELb0ELb0ELb0EEEvNS_16Flash_bwd_paramsE)
        /*0260*/ 	.word	0x000000f0


	//----- nvinfo : EIATTR_MIN_STACK_SIZE
	.align		4
.L_112:
        /*0264*/ 	.byte	0x04, 0x12
        /*0266*/ 	.short	(.L_114 - .L_113)
	.align		4
.L_113:
        /*0268*/ 	.word	index@(_ZN5flash44flash_bwd_dq_dk_dv_loop_seqk_parallel_kernelI23Flash_bwd_kernel_traitsILi192ELi64ELi64ELi8ELi4ELi2ELi2ELb0ELb0EN7cutlass10bfloat16_tE19Flash_kernel_traitsILi192ELi64ELi64ELi8ES3_EELb0ELb1ELb0ELb0ELb0ELb0ELb0EEEvNS_16Flash_bwd_paramsE)
        /*026c*/ 	.word	0x00000018


	//----- nvinfo : EIATTR_MIN_STACK_SIZE
	.align		4
.L_114:
        /*0270*/ 	.byte	0x04, 0x12
        /*0272*/ 	.short	(.L_116 - .L_115)
	.align		4
.L_115:
        /*0274*/ 	.word	index@(_ZN5flash44flash_bwd_dq_dk_dv_loop_seqk_parallel_kernelI23Flash_bwd_kernel_traitsILi192ELi64ELi64ELi8ELi4ELi2ELi2ELb0ELb0EN7cutlass10bfloat16_tE19Flash_kernel_traitsILi192ELi64ELi64ELi8ES3_EELb0ELb1ELb0ELb0ELb0ELb1ELb0EEEvNS_16Flash_bwd_paramsE)
        /*0278*/ 	.word	0x00000010


	//----- nvinfo : EIATTR_MIN_STACK_SIZE
	.align		4
.L_116:
        /*027c*/ 	.byte	0x04, 0x12
        /*027e*/ 	.short	(.L_118 - .L_117)
	.align		4
.L_117:
        /*0280*/ 	.word	index@(_ZN5flash44flash_bwd_dq_dk_dv_loop_seqk_parallel_kernelI23Flash_bwd_kernel_traitsILi192ELi64ELi64ELi8ELi4ELi2ELi2ELb0ELb0EN7cutlass10bfloat16_tE19Flash_kernel_traitsILi192ELi64ELi64ELi8ES3_EELb0ELb1ELb0ELb1ELb0ELb0ELb0EEEvNS_16Flash_bwd_paramsE)
        /*0284*/ 	.word	0x00000010


	//----- nvinfo : EIATTR_MIN_STACK_SIZE
	.align		4
.L_118:
        /*0288*/ 	.byte	0x04, 0x12
        /*028a*/ 	.short	(.L_120 - .L_119)
	.align		4
.L_119:
        /*028c*/ 	.word	index@(_ZN5flash27flash_bwd_convert_dq_kernelI23Flash_bwd_kernel_traitsILi192ELi64ELi64ELi8ELi4ELi2ELi2ELb1ELb1EN7cutlass10bfloat16_tE19Flash_kernel_traitsILi192ELi64ELi64ELi8ES3_EEEEvNS_16Flash_bwd_paramsEi)
        /*0290*/ 	.word	0x00000000


	//----- nvinfo : EIATTR_MIN_STACK_SIZE
	.align		4
.L_120:
        /*0294*/ 	.byte	0x04, 0x12
        /*0296*/ 	.short	(.L_122 - .L_121)
	.align		4
.L_121:
        /*0298*/ 	.word	index@(_ZN5flash44flash_bwd_dq_dk_dv_loop_seqk_parallel_kernelI23Flash_bwd_kernel_traitsILi192ELi64ELi64ELi8ELi4ELi2ELi2ELb1ELb1EN7cutlass10bfloat16_tE19Flash_kernel_traitsILi192ELi64ELi64ELi8ES3_EELb1ELb1ELb0ELb0ELb0ELb0ELb0EEEvNS_16Flash_bwd_paramsE)
        /*029c*/ 	.word	0x000000e0


	//----- nvinfo : EIATTR_MIN_STACK_SIZE
	.align		4
.L_122:
        /*02a0*/ 	.byte	0x04, 0x12
        /*02a2*/ 	.short	(.L_124 - .L_123)
	.align		4
.L_123:
        /*02a4*/ 	.word	index@(_ZN5flash44flash_bwd_dq_dk_dv_loop_seqk_parallel_kernelI23Flash_bwd_kernel_traitsILi192ELi64ELi64ELi8ELi4ELi2ELi2ELb1ELb1EN7cutlass10bfloat16_tE19Flash_kernel_traitsILi192ELi64ELi64ELi8ES3_EELb0ELb1ELb0ELb0ELb0ELb0ELb1EEEvNS_16Flash_bwd_paramsE)
        /*02a8*/ 	.word	0x000000d8


	//----- nvinfo : EIATTR_MIN_STACK_SIZE
	.align		4
.L_124:
        /*02ac*/ 	.byte	0x04, 0x12
        /*02ae*/ 	.short	(.L_126 - .L_125)
	.align		4
.L_125:
        /*02b0*/ 	.word	index@(_ZN5flash44flash_bwd_dq_dk_dv_loop_seqk_parallel_kernelI23Flash_bwd_kernel_traitsILi192ELi64ELi64ELi8ELi4ELi2ELi2ELb1ELb1EN7cutlass10bfloat16_tE19Flash_kernel_traitsILi192ELi64ELi64ELi8ES3_EELb1ELb1ELb0ELb0ELb0ELb1ELb0EEEvNS_16Flash_bwd_paramsE)
        /*02b4*/ 	.word	0x000000d8


	//----- nvinfo : EIATTR_MIN_STACK_SIZE
	.align		4
.L_126:
        /*02b8*/ 	.byte	0x04, 0x12
        /*02ba*/ 	.short	(.L_128 - .L_127)
	.align		4
.L_127:
        /*02bc*/ 	.word	index@(_ZN5flash44flash_bwd_dq_dk_dv_loop_seqk_parallel_kernelI23Flash_bwd_kernel_traitsILi192ELi64ELi64ELi8ELi4ELi2ELi2ELb1ELb1EN7cutlass10bfloat16_tE19Flash_kernel_traitsILi192ELi64ELi64ELi8ES3_EELb0ELb1ELb0ELb0ELb0ELb1ELb1EEEvNS_16Flash_bwd_paramsE)
        /*02c0*/ 	.word	0x000000d8


	//----- nvinfo : EIATTR_MIN_STACK_SIZE
	.align		4
.L_128:
        /*02c4*/ 	.byte	0x04, 0x12
        /*02c6*/ 	.short	(.L_130 - .L_129)
	.align		4
.L_129:
        /*02c8*/ 	.word	index@(_ZN5flash44flash_bwd_dq_dk_dv_loop_seqk_parallel_kernelI23Flash_bwd_kernel_traitsILi192ELi64ELi64ELi8ELi4ELi2ELi2ELb1ELb1EN7cutlass10bfloat16_tE19Flash_kernel_traitsILi192ELi64ELi64ELi8ES3_EELb1ELb1ELb0ELb1ELb0ELb0ELb0EEEvNS_16Flash_bwd_paramsE)
        /*02cc*/ 	.word	0x00000108


	//----- nvinfo : EIATTR_MIN_STACK_SIZE
	.align		4
.L_130:
        /*02d0*/ 	.byte	0x04, 0x12
        /*02d2*/ 	.short	(.L_132 - .L_131)
	.align		4
.L_131:
        /*02d4*/ 	.word	index@(_ZN5flash44flash_bwd_dq_dk_dv_loop_seqk_parallel_kernelI23Flash_bwd_kernel_traitsILi192ELi64ELi64ELi8ELi4ELi2ELi2ELb1ELb1EN7cutlass10bfloat16_tE19Flash_kernel_traitsILi192ELi64ELi64ELi8ES3_EELb0ELb1ELb0ELb1ELb0ELb0ELb1EEEvNS_16Flash_bwd_paramsE)
        /*02d8*/ 	.word	0x000000f8


	//----- nvinfo : EIATTR_MIN_STACK_SIZE
	.align		4
.L_132:
        /*02dc*/ 	.byte	0x04, 0x12
        /*02de*/ 	.short	(.L_134 - .L_133)
	.align		4
.L_133:
        /*02e0*/ 	.word	index@(_ZN5flash25flash_bwd_dot_do_o_kernelILb0E23Flash_bwd_kernel_traitsILi192ELi64ELi64ELi8ELi4ELi2ELi2ELb1ELb1EN7cutlass10bfloat16_tE19Flash_kernel_traitsILi192ELi64ELi64ELi8ES3_EEEEvNS_16Flash_bwd_paramsE)
        /*02e4*/ 	.word	0x00000000


	//----- nvinfo : EIATTR_MIN_STACK_SIZE
	.align		4
.L_134:
        /*02e8*/ 	.byte	0x04, 0x12
        /*02ea*/ 	.short	(.L_136 - .L_135)
	.align		4
.L_135:
        /*02ec*/ 	.word	index@(_ZN5flash25flash_bwd_dot_do_o_kernelILb1E23Flash_bwd_kernel_traitsILi192ELi64ELi64ELi8ELi4ELi2ELi2ELb1ELb1EN7cutlass10bfloat16_tE19Flash_kernel_traitsILi192ELi64ELi64ELi8ES3_EEEEvNS_16Flash_bwd_paramsE)
        /*02f0*/ 	.word	0x00000000


	//----- nvinfo : EIATTR_MIN_STACK_SIZE
	.align		4
.L_136:
        /*02f4*/ 	.byte	0x04, 0x12
        /*02f6*/ 	.short	(.L_138 - .L_137)
	.align		4
.L_137:
        /*02f8*/ 	.word	index@(_ZN5flash27flash_bwd_convert_dq_kernelI23Flash_bwd_kernel_traitsILi192ELi64ELi64ELi8ELi4ELi2ELi2ELb0ELb0EN7cutlass10bfloat16_tE19Flash_kernel_traitsILi192ELi64ELi64ELi8ES3_EEEEvNS_16Flash_bwd_paramsEi)
        /*02fc*/ 	.word	0x00000000


	//----- nvinfo : EIATTR_MIN_STACK_SIZE
	.align		4
.L_138:
        /*0300*/ 	.byte	0x04, 0x12
        /*0302*/ 	.short	(.L_140 - .L_139)
	.align		4
.L_139:
        /*0304*/ 	.word	index@(_ZN5flash44flash_bwd_dq_dk_dv_loop_seqk_parallel_kernelI23Flash_bwd_kernel_traitsILi192ELi64ELi64ELi8ELi4ELi2ELi2ELb0ELb0EN7cutlass10bfloat16_tE19Flash_kernel_traitsILi192ELi64ELi64ELi8ES3_EELb1ELb1ELb0ELb0ELb0ELb0ELb0EEEvNS_16Flash_bwd_paramsE)
        /*0308*/ 	.word	0x00000010


	//----- nvinfo : EIATTR_MIN_STACK_SIZE
	.align		4
.L_140:
        /*030c*/ 	.byte	0x04, 0x12
        /*030e*/ 	.short	(.L_142 - .L_141)
	.align		4
.L_141:
        /*0310*/ 	.word	index@(_ZN5flash44flash_bwd_dq_dk_dv_loop_seqk_parallel_kernelI23Flash_bwd_kernel_traitsILi192ELi64ELi64ELi8ELi4ELi2ELi2ELb0ELb0EN7cutlass10bfloat16_tE19Flash_kernel_traitsILi192ELi64ELi64ELi8ES3_EELb0ELb1ELb0ELb0ELb0ELb0ELb1EEEvNS_16Flash_bwd_paramsE)
        /*0314*/ 	.word	0x00000018


	//----- nvinfo : EIATTR_MIN_STACK_SIZE
	.align		4
.L_142:
        /*0318*/ 	.byte	0x04, 0x12
        /*031a*/ 	.short	(.L_144 - .L_143)
	.align		4
.L_143:
        /*031c*/ 	.word	index@(_ZN5flash44flash_bwd_dq_dk_dv_loop_seqk_parallel_kernelI23Flash_bwd_kernel_traitsILi192ELi64ELi64ELi8ELi4ELi2ELi2ELb0ELb0EN7cutlass10bfloat16_tE19Flash_kernel_traitsILi192ELi64ELi64ELi8ES3_EELb1ELb1ELb0ELb0ELb0ELb1ELb0EEEvNS_16Flash_bwd_paramsE)
        /*0320*/ 	.word	0x00000018


	//----- nvinfo : EIATTR_MIN_STACK_SIZE
	.align		4
.L_144:
        /*0324*/ 	.byte	0x04, 0x12
        /*0326*/ 	.short	(.L_146 - .L_145)
	.align		4
.L_145:
        /*0328*/ 	.word	index@(_ZN5flash44flash_bwd_dq_dk_dv_loop_seqk_parallel_kernelI23Flash_bwd_kernel_traitsILi192ELi64ELi64ELi8ELi4ELi2ELi2ELb0ELb0EN7cutlass10bfloat16_tE19Flash_kernel_traitsILi192ELi64ELi64ELi8ES3_EELb0ELb1ELb0ELb0ELb0ELb1ELb1EEEvNS_16Flash_bwd_paramsE)
        /*032c*/ 	.word	0x00000010


	//----- nvinfo : EIATTR_MIN_STACK_SIZE
	.align		4
.L_146:
        /*0330*/ 	.byte	0x04, 0x12
        /*0332*/ 	.short	(.L_148 - .L_147)
	.align		4
.L_147:
        /*0334*/ 	.word	index@(_ZN5flash44flash_bwd_dq_dk_dv_loop_seqk_parallel_kernelI23Flash_bwd_kernel_traitsILi192ELi64ELi64ELi8ELi4ELi2ELi2ELb0ELb0EN7cutlass10bfloat16_tE19Flash_kernel_traitsILi192ELi64ELi64ELi8ES3_EELb1ELb1ELb0ELb1ELb0ELb0ELb0EEEvNS_16Flash_bwd_paramsE)
        /*0338*/ 	.word	0x00000038


	//----- nvinfo : EIATTR_MIN_STACK_SIZE
	.align		4
.L_148:
        /*033c*/ 	.byte	0x04, 0x12
        /*033e*/ 	.short	(.L_150 - .L_149)
	.align		4
.L_149:
        /*0340*/ 	.word	index@(_ZN5flash44flash_bwd_dq_dk_dv_loop_seqk_parallel_kernelI23Flash_bwd_kernel_traitsILi192ELi64ELi64ELi8ELi4ELi2ELi2ELb0ELb0EN7cutlass10bfloat16_tE19Flash_kernel_traitsILi192ELi64ELi64ELi8ES3_EELb0ELb1ELb0ELb1ELb0ELb0ELb1EEEvNS_16Flash_bwd_paramsE)
        /*0344*/ 	.word	0x00000028


	//----- nvinfo : EIATTR_MIN_STACK_SIZE
	.align		4
.L_150:
        /*0348*/ 	.byte	0x04, 0x12
        /*034a*/ 	.short	(.L_152 - .L_151)
	.align		4
.L_151:
        /*034c*/ 	.word	index@(_ZN5flash25flash_bwd_dot_do_o_kernelILb0E23Flash_bwd_kernel_traitsILi192ELi64ELi64ELi8ELi4ELi2ELi2ELb0ELb0EN7cutlass10bfloat16_tE19Flash_kernel_traitsILi192ELi64ELi64ELi8ES3_EEEEvNS_16Flash_bwd_paramsE)
        /*0350*/ 	.word	0x00000000


	//----- nvinfo : EIATTR_MIN_STACK_SIZE
	.align		4
.L_152:
        /*0354*/ 	.byte	0x04, 0x12
        /*0356*/ 	.short	(.L_154 - .L_153)
	.align		4
.L_153:
        /*0358*/ 	.word	index@(_ZN5flash25flash_bwd_dot_do_o_kernelILb1E23Flash_bwd_kernel_traitsILi192ELi64ELi64ELi8ELi4ELi2ELi2ELb0ELb0EN7cutlass10bfloat16_tE19Flash_kernel_traitsILi192ELi64ELi64ELi8ES3_EEEEvNS_16Flash_bwd_paramsE)
        /*035c*/ 	.word	0x00000000
.L_154:


//--------------------- .nv.info._ZN5flash44flash_bwd_dq_dk_dv_loop_seqk_parallel_kernelI23Flash_bwd_kernel_traitsILi192ELi64ELi64ELi8ELi4ELi2ELi2ELb1ELb1EN7cutlass10bfloat16_tE19Flash_kernel_traitsILi192ELi64ELi64ELi8ES3_EELb0ELb1ELb0ELb0ELb0ELb0ELb0EEEvNS_16Flash_bwd_paramsE --------------------------
	.section	.nv.info._ZN5flash44flash_bwd_dq_dk_dv_loop_seqk_parallel_kernelI23Flash_bwd_kernel_traitsILi192ELi64ELi64ELi8ELi4ELi2ELi2ELb1ELb1EN7cutlass10bfloat16_tE19Flash_kernel_traitsILi192ELi64ELi64ELi8ES3_EELb0ELb1ELb0ELb0ELb0ELb0ELb0EEEvNS_16Flash_bwd_paramsE,"",@"SHT_CUDA_INFO"
	.sectionflags	@""
	.align	4


	//----- nvinfo : EIATTR_CUDA_API_VERSION
	.align		4
        /*0000*/ 	.byte	0x04, 0x37
        /*0002*/ 	.short	(.L_156 - .L_155)
.L_155:
        /*0004*/ 	.word	0x00000082


	//----- nvinfo : EIATTR_SW2861232_WAR
	.align		4
.L_156:
        /*0008*/ 	.byte	0x01, 0x35
	.zero		2


	//----- nvinfo : EIATTR_PARAM_CBANK
	.align		4
        /*000c*/ 	.byte	0x04, 0x0a
        /*000e*/ 	.short	(.L_158 - .L_157)
	.align		4
.L_157:
        /*0010*/ 	.word	index@(.nv.constant0._ZN5flash44flash_bwd_dq_dk_dv_loop_seqk_parallel_kernelI23Flash_bwd_kernel_traitsILi192ELi64ELi64ELi8ELi4ELi2ELi2ELb1ELb1EN7cutlass10bfloat16_tE19Flash_kernel_traitsILi192ELi64ELi64ELi8ES3_EELb0ELb1ELb0ELb0ELb0ELb0ELb0EEEvNS_16Flash_bwd_paramsE)
        /*0014*/ 	.short	0x0160
        /*0016*/ 	.short	0x0280


	//----- nvinfo : EIATTR_CBANK_PARAM_SIZE
	.align		4
.L_158:
        /*0018*/ 	.byte	0x03, 0x19
        /*001a*/ 	.short	0x0280


	//----- nvinfo : EIATTR_KPARAM_INFO
	.align		4
        /*001c*/ 	.byte	0x04, 0x17
        /*001e*/ 	.short	(.L_160 - .L_159)
.L_159:
        /*0020*/ 	.word	0x00000000
        /*0024*/ 	.short	0x0000
        /*0026*/ 	.short	0x0000
        /*0028*/ 	.byte	0x00, 0xf0, 0x01, 0x0a


	//----- nvinfo : EIATTR_MAXREG_COUNT
	.align		4
.L_160:
        /*002c*/ 	.byte	0x03, 0x1b
        /*002e*/ 	.short	0x00ff


	//----- nvinfo : EIATTR_NUM_BARRIERS
	.align		4
        /*0030*/ 	.byte	0x02, 0x4c
        /*0032*/ 	.byte	0x01
	.zero		1


	//----- nvinfo : EIATTR_ANNOTATIONS
	.align		4
        /*0034*/ 	.byte	0x04, 0x55
        /*0036*/ 	.short	(.L_162 - .L_161)


	//   ....[0]....
.L_161:
        /*0038*/ 	.word	0x00000001
        /*003c*/ 	.byte	0x20, 0x05, 0x00, 0x00, 0x01, 0x00, 0x00, 0x00, 0x50, 0x08, 0x00, 0x00, 0x01, 0x00, 0x00, 0x00
        /* <DEDUP_REMOVED lines=56> */
        /*03cc*/ 	.byte	0x50, 0x7a, 0x00, 0x00, 0x01, 0x00, 0x00, 0x00, 0x60, 0x7a, 0x00, 0x00


	//----- nvinfo : EIATTR_MERCURY_ISA_VERSION
	.align		4
.L_162:
        /*03d8*/ 	.byte	0x03, 0x5f
        /*03da*/ 	.short	0x0000


	//----- nvinfo : EIATTR_EXIT_INSTR_OFFSETS
	.align		4
        /*03dc*/ 	.byte	0x04, 0x1c
        /*03de*/ 	.short	(.L_164 - .L_163)


	//   ....[0]....
.L_163:
        /*03e0*/ 	.word	0x000000a0


	//   ....[1]....
        /*03e4*/ 	.word	0x00008e40


	//----- nvinfo : EIATTR_CTAIDZ_USED
	.align		4
.L_164:
        /*03e8*/ 	.byte	0x01, 0x04
	.zero		2


	//----- nvinfo : EIATTR_CRS_STACK_SIZE
	.align		4
        /*03ec*/ 	.byte	0x04, 0x1e
        /*03ee*/ 	.short	(.L_166 - .L_165)
.L_165:
        /*03f0*/ 	.word	0x00000000
.L_166:


//--------------------- .nv.info._ZN5flash44flash_bwd_dq_dk_dv_loop_seqk_parallel_kernelI23Flash_bwd_kernel_traitsILi192ELi64ELi64ELi8ELi4ELi2ELi2ELb1ELb1EN7cutlass10bfloat16_tE19Flash_kernel_traitsILi192ELi64ELi64ELi8ES3_EELb0ELb1ELb0ELb0ELb0ELb1ELb0EEEvNS_16Flash_bwd_paramsE --------------------------
	.section	.nv.info._ZN5flash44flash_bwd_dq_dk_dv_loop_seqk_parallel_kernelI23Flash_bwd_kernel_traitsILi192ELi64ELi64ELi8ELi4ELi2ELi2ELb1ELb1EN7cutlass10bfloat16_tE19Flash_kernel_traitsILi192ELi64ELi64ELi8ES3_EELb0ELb1ELb0ELb0ELb0ELb1ELb0EEEvNS_16Flash_bwd_paramsE,"",@"SHT_CUDA_INFO"
	.sectionflags	@""
	.align	4


	//----- nvinfo : EIATTR_CUDA_API_VERSION
	.align		4
        /*0000*/ 	.byte	0x04, 0x37
        /*0002*/ 	.short	(.L_168 - .L_167)
.L_167:
        /*0004*/ 	.word	0x00000082


	//----- nvinfo : EIATTR_SW2861232_WAR
	.align		4
.L_168:
        /*0008*/ 	.byte	0x01, 0x35
	.zero		2


	//----- nvinfo : EIATTR_PARAM_CBANK
	.align		4
        /*000c*/ 	.byte	0x04, 0x0a
        /*000e*/ 	.short	(.L_170 - .L_169)
	.align		4
.L_169:
        /*0010*/ 	.word	index@(.nv.constant0._ZN5flash44flash_bwd_dq_dk_dv_loop_seqk_parallel_kernelI23Flash_bwd_kernel_traitsILi192ELi64ELi64ELi8ELi4ELi2ELi2ELb1ELb1EN7cutlass10bfloat16_tE19Flash_kernel_traitsILi192ELi64ELi64ELi8ES3_EELb0ELb1ELb0ELb0ELb0ELb1ELb0EEEvNS_16Flash_bwd_paramsE)
        /*0014*/ 	.short	0x0160
        /*0016*/ 	.short	0x0280


	//----- nvinfo : EIATTR_CBANK_PARAM_SIZE
	.align		4
.L_170:
        /*0018*/ 	.byte	0x03, 0x19
        /*001a*/ 	.short	0x0280


	//----- nvinfo : EIATTR_KPARAM_INFO
	.align		4
        /*001c*/ 	.byte	0x04, 0x17
        /*001e*/ 	.short	(.L_172 - .L_171)
.L_171:
        /*0020*/ 	.word	0x00000000
        /*0024*/ 	.short	0x0000
        /*0026*/ 	.short	0x0000
        /*0028*/ 	.byte	0x00, 0xf0, 0x01, 0x0a


	//----- nvinfo : EIATTR_MAXREG_COUNT
	.align		4
.L_172:
        /*002c*/ 	.byte	0x03, 0x1b
        /*002e*/ 	.short	0x00ff


	//----- nvinfo : EIATTR_NUM_BARRIERS
	.align		4
        /*0030*/ 	.byte	0x02, 0x4c
        /*0032*/ 	.byte	0x01
	.zero		1


	//----- nvinfo : EIATTR_ANNOTATIONS
	.align		4
        /*0034*/ 	.byte	0x04, 0x55
        /*0036*/ 	.short	(.L_174 - .L_173)


	//   ....[0]....
.L_173:
        /* <DEDUP_REMOVED lines=48> */
        /*032c*/ 	.byte	0x30, 0x74, 0x00, 0x00


	//----- nvinfo : EIATTR_MERCURY_ISA_VERSION
	.align		4
.L_174:
        /*0330*/ 	.byte	0x03, 0x5f
        /*0332*/ 	.short	0x0000


	//----- nvinfo : EIATTR_EXIT_INSTR_OFFSETS
	.align		4
        /*0334*/ 	.byte	0x04, 0x1c
        /*0336*/ 	.short	(.L_176 - .L_175)


	//   ....[0]....
.L_175:
        /*0338*/ 	.word	0x000000a0


	//   ....[1]....
        /*033c*/ 	.word	0x00007be0


	//----- nvinfo : EIATTR_CTAIDZ_USED
	.align		4
.L_176:
        /*0340*/ 	.byte	0x01, 0x04
	.zero		2


	//----- nvinfo : EIATTR_CRS_STACK_SIZE
	.align		4
        /*0344*/ 	.byte	0x04, 0x1e
        /*0346*/ 	.short	(.L_178 - .L_177)
.L_177:
        /*0348*/ 	.word	0x00000000
.L_178:


//--------------------- .nv.info._ZN5flash44flash_bwd_dq_dk_dv_loop_seqk_parallel_kernelI23Flash_bwd_kernel_traitsILi192ELi64ELi64ELi8ELi4ELi2ELi2ELb1ELb1EN7cutlass10bfloat16_tE19Flash_kernel_traitsILi192ELi64ELi64ELi8ES3_EELb0ELb1ELb0ELb1ELb0ELb0ELb0EEEvNS_16Flash_bwd_paramsE --------------------------
	.section	.nv.info._ZN5flash44flash_bwd_dq_dk_dv_loop_seqk_parallel_kernelI23Flash_bwd_kernel_traitsILi192ELi64ELi64ELi8ELi4ELi2ELi2ELb1ELb1EN7cutlass10bfloat16_tE19Flash_kernel_traitsILi192ELi64ELi64ELi8ES3_EELb0ELb1ELb0ELb1ELb0ELb0ELb0EEEvNS_16Flash_bwd_paramsE,"",@"SHT_CUDA_INFO"
	.sectionflags	@""
	.align	4


	//----- nvinfo : EIATTR_CUDA_API_VERSION
	.align		4
        /*0000*/ 	.byte	0x04, 0x37
        /*0002*/ 	.short	(.L_180 - .L_179)
.L_179:
        /*0004*/ 	.word	0x00000082


	//----- nvinfo : EIATTR_SW2861232_WAR
	.align		4
.L_180:
        /*0008*/ 	.byte	0x01, 0x35
	.zero		2


	//----- nvinfo : EIATTR_PARAM_CBANK
	.align		4
        /*000c*/ 	.byte	0x04, 0x0a
        /*000e*/ 	.short	(.L_182 - .L_181)
	.align		4
.L_181:
        /*0010*/ 	.word	index@(.nv.constant0._ZN5flash44flash_bwd_dq_dk_dv_loop_seqk_parallel_kernelI23Flash_bwd_kernel_traitsILi192ELi64ELi64ELi8ELi4ELi2ELi2ELb1ELb1EN7cutlass10bfloat16_tE19Flash_kernel_traitsILi192ELi64ELi64ELi8ES3_EELb0ELb1ELb0ELb1ELb0ELb0ELb0EEEvNS_16Flash_bwd_paramsE)
        /*0014*/ 	.short	0x0160
        /*0016*/ 	.short	0x0280


	//----- nvinfo : EIATTR_CBANK_PARAM_SIZE
	.align		4
.L_182:
        /*0018*/ 	.byte	0x03, 0x19
        /*001a*/ 	.short	0x0280


	//----- nvinfo : EIATTR_KPARAM_INFO
	.align		4
        /*001c*/ 	.byte	0x04, 0x17
        /*001e*/ 	.short	(.L_184 - .L_183)
.L_183:
        /*0020*/ 	.word	0x00000000
        /*0024*/ 	.short	0x0000
        /*0026*/ 	.short	0x0000
        /*0028*/ 	.byte	0x00, 0xf0, 0x01, 0x0a


	//----- nvinfo : EIATTR_MAXREG_COUNT
	.align		4
.L_184:
        /*002c*/ 	.byte	0x03, 0x1b
        /*002e*/ 	.short	0x00ff


	//----- nvinfo : EIATTR_NUM_BARRIERS
	.align		4
        /*0030*/ 	.byte	0x02, 0x4c
        /*0032*/ 	.byte	0x01
	.zero		1


	//----- nvinfo : EIATTR_ANNOTATIONS
	.align		4
        /*0034*/ 	.byte	0x04, 0x55
        /*0036*/ 	.short	(.L_186 - .L_185)


	//   ....[0]....
.L_185:
        /* <DEDUP_REMOVED lines=67> */


	//----- nvinfo : EIATTR_MERCURY_ISA_VERSION
	.align		4
.L_186:
        /*0458*/ 	.byte	0x03, 0x5f
        /*045a*/ 	.short	0x0000


	//----- nvinfo : EIATTR_EXIT_INSTR_OFFSETS
	.align		4
        /*045c*/ 	.byte	0x04, 0x1c
        /*045e*/ 	.short	(.L_188 - .L_187)


	//   ....[0]....
.L_187:
        /*0460*/ 	.word	0x000000a0


	//   ....[1]....
        /*0464*/ 	.word	0x00009270


	//----- nvinfo : EIATTR_CTAIDZ_USED
	.align		4
.L_188:
        /*0468*/ 	.byte	0x01, 0x04
	.zero		2


	//----- nvinfo : EIATTR_CRS_STACK_SIZE
	.align		4
        /*046c*/ 	.byte	0x04, 0x1e
        /*046e*/ 	.short	(.L_190 - .L_189)
.L_189:
        /*0470*/ 	.word	0x00000000
.L_190:


//--------------------- .nv.info._ZN5flash44flash_bwd_dq_dk_dv_loop_seqk_parallel_kernelI23Flash_bwd_kernel_traitsILi192ELi64ELi64ELi8ELi4ELi2ELi2ELb0ELb0EN7cutlass10bfloat16_tE19Flash_kernel_traitsILi192ELi64ELi64ELi8ES3_EELb0ELb1ELb0ELb0ELb0ELb0ELb0EEEvNS_16Flash_bwd_paramsE --------------------------
	.section	.nv.info._ZN5flash44flash_bwd_dq_dk_dv_loop_seqk_parallel_kernelI23Flash_bwd_kernel_traitsILi192ELi64ELi64ELi8ELi4ELi2ELi2ELb0ELb0EN7cutlass10bfloat16_tE19Flash_kernel_traitsILi192ELi64ELi64ELi8ES3_EELb0ELb1ELb0ELb0ELb0ELb0ELb0EEEvNS_16Flash_bwd_paramsE,"",@"SHT_CUDA_INFO"
	.sectionflags	@""
	.align	4


	//----- nvinfo : EIATTR_CUDA_API_VERSION
	.align		4
        /*0000*/ 	.byte	0x04, 0x37
        /*0002*/ 	.short	(.L_192 - .L_191)
.L_191:
        /*0004*/ 	.word	0x00000082


	//----- nvinfo : EIATTR_SW2861232_WAR
	.align		4
.L_192:
        /*0008*/ 	.byte	0x01, 0x35
	.zero		2


	//----- nvinfo : EIATTR_PARAM_CBANK
	.align		4
        /*000c*/ 	.byte	0x04, 0x0a
        /*000e*/ 	.short	(.L_194 - .L_193)
	.align		4
.L_193:
        /*0010*/ 	.word	index@(.nv.constant0._ZN5flash44flash_bwd_dq_dk_dv_loop_seqk_parallel_kernelI23Flash_bwd_kernel_traitsILi192ELi64ELi64ELi8ELi4ELi2ELi2ELb0ELb0EN7cutlass10bfloat16_tE19Flash_kernel_traitsILi192ELi64ELi64ELi8ES3_EELb0ELb1ELb0ELb0ELb0ELb0ELb0EEEvNS_16Flash_bwd_paramsE)
        /*0014*/ 	.short	0x0160
        /*0016*/ 	.short	0x0280


	//----- nvinfo : EIATTR_CBANK_PARAM_SIZE
	.align		4
.L_194:
        /*0018*/ 	.byte	0x03, 0x19
        /*001a*/ 	.short	0x0280


	//----- nvinfo : EIATTR_KPARAM_INFO
	.align		4
        /*001c*/ 	.byte	0x04, 0x17
        /*001e*/ 	.short	(.L_196 - .L_195)
.L_195:
        /*0020*/ 	.word	0x00000000
        /*0024*/ 	.short	0x0000
        /*0026*/ 	.short	0x0000
        /*0028*/ 	.byte	0x00, 0xf0, 0x01, 0x0a


	//----- nvinfo : EIATTR_MAXREG_COUNT
	.align		4
.L_196:
        /*002c*/ 	.byte	0x03, 0x1b
        /*002e*/ 	.short	0x00ff


	//----- nvinfo : EIATTR_NUM_BARRIERS
	.align		4
        /*0030*/ 	.byte	0x02, 0x4c
        /*0032*/ 	.byte	0x01
	.zero		1


	//----- nvinfo : EIATTR_ANNOTATIONS
	.align		4
        /*0034*/ 	.byte	0x04, 0x55
        /*0036*/ 	.short	(.L_198 - .L_197)


	//   ....[0]....
.L_197:
        /*0038*/ 	.word	0x00000001
        /*003c*/ 	.byte	0x50, 0x04, 0x00, 0x00, 0x01, 0x00, 0x00, 0x00, 0x90, 0x05, 0x00, 0x00, 0x01, 0x00, 0x00, 0x00
        /*004c*/ 	.byte	0xd0, 0x05, 0x00, 0x00, 0x01, 0x00, 0x00, 0x00, 0x90, 0x07, 0x00, 0x00, 0x01, 0x00, 0x00, 0x00
        /*005c*/ 	.byte	0xb0, 0x0a, 0x00, 0x00, 0x01, 0x00, 0x00, 0x00, 0x40, 0x14, 0x00, 0x00, 0x01, 0x00, 0x00, 0x00
        /*006c*/ 	.byte	0xa0, 0x24, 0x00, 0x00, 0x01, 0x00, 0x00, 0x00, 0x20, 0x2b, 0x00, 0x00, 0x01, 0x00, 0x00, 0x00
        /*007c*/ 	.byte	0xa0, 0x36, 0x00, 0x00, 0x01, 0x00, 0x00, 0x00, 0x20, 0x71, 0x00, 0x00


	//----- nvinfo : EIATTR_MERCURY_ISA_VERSION
	.align		4
.L_198:
        /*0088*/ 	.byte	0x03, 0x5f
        /*008a*/ 	.short	0x0000


	//----- nvinfo : EIATTR_EXIT_INSTR_OFFSETS
	.align		4
        /*008c*/ 	.byte	0x04, 0x1c
        /*008e*/ 	.short	(.L_200 - .L_199)


	//   ....[0]....
.L_199:
        /*0090*/ 	.word	0x00000090


	//   ....[1]....
        /*0094*/ 	.word	0x000083a0


	//----- nvinfo : EIATTR_CTAIDZ_USED
	.align		4
.L_200:
        /*0098*/ 	.byte	0x01, 0x04
	.zero		2


	//----- nvinfo : EIATTR_CRS_STACK_SIZE
	.align		4
        /*009c*/ 	.byte	0x04, 0x1e
        /*009e*/ 	.short	(.L_202 - .L_201)
.L_201:
        /*00a0*/ 	.word	0x00000000
.L_202:


//--------------------- .nv.info._ZN5flash44flash_bwd_dq_dk_dv_loop_seqk_parallel_kernelI23Flash_bwd_kernel_traitsILi192ELi64ELi64ELi8ELi4ELi2ELi2ELb0ELb0EN7cutlass10bfloat16_tE19Flash_kernel_traitsILi192ELi64ELi64ELi8ES3_EELb0ELb1ELb0ELb0ELb0ELb1ELb0EEEvNS_16Flash_bwd_paramsE --------------------------
	.section	.nv.info._ZN5flash44flash_bwd_dq_dk_dv_loop_seqk_parallel_kernelI23Flash_bwd_kernel_traitsILi192ELi64ELi64ELi8ELi4ELi2ELi2ELb0ELb0EN7cutlass10bfloat16_tE19Flash_kernel_traitsILi192ELi64ELi64ELi8ES3_EELb0ELb1ELb0ELb0ELb0ELb1ELb0EEEvNS_16Flash_bwd_paramsE,"",@"SHT_CUDA_INFO"
	.sectionflags	@""
	.align	4


	//----- nvinfo : EIATTR_CUDA_API_VERSION
	.align		4
        /*0000*/ 	.byte	0x04, 0x37
        /*0002*/ 	.short	(.L_204 - .L_203)
.L_203:
        /*0004*/ 	.word	0x00000082


	//----- nvinfo : EIATTR_SW2861232_WAR
	.align		4
.L_204:
        /*0008*/ 	.byte	0x01, 0x35
	.zero		2


	//----- nvinfo : EIATTR_PARAM_CBANK
	.align		4
        /*000c*/ 	.byte	0x04, 0x0a
        /*000e*/ 	.short	(.L_206 - .L_205)
	.align		4
.L_205:
        /*0010*/ 	.word	index@(.nv.constant0._ZN5flash44flash_bwd_dq_dk_dv_loop_seqk_parallel_kernelI23Flash_bwd_kernel_traitsILi192ELi64ELi64ELi8ELi4ELi2ELi2ELb0ELb0EN7cutlass10bfloat16_tE19Flash_kernel_traitsILi192ELi64ELi64ELi8ES3_EELb0ELb1ELb0ELb0ELb0ELb1ELb0EEEvNS_16Flash_bwd_paramsE)
        /*0014*/ 	.short	0x0160
        /*0016*/ 	.short	0x0280


	//----- nvinfo : EIATTR_CBANK_PARAM_SIZE
	.align		4
.L_206:
        /*0018*/ 	.byte	0x03, 0x19
        /*001a*/ 	.short	0x0280


	//----- nvinfo : EIATTR_KPARAM_INFO
	.align		4
        /*001c*/ 	.byte	0x04, 0x17
        /*001e*/ 	.short	(.L_208 - .L_207)
.L_207:
        /*0020*/ 	.word	0x00000000
        /*0024*/ 	.short	0x0000
        /*0026*/ 	.short	0x0000
        /*0028*/ 	.byte	0x00, 0xf0, 0x01, 0x0a


	//----- nvinfo : EIATTR_MAXREG_COUNT
	.align		4
.L_208:
        /*002c*/ 	.byte	0x03, 0x1b
        /*002e*/ 	.short	0x00ff


	//----- nvinfo : EIATTR_NUM_BARRIERS
	.align		4
        /*0030*/ 	.byte	0x02, 0x4c
        /*0032*/ 	.byte	0x01
	.zero		1


	//----- nvinfo : EIATTR_ANNOTATIONS
	.align		4
        /*0034*/ 	.byte	0x04, 0x55
        /*0036*/ 	.short	(.L_210 - .L_209)


	//   ....[0]....
.L_209:
        /*0038*/ 	.word	0x00000001
        /*003c*/ 	.byte	0xd0, 0x04, 0x00, 0x00, 0x01, 0x00, 0x00, 0x00, 0x80, 0x05, 0x00, 0x00, 0x01, 0x00, 0x00, 0x00
        /*004c*/ 	.byte	0xc0, 0x05, 0x00, 0x00, 0x01, 0x00, 0x00, 0x00, 0x20, 0x14, 0x00, 0x00, 0x01, 0x00, 0x00, 0x00
        /*005c*/ 	.byte	0x20, 0x1f, 0x00, 0x00, 0x01, 0x00, 0x00, 0x00, 0x60, 0x1f, 0x00, 0x00


	//----- nvinfo : EIATTR_MERCURY_ISA_VERSION
	.align		4
.L_210:
        /*0068*/ 	.byte	0x03, 0x5f
        /*006a*/ 	.short	0x0000


	//----- nvinfo : EIATTR_EXIT_INSTR_OFFSETS
	.align		4
        /*006c*/ 	.byte	0x04, 0x1c
        /*006e*/ 	.short	(.L_212 - .L_211)


	//   ....[0]....
.L_211:
        /*0070*/ 	.word	0x00000090


	//   ....[1]....
        /*0074*/ 	.word	0x00007160


	//----- nvinfo : EIATTR_CTAIDZ_USED
	.align		4
.L_212:
        /*0078*/ 	.byte	0x01, 0x04
	.zero		2


	//----- nvinfo : EIATTR_CRS_STACK_SIZE
	.align		4
        /*007c*/ 	.byte	0x04, 0x1e
        /*007e*/ 	.short	(.L_214 - .L_213)
.L_213:
        /*0080*/ 	.word	0x00000000
.L_214:


//--------------------- .nv.info._ZN5flash44flash_bwd_dq_dk_dv_loop_seqk_parallel_kernelI23Flash_bwd_kernel_traitsILi192ELi64ELi64ELi8ELi4ELi2ELi2ELb0ELb0EN7cutlass10bfloat16_tE19Flash_kernel_traitsILi192ELi64ELi64ELi8ES3_EELb0ELb1ELb0ELb1ELb0ELb0ELb0EEEvNS_16Flash_bwd_paramsE --------------------------
	.section	.nv.info._ZN5flash44flash_bwd_dq_dk_dv_loop_seqk_parallel_kernelI23Flash_bwd_kernel_traitsILi192ELi64ELi64ELi8ELi4ELi2ELi2ELb0ELb0EN7cutlass10bfloat16_tE19Flash_kernel_traitsILi192ELi64ELi64ELi8ES3_EELb0ELb1ELb0ELb1ELb0ELb0ELb0EEEvNS_16Flash_bwd_paramsE,"",@"SHT_CUDA_INFO"
	.sectionflags	@""
	.align	4


	//----- nvinfo : EIATTR_CUDA_API_VERSION
	.align		4
        /*0000*/ 	.byte	0x04, 0x37
        /*0002*/ 	.short	(.L_216 - .L_215)
.L_215:
        /*0004*/ 	.word	0x00000082


	//----- nvinfo : EIATTR_SW2861232_WAR
	.align		4
.L_216:
        /*0008*/ 	.byte	0x01, 0x35
	.zero		2


	//----- nvinfo : EIATTR_PARAM_CBANK
	.align		4
        /*000c*/ 	.byte	0x04, 0x0a
        /*000e*/ 	.short	(.L_218 - .L_217)
	.align		4
.L_217:
        /*0010*/ 	.word	index@(.nv.constant0._ZN5flash44flash_bwd_dq_dk_dv_loop_seqk_parallel_kernelI23Flash_bwd_kernel_traitsILi192ELi64ELi64ELi8ELi4ELi2ELi2ELb0ELb0EN7cutlass10bfloat16_tE19Flash_kernel_traitsILi192ELi64ELi64ELi8ES3_EELb0ELb1ELb0ELb1ELb0ELb0ELb0EEEvNS_16Flash_bwd_paramsE)
        /*0014*/ 	.short	0x0160
        /*0016*/ 	.short	0x0280


	//----- nvinfo : EIATTR_CBANK_PARAM_SIZE
	.align		4
.L_218:
        /*0018*/ 	.byte	0x03, 0x19
        /*001a*/ 	.short	0x0280


	//----- nvinfo : EIATTR_KPARAM_INFO
	.align		4
        /*001c*/ 	.byte	0x04, 0x17
        /*001e*/ 	.short	(.L_220 - .L_219)
.L_219:
        /*0020*/ 	.word	0x00000000
        /*0024*/ 	.short	0x0000
        /*0026*/ 	.short	0x0000
        /*0028*/ 	.byte	0x00, 0xf0, 0x01, 0x0a


	//----- nvinfo : EIATTR_MAXREG_COUNT
	.align		4
.L_220:
        /*002c*/ 	.byte	0x03, 0x1b
        /*002e*/ 	.short	0x00ff


	//----- nvinfo : EIATTR_NUM_BARRIERS
	.align		4
        /*0030*/ 	.byte	0x02, 0x4c
        /*0032*/ 	.byte	0x01
	.zero		1


	//----- nvinfo : EIATTR_ANNOTATIONS
	.align		4
        /*0034*/ 	.byte	0x04, 0x55
        /*0036*/ 	.short	(.L_222 - .L_221)


	//   ....[0]....
.L_221:
        /*0038*/ 	.word	0x00000001
        /*003c*/ 	.byte	0x70, 0x05, 0x00, 0x00, 0x01, 0x00, 0x00, 0x00, 0xb0, 0x05, 0x00, 0x00, 0x01, 0x00, 0x00, 0x00
        /*004c*/ 	.byte	0x20, 0x0a, 0x00, 0x00, 0x01, 0x00, 0x00, 0x00, 0xf0, 0x0a, 0x00, 0x00, 0x01, 0x00, 0x00, 0x00
        /*005c*/ 	.byte	0x20, 0x24, 0x00, 0x00, 0x01, 0x00, 0x00, 0x00, 0xa0, 0x36, 0x00, 0x00, 0x01, 0x00, 0x00, 0x00
        /*006c*/ 	.byte	0xa0, 0x3f, 0x00, 0x00, 0x01, 0x00, 0x00, 0x00, 0x60, 0x75, 0x00, 0x00, 0x01, 0x00, 0x00, 0x00
        /*007c*/ 	.byte	0x90, 0x80, 0x00, 0x00


	//----- nvinfo : EIATTR_MERCURY_ISA_VERSION
	.align		4
.L_222:
        /*0080*/ 	.byte	0x03, 0x5f
        /*0082*/ 	.short	0x0000


	//----- nvinfo : EIATTR_EXIT_INSTR_OFFSETS
	.align		4
        /*0084*/ 	.byte	0x04, 0x1c
        /*0086*/ 	.short	(.L_224 - .L_223)


	//   ....[0]....
.L_223:
        /*0088*/ 	.word	0x00000090


	//   ....[1]....
        /*008c*/ 	.word	0x00008820


	//----- nvinfo : EIATTR_CTAIDZ_USED
	.align		4
.L_224:
        /*0090*/ 	.byte	0x01, 0x04
	.zero		2


	//----- nvinfo : EIATTR_CRS_STACK_SIZE
	.align		4
        /*0094*/ 	.byte	0x04, 0x1e
        /*0096*/ 	.short	(.L_226 - .L_225)
.L_225:
        /*0098*/ 	.word	0x00000000
.L_226:


//--------------------- .nv.info._ZN5flash27flash_bwd_convert_dq_kernelI23Flash_bwd_kernel_traitsILi192ELi64ELi64ELi8ELi4ELi2ELi2ELb1ELb1EN7cutlass10bfloat16_tE19Flash_kernel_traitsILi192ELi64ELi64ELi8ES3_EEEEvNS_16Flash_bwd_paramsEi --------------------------
	.section	.nv.info._ZN5flash27flash_bwd_convert_dq_kernelI23Flash_bwd_kernel_traitsILi192ELi64ELi64ELi8ELi4ELi2ELi2ELb1ELb1EN7cutlass10bfloat16_tE19Flash_kernel_traitsILi192ELi64ELi64ELi8ES3_EEEEvNS_16Flash_bwd_paramsEi,"",@"SHT_CUDA_INFO"
	.sectionflags	@""
	.align	4


	//----- nvinfo : EIATTR_CUDA_API_VERSION
	.align		4
        /*0000*/ 	.byte	0x04, 0x37
        /*0002*/ 	.short	(.L_228 - .L_227)
.L_227:
        /*0004*/ 	.word	0x00000082


	//----- nvinfo : EIATTR_SW2861232_WAR
	.align		4
.L_228:
        /*0008*/ 	.byte	0x01, 0x35
	.zero		2


	//----- nvinfo : EIATTR_PARAM_CBANK
	.align		4
        /*000c*/ 	.byte	0x04, 0x0a
        /*000e*/ 	.short	(.L_230 - .L_229)
	.align		4
.L_229:
        /*0010*/ 	.word	index@(.nv.constant0._ZN5flash27flash_bwd_convert_dq_kernelI23Flash_bwd_kernel_traitsILi192ELi64ELi64ELi8ELi4ELi2ELi2ELb1ELb1EN7cutlass10bfloat16_tE19Flash_kernel_traitsILi192ELi64ELi64ELi8ES3_EEEEvNS_16Flash_bwd_paramsEi)
        /*0014*/ 	.short	0x0160
        /*0016*/ 	.short	0x0284


	//----- nvinfo : EIATTR_CBANK_PARAM_SIZE
	.align		4
.L_230:
        /*0018*/ 	.byte	0x03, 0x19
        /*001a*/ 	.short	0x0284


	//----- nvinfo : EIATTR_KPARAM_INFO
	.align		4
        /*001c*/ 	.byte	0x04, 0x17
        /*001e*/ 	.short	(.L_232 - .L_231)
.L_231:
        /*0020*/ 	.word	0x00000000
        /*0024*/ 	.short	0x0001
        /*0026*/ 	.short	0x0280
        /*0028*/ 	.byte	0x00, 0xf0, 0x11, 0x00


	//----- nvinfo : EIATTR_KPARAM_INFO
	.align		4
.L_232:
        /*002c*/ 	.byte	0x04, 0x17
        /*002e*/ 	.short	(.L_234 - .L_233)
.L_233:
        /*0030*/ 	.word	0x00000000
        /*0034*/ 	.short	0x0000
        /*0036*/ 	.short	0x0000
        /*0038*/ 	.byte	0x00, 0xf0, 0x01, 0x0a


	//----- nvinfo : EIATTR_MAXREG_COUNT
	.align		4
.L_234:
        /*003c*/ 	.byte	0x03, 0x1b
        /*003e*/ 	.short	0x00ff


	//----- nvinfo : EIATTR_NUM_BARRIERS
	.align		4
        /*0040*/ 	.byte	0x02, 0x4c
        /*0042*/ 	.byte	0x01
	.zero		1


	//----- nvinfo : EIATTR_MERCURY_ISA_VERSION
	.align		4
        /*0044*/ 	.byte	0x03, 0x5f
        /*0046*/ 	.short	0x0000


	//----- nvinfo : EIATTR_EXIT_INSTR_OFFSETS
	.align		4
        /*0048*/ 	.byte	0x04, 0x1c
        /*004a*/ 	.short	(.L_236 - .L_235)


	//   ....[0]....
.L_235:
        /*004c*/ 	.word	0x000000f0


	//   ....[1]....
        /*0050*/ 	.word	0x00001b80


	//   ....[2]....
        /*0054*/ 	.word	0x00001c80


	//   ....[3]....
        /*0058*/ 	.word	0x00001ca0


	//----- nvinfo : EIATTR_CTAIDZ_USED
	.align		4
.L_236:
        /*005c*/ 	.byte	0x01, 0x04
	.zero		2


	//----- nvinfo : EIATTR_CRS_STACK_SIZE
	.align		4
        /*0060*/ 	.byte	0x04, 0x1e
        /*0062*/ 	.short	(.L_238 - .L_237)
.L_237:
        /*0064*/ 	.word	0x00000000
.L_238:


//--------------------- .nv.info._ZN5flash44flash_bwd_dq_dk_dv_loop_seqk_parallel_kernelI23Flash_bwd_kernel_traitsILi192ELi64ELi64ELi8ELi4ELi2ELi2ELb1ELb1EN7cutlass10bfloat16_tE19Flash_kernel_traitsILi192ELi64ELi64ELi8ES3_EELb1ELb1ELb0ELb0ELb0ELb0ELb0EEEvNS_16Flash_bwd_paramsE --------------------------
	.section	.nv.info._ZN5flash44flash_bwd_dq_dk_dv_loop_seqk_parallel_kernelI23Flash_bwd_kernel_traitsILi192ELi64ELi64ELi8ELi4ELi2ELi2ELb1ELb1EN7cutlass10bfloat16_tE19Flash_kernel_traitsILi192ELi64ELi64ELi8ES3_EELb1ELb1ELb0ELb0ELb0ELb0ELb0EEEvNS_16Flash_bwd_paramsE,"",@"SHT_CUDA_INFO"
	.sectionflags	@""
	.align	4


	//----- nvinfo : EIATTR_CUDA_API_VERSION
	.align		4
        /*0000*/ 	.byte	0x04, 0x37
        /*0002*/ 	.short	(.L_240 - .L_239)
.L_239:
        /*0004*/ 	.word	0x00000082


	//----- nvinfo : EIATTR_SW2861232_WAR
	.align		4
.L_240:
        /*0008*/ 	.byte	0x01, 0x35
	.zero		2


	//----- nvinfo : EIATTR_PARAM_CBANK
	.align		4
        /*000c*/ 	.byte	0x04, 0x0a
        /*000e*/ 	.short	(.L_242 - .L_241)
	.align		4
.L_241:
        /*0010*/ 	.word	index@(.nv.constant0._ZN5flash44flash_bwd_dq_dk_dv_loop_seqk_parallel_kernelI23Flash_bwd_kernel_traitsILi192ELi64ELi64ELi8ELi4ELi2ELi2ELb1ELb1EN7cutlass10bfloat16_tE19Flash_kernel_traitsILi192ELi64ELi64ELi8ES3_EELb1ELb1ELb0ELb0ELb0ELb0ELb0EEEvNS_16Flash_bwd_paramsE)
        /*0014*/ 	.short	0x0160
        /*0016*/ 	.short	0x0280


	//----- nvinfo : EIATTR_CBANK_PARAM_SIZE
	.align		4
.L_242:
        /*0018*/ 	.byte	0x03, 0x19
        /*001a*/ 	.short	0x0280


	//----- nvinfo : EIATTR_KPARAM_INFO
	.align		4
        /*001c*/ 	.byte	0x04, 0x17
        /*001e*/ 	.short	(.L_244 - .L_243)
.L_243:
        /*0020*/ 	.word	0x00000000
        /*0024*/ 	.short	0x0000
        /*0026*/ 	.short	0x0000
        /*0028*/ 	.byte	0x00, 0xf0, 0x01, 0x0a


	//----- nvinfo : EIATTR_MAXREG_COUNT
	.align		4
.L_244:
        /*002c*/ 	.byte	0x03, 0x1b
        /*002e*/ 	.short	0x00ff


	//----- nvinfo : EIATTR_NUM_BARRIERS
	.align		4
        /*0030*/ 	.byte	0x02, 0x4c
        /*0032*/ 	.byte	0x01
	.zero		1


	//----- nvinfo : EIATTR_ANNOTATIONS
	.align		4
        /*0034*/ 	.byte	0x04, 0x55
        /*0036*/ 	.short	(.L_246 - .L_245)


	//   ....[0]....
.L_245:
        /* <DEDUP_REMOVED lines=60> */


	//----- nvinfo : EIATTR_MERCURY_ISA_VERSION
	.align		4
.L_246:
        /*03e8*/ 	.byte	0x03, 0x5f
        /*03ea*/ 	.short	0x0000


	//----- nvinfo : EIATTR_EXIT_INSTR_OFFSETS
	.align		4
        /*03ec*/ 	.byte	0x04, 0x1c
        /*03ee*/ 	.short	(.L_248 - .L_247)


	//   ....[0]....
.L_247:
        /*03f0*/ 	.word	0x000000a0


	//   ....[1]....
        /*03f4*/ 	.word	0x00009ae0


	//----- nvinfo : EIATTR_CTAIDZ_USED
	.align		4
.L_248:
        /*03f8*/ 	.byte	0x01, 0x04
	.zero		2


	//----- nvinfo : EIATTR_CRS_STACK_SIZE
	.align		4
        /*03fc*/ 	.byte	0x04, 0x1e
        /*03fe*/ 	.short	(.L_250 - .L_249)
.L_249:
        /*0400*/ 	.word	0x00000000
.L_250:


//--------------------- .nv.info._ZN5flash44flash_bwd_dq_dk_dv_loop_seqk_parallel_kernelI23Flash_bwd_kernel_traitsILi192ELi64ELi64ELi8ELi4ELi2ELi2ELb1ELb1EN7cutlass10bfloat16_tE19Flash_kernel_traitsILi192ELi64ELi64ELi8ES3_EELb0ELb1ELb0ELb0ELb0ELb0ELb1EEEvNS_16Flash_bwd_paramsE --------------------------
	.section	.nv.info._ZN5flash44flash_bwd_dq_dk_dv_loop_seqk_parallel_kernelI23Flash_bwd_kernel_traitsILi192ELi64ELi64ELi8ELi4ELi2ELi2ELb1ELb1EN7cutlass10bfloat16_tE19Flash_kernel_traitsILi192ELi64ELi64ELi8ES3_EELb0ELb1ELb0ELb0ELb0ELb0ELb1EEEvNS_16Flash_bwd_paramsE,"",@"SHT_CUDA_INFO"
	.sectionflags	@""
	.align	4


	//----- nvinfo : EIATTR_CUDA_API_VERSION
	.align		4
        /*0000*/ 	.byte	0x04, 0x37
        /*0002*/ 	.short	(.L_252 - .L_251)
.L_251:
        /*0004*/ 	.word	0x00000082


	//----- nvinfo : EIATTR_SW2861232_WAR
	.align		4
.L_252:
        /*0008*/ 	.byte	0x01, 0x35
	.zero		2


	//----- nvinfo : EIATTR_PARAM_CBANK
	.align		4
        /*000c*/ 	.byte	0x04, 0x0a
        /*000e*/ 	.short	(.L_254 - .L_253)
	.align		4
.L_253:
        /*0010*/ 	.word	index@(.nv.constant0._ZN5flash44flash_bwd_dq_dk_dv_loop_seqk_parallel_kernelI23Flash_bwd_kernel_traitsILi192ELi64ELi64ELi8ELi4ELi2ELi2ELb1ELb1EN7cutlass10bfloat16_tE19Flash_kernel_traitsILi192ELi64ELi64ELi8ES3_EELb0ELb1ELb0ELb0ELb0ELb0ELb1EEEvNS_16Flash_bwd_paramsE)
        /*0014*/ 	.short	0x0160
        /*0016*/ 	.short	0x0280


	//----- nvinfo : EIATTR_CBANK_PARAM_SIZE
	.align		4
.L_254:
        /*0018*/ 	.byte	0x03, 0x19
        /*001a*/ 	.short	0x0280


	//----- nvinfo : EIATTR_KPARAM_INFO
	.align		4
        /*001c*/ 	.byte	0x04, 0x17
        /*001e*/ 	.short	(.L_256 - .L_255)
.L_255:
        /*0020*/ 	.word	0x00000000
        /*0024*/ 	.short	0x0000
        /*0026*/ 	.short	0x0000
        /*0028*/ 	.byte	0x00, 0xf0, 0x01, 0x0a


	//----- nvinfo : EIATTR_MAXREG_COUNT
	.align		4
.L_256:
        /*002c*/ 	.byte	0x03, 0x1b
        /*002e*/ 	.short	0x00ff


	//----- nvinfo : EIATTR_NUM_BARRIERS
	.align		4
        /*0030*/ 	.byte	0x02, 0x4c
        /*0032*/ 	.byte	0x01
	.zero		1


	//----- nvinfo : EIATTR_ANNOTATIONS
	.align		4
        /*0034*/ 	.byte	0x04, 0x55
        /*0036*/ 	.short	(.L_258 - .L_257)


	//   ....[0]....
.L_257:
        /* <DEDUP_REMOVED lines=67> */


	//----- nvinfo : EIATTR_MERCURY_ISA_VERSION
	.align		4
.L_258:
        /*0458*/ 	.byte	0x03, 0x5f
        /*045a*/ 	.short	0x0000


	//----- nvinfo : EIATTR_EXIT_INSTR_OFFSETS
	.align		4
        /*045c*/ 	.byte	0x04, 0x1c
        /*045e*/ 	.short	(.L_260 - .L_259)


	//   ....[0]....
.L_259:
        /*0460*/ 	.word	0x000000a0


	//   ....[1]....
        /*0464*/ 	.word	0x00009540


	//----- nvinfo : EIATTR_CTAIDZ_USED
	.align		4
.L_260:
        /*0468*/ 	.byte	0x01, 0x04
	.zero		2


	//----- nvinfo : EIATTR_CRS_STACK_SIZE
	.align		4
        /*046c*/ 	.byte	0x04, 0x1e
        /*046e*/ 	.short	(.L_262 - .L_261)
.L_261:
        /*0470*/ 	.word	0x00000000
.L_262:


//--------------------- .nv.info._ZN5flash44flash_bwd_dq_dk_dv_loop_seqk_parallel_kernelI23Flash_bwd_kernel_traitsILi192ELi64ELi64ELi8ELi4ELi2ELi2ELb1ELb1EN7cutlass10bfloat16_tE19Flash_kernel_traitsILi192ELi64ELi64ELi8ES3_EELb1ELb1ELb0ELb0ELb0ELb1ELb0EEEvNS_16Flash_bwd_paramsE --------------------------
	.section	.nv.info._ZN5flash44flash_bwd_dq_dk_dv_loop_seqk_parallel_kernelI23Flash_bwd_kernel_traitsILi192ELi64ELi64ELi8ELi4ELi2ELi2ELb1ELb1EN7cutlass10bfloat16_tE19Flash_kernel_traitsILi192ELi64ELi64ELi8ES3_EELb1ELb1ELb0ELb0ELb0ELb1ELb0EEEvNS_16Flash_bwd_paramsE,"",@"SHT_CUDA_INFO"
	.sectionflags	@""
	.align	4


	//----- nvinfo : EIATTR_CUDA_API_VERSION
	.align		4
        /*0000*/ 	.byte	0x04, 0x37
        /*0002*/ 	.short	(.L_264 - .L_263)
.L_263:
        /*0004*/ 	.word	0x00000082


	//----- nvinfo : EIATTR_SW2861232_WAR
	.align		4
.L_264:
        /*0008*/ 	.byte	0x01, 0x35
	.zero		2


	//----- nvinfo : EIATTR_PARAM_CBANK
	.align		4
        /*000c*/ 	.byte	0x04, 0x0a
        /*000e*/ 	.short	(.L_266 - .L_265)
	.align		4
.L_265:
        /*0010*/ 	.word	index@(.nv.constant0._ZN5flash44flash_bwd_dq_dk_dv_loop_seqk_parallel_kernelI23Flash_bwd_kernel_traitsILi192ELi64ELi64ELi8ELi4ELi2ELi2ELb1ELb1EN7cutlass10bfloat16_tE19Flash_kernel_traitsILi192ELi64ELi64ELi8ES3_EELb1ELb1ELb0ELb0ELb0ELb1ELb0EEEvNS_16Flash_bwd_paramsE)
        /*0014*/ 	.short	0x0160
        /*0016*/ 	.short	0x0280


	//----- nvinfo : EIATTR_CBANK_PARAM_SIZE
	.align		4
.L_266:
        /*0018*/ 	.byte	0x03, 0x19
        /*001a*/ 	.short	0x0280


	//----- nvinfo : EIATTR_KPARAM_INFO
	.align		4
        /*001c*/ 	.byte	0x04, 0x17
        /*001e*/ 	.short	(.L_268 - .L_267)
.L_267:
        /*0020*/ 	.word	0x00000000
        /*0024*/ 	.short	0x0000
        /*0026*/ 	.short	0x0000
        /*0028*/ 	.byte	0x00, 0xf0, 0x01, 0x0a


	//----- nvinfo : EIATTR_MAXREG_COUNT
	.align		4
.L_268:
        /*002c*/ 	.byte	0x03, 0x1b
        /*002e*/ 	.short	0x00ff


	//----- nvinfo : EIATTR_NUM_BARRIERS
	.align		4
        /*0030*/ 	.byte	0x02, 0x4c
        /*0032*/ 	.byte	0x01
	.zero		1


	//----- nvinfo : EIATTR_ANNOTATIONS
	.align		4
        /*0034*/ 	.byte	0x04, 0x55
        /*0036*/ 	.short	(.L_270 - .L_269)


	//   ....[0]....
.L_269:
        /* <DEDUP_REMOVED lines=49> */


	//----- nvinfo : EIATTR_MERCURY_ISA_VERSION
	.align		4
.L_270:
        /*0330*/ 	.byte	0x03, 0x5f
        /*0332*/ 	.short	0x0000


	//----- nvinfo : EIATTR_EXIT_INSTR_OFFSETS
	.align		4
        /*0334*/ 	.byte	0x04, 0x1c
        /*0336*/ 	.short	(.L_272 - .L_271)


	//   ....[0]....
.L_271:
        /*0338*/ 	.word	0x000000a0


	//   ....[1]....
        /*033c*/ 	.word	0x00008880


	//----- nvinfo : EIATTR_CTAIDZ_USED
	.align		4
.L_272:
        /*0340*/ 	.byte	0x01, 0x04
	.zero		2


	//----- nvinfo : EIATTR_CRS_STACK_SIZE
	.align		4
        /*0344*/ 	.byte	0x04, 0x1e
        /*0346*/ 	.short	(.L_274 - .L_273)
.L_273:
        /*0348*/ 	.word	0x00000000
.L_274:


//--------------------- .nv.info._ZN5flash44flash_bwd_dq_dk_dv_loop_seqk_parallel_kernelI23Flash_bwd_kernel_traitsILi192ELi64ELi64ELi8ELi4ELi2ELi2ELb1ELb1EN7cutlass10bfloat16_tE19Flash_kernel_traitsILi192ELi64ELi64ELi8ES3_EELb0ELb1ELb0ELb0ELb0ELb1ELb1EEEvNS_16Flash_bwd_paramsE --------------------------
	.section	.nv.info._ZN5flash44flash_bwd_dq_dk_dv_loop_seqk_parallel_kernelI23Flash_bwd_kernel_traitsILi192ELi64ELi64ELi8ELi4ELi2ELi2ELb1ELb1EN7cutlass10bfloat16_tE19Flash_kernel_traitsILi192ELi64ELi64ELi8ES3_EELb0ELb1ELb0ELb0ELb0ELb1ELb1EEEvNS_16Flash_bwd_paramsE,"",@"SHT_CUDA_INFO"
	.sectionflags	@""
	.align	4


	//----- nvinfo : EIATTR_CUDA_API_VERSION
	.align		4
        /*0000*/ 	.byte	0x04, 0x37
        /*0002*/ 	.short	(.L_276 - .L_275)
.L_275:
        /*0004*/ 	.word	0x00000082


	//----- nvinfo : EIATTR_SW2861232_WAR
	.align		4
.L_276:
        /*0008*/ 	.byte	0x01, 0x35
	.zero		2


	//----- nvinfo : EIATTR_PARAM_CBANK
	.align		4
        /*000c*/ 	.byte	0x04, 0x0a
        /*000e*/ 	.short	(.L_278 - .L_277)
	.align		4
.L_277:
        /*0010*/ 	.word	index@(.nv.constant0._ZN5flash44flash_bwd_dq_dk_dv_loop_seqk_parallel_kernelI23Flash_bwd_kernel_traitsILi192ELi64ELi64ELi8ELi4ELi2ELi2ELb1ELb1EN7cutlass10bfloat16_tE19Flash_kernel_traitsILi192ELi64ELi64ELi8ES3_EELb0ELb1ELb0ELb0ELb0ELb1ELb1EEEvNS_16Flash_bwd_paramsE)
        /*0014*/ 	.short	0x0160
        /*0016*/ 	.short	0x0280


	//----- nvinfo : EIATTR_CBANK_PARAM_SIZE
	.align		4
.L_278:
        /*0018*/ 	.byte	0x03, 0x19
        /*001a*/ 	.short	0x0280


	//----- nvinfo : EIATTR_KPARAM_INFO
	.align		4
        /*001c*/ 	.byte	0x04, 0x17
        /*001e*/ 	.short	(.L_280 - .L_279)
.L_279:
        /*0020*/ 	.word	0x00000000
        /*0024*/ 	.short	0x0000
        /*0026*/ 	.short	0x0000
        /*0028*/ 	.byte	0x00, 0xf0, 0x01, 0x0a


	//----- nvinfo : EIATTR_MAXREG_COUNT
	.align		4
.L_280:
        /*002c*/ 	.byte	0x03, 0x1b
        /*002e*/ 	.short	0x00ff


	//----- nvinfo : EIATTR_NUM_BARRIERS
	.align		4
        /*0030*/ 	.byte	0x02, 0x4c
        /*0032*/ 	.byte	0x01
	.zero		1


	//----- nvinfo : EIATTR_ANNOTATIONS
	.align		4
        /*0034*/ 	.byte	0x04, 0x55
        /*0036*/ 	.short	(.L_282 - .L_281)


	//   ....[0]....
.L_281:
        /* <DEDUP_REMOVED lines=57> */


	//----- nvinfo : EIATTR_MERCURY_ISA_VERSION
	.align		4
.L_282:
        /*03b0*/ 	.byte	0x03, 0x5f
        /*03b2*/ 	.short	0x0000


	//----- nvinfo : EIATTR_EXIT_INSTR_OFFSETS
	.align		4
        /*03b4*/ 	.byte	0x04, 0x1c
        /*03b6*/ 	.short	(.L_284 - .L_283)


	//   ....[0]....
.L_283:
        /*03b8*/ 	.word	0x000000a0


	//   ....[1]....
        /*03bc*/ 	.word	0x000082f0


	//----- nvinfo : EIATTR_CTAIDZ_USED
	.align		4
.L_284:
        /*03c0*/ 	.byte	0x01, 0x04
	.zero		2


	//----- nvinfo : EIATTR_CRS_STACK_SIZE
	.align		4
        /*03c4*/ 	.byte	0x04, 0x1e
        /*03c6*/ 	.short	(.L_286 - .L_285)
.L_285:
        /*03c8*/ 	.word	0x00000000
.L_286:


//--------------------- .nv.info._ZN5flash44flash_bwd_dq_dk_dv_loop_seqk_parallel_kernelI23Flash_bwd_kernel_traitsILi192ELi64ELi64ELi8ELi4ELi2ELi2ELb1ELb1EN7cutlass10bfloat16_tE19Flash_kernel_traitsILi192ELi64ELi64ELi8ES3_EELb1ELb1ELb0ELb1ELb0ELb0ELb0EEEvNS_16Flash_bwd_paramsE --------------------------
	.section	.nv.info._ZN5flash44flash_bwd_dq_dk_dv_loop_seqk_parallel_kernelI23Flash_bwd_kernel_traitsILi192ELi64ELi64ELi8ELi4ELi2ELi2ELb1ELb1EN7cutlass10bfloat16_tE19Flash_kernel_traitsILi192ELi64ELi64ELi8ES3_EELb1ELb1ELb0ELb1ELb0ELb0ELb0EEEvNS_16Flash_bwd_paramsE,"",@"SHT_CUDA_INFO"
	.sectionflags	@""
	.align	4


	//----- nvinfo : EIATTR_CUDA_API_VERSION
	.align		4
        /*0000*/ 	.byte	0x04, 0x37
        /*0002*/ 	.short	(.L_288 - .L_287)
.L_287:
        /*0004*/ 	.word	0x00000082


	//----- nvinfo : EIATTR_SW2861232_WAR
	.align		4
.L_288:
        /*0008*/ 	.byte	0x01, 0x35
	.zero		2


	//----- nvinfo : EIATTR_PARAM_CBANK
	.align		4
        /*000c*/ 	.byte	0x04, 0x0a
        /*000e*/ 	.short	(.L_290 - .L_289)
	.align		4
.L_289:
        /*0010*/ 	.word	index@(.nv.constant0._ZN5flash44flash_bwd_dq_dk_dv_loop_seqk_parallel_kernelI23Flash_bwd_kernel_traitsILi192ELi64ELi64ELi8ELi4ELi2ELi2ELb1ELb1EN7cutlass10bfloat16_tE19Flash_kernel_traitsILi192ELi64ELi64ELi8ES3_EELb1ELb1ELb0ELb1ELb0ELb0ELb0EEEvNS_16Flash_bwd_paramsE)
        /*0014*/ 	.short	0x0160
        /*0016*/ 	.short	0x0280


	//----- nvinfo : EIATTR_CBANK_PARAM_SIZE
	.align		4
.L_290:
        /*0018*/ 	.byte	0x03, 0x19
        /*001a*/ 	.short	0x0280


	//----- nvinfo : EIATTR_KPARAM_INFO
	.align		4
        /*001c*/ 	.byte	0x04, 0x17
        /*001e*/ 	.short	(.L_292 - .L_291)
.L_291:
        /*0020*/ 	.word	0x00000000
        /*0024*/ 	.short	0x0000
        /*0026*/ 	.short	0x0000
        /*0028*/ 	.byte	0x00, 0xf0, 0x01, 0x0a


	//----- nvinfo : EIATTR_MAXREG_COUNT
	.align		4
.L_292:
        /*002c*/ 	.byte	0x03, 0x1b
        /*002e*/ 	.short	0x00ff


	//----- nvinfo : EIATTR_NUM_BARRIERS
	.align		4
        /*0030*/ 	.byte	0x02, 0x4c
        /*0032*/ 	.byte	0x01
	.zero		1


	//----- nvinfo : EIATTR_ANNOTATIONS
	.align		4
        /*0034*/ 	.byte	0x04, 0x55
        /*0036*/ 	.short	(.L_294 - .L_293)


	//   ....[0]....
.L_293:
        /* <DEDUP_REMOVED lines=69> */


	//----- nvinfo : EIATTR_MERCURY_ISA_VERSION
	.align		4
.L_294:
        /*0478*/ 	.byte	0x03, 0x5f
        /*047a*/ 	.short	0x0000


	//----- nvinfo : EIATTR_EXIT_INSTR_OFFSETS
	.align		4
        /*047c*/ 	.byte	0x04, 0x1c
        /*047e*/ 	.short	(.L_296 - .L_295)


	//   ....[0]....
.L_295:
        /*0480*/ 	.word	0x000000a0


	//   ....[1]....
        /*0484*/ 	.word	0x00009f20


	//----- nvinfo : EIATTR_CTAIDZ_USED
	.align		4
.L_296:
        /*0488*/ 	.byte	0x01, 0x04
	.zero		2


	//----- nvinfo : EIATTR_CRS_STACK_SIZE
	.align		4
        /*048c*/ 	.byte	0x04, 0x1e
        /*048e*/ 	.short	(.L_298 - .L_297)
.L_297:
        /*0490*/ 	.word	0x00000000
.L_298:


//--------------------- .nv.info._ZN5flash44flash_bwd_dq_dk_dv_loop_seqk_parallel_kernelI23Flash_bwd_kernel_traitsILi192ELi64ELi64ELi8ELi4ELi2ELi2ELb1ELb1EN7cutlass10bfloat16_tE19Flash_kernel_traitsILi192ELi64ELi64ELi8ES3_EELb0ELb1ELb0ELb1ELb0ELb0ELb1EEEvNS_16Flash_bwd_paramsE --------------------------
	.section	.nv.info._ZN5flash44flash_bwd_dq_dk_dv_loop_seqk_parallel_kernelI23Flash_bwd_kernel_traitsILi192ELi64ELi64ELi8ELi4ELi2ELi2ELb1ELb1EN7cutlass10bfloat16_tE19Flash_kernel_traitsILi192ELi64ELi64ELi8ES3_EELb0ELb1ELb0ELb1ELb0ELb0ELb1EEEvNS_16Flash_bwd_paramsE,"",@"SHT_CUDA_INFO"
	.sectionflags	@""
	.align	4


	//----- nvinfo : EIATTR_CUDA_API_VERSION
	.align		4
        /*0000*/ 	.byte	0x04, 0x37
        /*0002*/ 	.short	(.L_300 - .L_299)
.L_299:
        /*0004*/ 	.word	0x00000082


	//----- nvinfo : EIATTR_SW2861232_WAR
	.align		4
.L_300:
        /*0008*/ 	.byte	0x01, 0x35
	.zero		2


	//----- nvinfo : EIATTR_PARAM_CBANK
	.align		4
        /*000c*/ 	.byte	0x04, 0x0a
        /*000e*/ 	.short	(.L_302 - .L_301)
	.align		4
.L_301:
        /*0010*/ 	.word	index@(.nv.constant0._ZN5flash44flash_bwd_dq_dk_dv_loop_seqk_parallel_kernelI23Flash_bwd_kernel_traitsILi192ELi64ELi64ELi8ELi4ELi2ELi2ELb1ELb1EN7cutlass10bfloat16_tE19Flash_kernel_traitsILi192ELi64ELi64ELi8ES3_EELb0ELb1ELb0ELb1ELb0ELb0ELb1EEEvNS_16Flash_bwd_paramsE)
        /*0014*/ 	.short	0x0160
        /*0016*/ 	.short	0x0280


	//----- nvinfo : EIATTR_CBANK_PARAM_SIZE
	.align		4
.L_302:
        /*0018*/ 	.byte	0x03, 0x19
        /*001a*/ 	.short	0x0280


	//----- nvinfo : EIATTR_KPARAM_INFO
	.align		4
        /*001c*/ 	.byte	0x04, 0x17
        /*001e*/ 	.short	(.L_304 - .L_303)
.L_303:
        /*0020*/ 	.word	0x00000000
        /*0024*/ 	.short	0x0000
        /*0026*/ 	.short	0x0000
        /*0028*/ 	.byte	0x00, 0xf0, 0x01, 0x0a


	//----- nvinfo : EIATTR_MAXREG_COUNT
	.align		4
.L_304:
        /*002c*/ 	.byte	0x03, 0x1b
        /*002e*/ 	.short	0x00ff


	//----- nvinfo : EIATTR_NUM_BARRIERS
	.align		4
        /*0030*/ 	.byte	0x02, 0x4c
        /*0032*/ 	.byte	0x01
	.zero		1


	//----- nvinfo : EIATTR_ANNOTATIONS
	.align		4
        /*0034*/ 	.byte	0x04, 0x55
        /*0036*/ 	.short	(.L_306 - .L_305)


	//   ....[0]....
.L_305:
        /* <DEDUP_REMOVED lines=75> */


	//----- nvinfo : EIATTR_MERCURY_ISA_VERSION
	.align		4
.L_306:
        /*04d8*/ 	.byte	0x03, 0x5f
        /*04da*/ 	.short	0x0000


	//----- nvinfo : EIATTR_EXIT_INSTR_OFFSETS
	.align		4
        /*04dc*/ 	.byte	0x04, 0x1c
        /*04de*/ 	.short	(.L_308 - .L_307)


	//   ....[0]....
.L_307:
        /*04e0*/ 	.word	0x000000a0


	//   ....[1]....
        /*04e4*/ 	.word	0x000098a0


	//----- nvinfo : EIATTR_CTAIDZ_USED
	.align		4
.L_308:
        /*04e8*/ 	.byte	0x01, 0x04
	.zero		2


	//----- nvinfo : EIATTR_CRS_STACK_SIZE
	.align		4
        /*04ec*/ 	.byte	0x04, 0x1e
        /*04ee*/ 	.short	(.L_310 - .L_309)
.L_309:
        /*04f0*/ 	.word	0x00000000
.L_310:


//--------------------- .nv.info._ZN5flash25flash_bwd_dot_do_o_kernelILb0E23Flash_bwd_kernel_traitsILi192ELi64ELi64ELi8ELi4ELi2ELi2ELb1ELb1EN7cutlass10bfloat16_tE19Flash_kernel_traitsILi192ELi64ELi64ELi8ES3_EEEEvNS_16Flash_bwd_paramsE --------------------------
	.section	.nv.info._ZN5flash25flash_bwd_dot_do_o_kernelILb0E23Flash_bwd_kernel_traitsILi192ELi64ELi64ELi8ELi4ELi2ELi2ELb1ELb1EN7cutlass10bfloat16_tE19Flash_kernel_traitsILi192ELi64ELi64ELi8ES3_EEEEvNS_16Flash_bwd_paramsE,"",@"SHT_CUDA_INFO"
	.sectionflags	@""
	.align	4


	//----- nvinfo : EIATTR_CUDA_API_VERSION
	.align		4
        /*0000*/ 	.byte	0x04, 0x37
        /*0002*/ 	.short	(.L_312 - .L_311)
.L_311:
        /*0004*/ 	.word	0x00000082


	//----- nvinfo : EIATTR_SW2861232_WAR
	.align		4
.L_312:
        /*0008*/ 	.byte	0x01, 0x35
	.zero		2


	//----- nvinfo : EIATTR_PARAM_CBANK
	.align		4
        /*000c*/ 	.byte	0x04, 0x0a
        /*000e*/ 	.short	(.L_314 - .L_313)
	.align		4
.L_313:
        /*0010*/ 	.word	index@(.nv.constant0._ZN5flash25flash_bwd_dot_do_o_kernelILb0E23Flash_bwd_kernel_traitsILi192ELi64ELi64ELi8ELi4ELi2ELi2ELb1ELb1EN7cutlass10bfloat16_tE19Flash_kernel_traitsILi192ELi64ELi64ELi8ES3_EEEEvNS_16Flash_bwd_paramsE)
        /*0014*/ 	.short	0x0160
        /*0016*/ 	.short	0x0280


	//----- nvinfo : EIATTR_CBANK_PARAM_SIZE
	.align		4
.L_314:
        /*0018*/ 	.byte	0x03, 0x19
        /*001a*/ 	.short	0x0280


	//----- nvinfo : EIATTR_KPARAM_INFO
	.align		4
        /*001c*/ 	.byte	0x04, 0x17
        /*001e*/ 	.short	(.L_316 - .L_315)
.L_315:
        /*0020*/ 	.word	0x00000000
        /*0024*/ 	.short	0x0000
        /*0026*/ 	.short	0x0000
        /*0028*/ 	.byte	0x00, 0xf0, 0x01, 0x0a


	//----- nvinfo : EIATTR_MAXREG_COUNT
	.align		4
.L_316:
        /*002c*/ 	.byte	0x03, 0x1b
        /*002e*/ 	.short	0x00ff


	//----- nvinfo : EIATTR_MERCURY_ISA_VERSION
	.align		4
        /*0030*/ 	.byte	0x03, 0x5f
        /*0032*/ 	.short	0x0000


	//----- nvinfo : EIATTR_COOP_GROUP_MASK_REGIDS
	.align		4
        /*0034*/ 	.byte	0x04, 0x29
        /*0036*/ 	.short	(.L_318 - .L_317)


	//   ....[0]....
.L_317:
        /*0038*/ 	.word	0xffffffff


	//   ....[1]....
        /*003c*/ 	.word	0xffffffff


	//   ....[2]....
        /*0040*/ 	.word	0xffffffff


	//   ....[3]....
        /*0044*/ 	.word	0xffffffff


	//   ....[4]....
        /*0048*/ 	.word	0xffffffff


	//   ....[5]....
        /*004c*/ 	.word	0xffffffff


	//----- nvinfo : EIATTR_COOP_GROUP_INSTR_OFFSETS
	.align		4
.L_318:
        /*0050*/ 	.byte	0x04, 0x28
        /*0052*/ 	.short	(.L_320 - .L_319)


	//   ....[0]....
.L_319:
        /*0054*/ 	.word	0x00001470


	//   ....[1]....
        /*0058*/ 	.word	0x00001490


	//   ....[2]....
        /*005c*/ 	.word	0x000014b0


	//   ....[3]....
        /*0060*/ 	.word	0x000014d0


	//   ....[4]....
        /*0064*/ 	.word	0x00001510


	//   ....[5]....
        /*0068*/ 	.word	0x00001550


	//----- nvinfo : EIATTR_EXIT_INSTR_OFFSETS
	.align		4
.L_320:
        /*006c*/ 	.byte	0x04, 0x1c
        /*006e*/ 	.short	(.L_322 - .L_321)


	//   ....[0]....
.L_321:
        /*0070*/ 	.word	0x00000120


	//   ....[1]....
        /*0074*/ 	.word	0x000015b0


	//   ....[2]....
        /*0078*/ 	.word	0x000015e0


	//----- nvinfo : EIATTR_CTAIDZ_USED
	.align		4
.L_322:
        /*007c*/ 	.byte	0x01, 0x04
	.zero		2


	//----- nvinfo : EIATTR_CRS_STACK_SIZE
	.align		4
        /*0080*/ 	.byte	0x04, 0x1e
        /*0082*/ 	.short	(.L_324 - .L_323)
.L_323:
        /*0084*/ 	.word	0x00000000
.L_324:


//--------------------- .nv.info._ZN5flash25flash_bwd_dot_do_o_kernelILb1E23Flash_bwd_kernel_traitsILi192ELi64ELi64ELi8ELi4ELi2ELi2ELb1ELb1EN7cutlass10bfloat16_tE19Flash_kernel_traitsILi192ELi64ELi64ELi8ES3_EEEEvNS_16Flash_bwd_paramsE --------------------------
	.section	.nv.info._ZN5flash25flash_bwd_dot_do_o_kernelILb1E23Flash_bwd_kernel_traitsILi192ELi64ELi64ELi8ELi4ELi2ELi2ELb1ELb1EN7cutlass10bfloat16_tE19Flash_kernel_traitsILi192ELi64ELi64ELi8ES3_EEEEvNS_16Flash_bwd_paramsE,"",@"SHT_CUDA_INFO"
	.sectionflags	@""
	.align	4


	//----- nvinfo : EIATTR_CUDA_API_VERSION
	.align		4
        /*0000*/ 	.byte	0x04, 0x37
        /*0002*/ 	.short	(.L_326 - .L_325)
.L_325:
        /*0004*/ 	.word	0x00000082


	//----- nvinfo : EIATTR_SW2861232_WAR
	.align		4
.L_326:
        /*0008*/ 	.byte	0x01, 0x35
	.zero		2


	//----- nvinfo : EIATTR_PARAM_CBANK
	.align		4
        /*000c*/ 	.byte	0x04, 0x0a
        /*000e*/ 	.short	(.L_328 - .L_327)
	.align		4
.L_327:
        /*0010*/ 	.word	index@(.nv.constant0._ZN5flash25flash_bwd_dot_do_o_kernelILb1E23Flash_bwd_kernel_traitsILi192ELi64ELi64ELi8ELi4ELi2ELi2ELb1ELb1EN7cutlass10bfloat16_tE19Flash_kernel_traitsILi192ELi64ELi64ELi8ES3_EEEEvNS_16Flash_bwd_paramsE)
        /*0014*/ 	.short	0x0160
        /*0016*/ 	.short	0x0280


	//----- nvinfo : EIATTR_CBANK_PARAM_SIZE
	.align		4
.L_328:
        /*0018*/ 	.byte	0x03, 0x19
        /*001a*/ 	.short	0x0280


	//----- nvinfo : EIATTR_KPARAM_INFO
	.align		4
        /*001c*/ 	.byte	0x04, 0x17
        /*001e*/ 	.short	(.L_330 - .L_329)
.L_329:
        /*0020*/ 	.word	0x00000000
        /*0024*/ 	.short	0x0000
        /*0026*/ 	.short	0x0000
        /*0028*/ 	.byte	0x00, 0xf0, 0x01, 0x0a


	//----- nvinfo : EIATTR_MAXREG_COUNT
	.align		4
.L_330:
        /*002c*/ 	.byte	0x03, 0x1b
        /*002e*/ 	.short	0x00ff


	//----- nvinfo : EIATTR_MERCURY_ISA_VERSION
	.align		4
        /*0030*/ 	.byte	0x03, 0x5f
        /*0032*/ 	.short	0x0000


	//----- nvinfo : EIATTR_COOP_GROUP_MASK_REGIDS
	.align		4
        /*0034*/ 	.byte	0x04, 0x29
        /*0036*/ 	.short	(.L_332 - .L_331)


	//   ....[0]....
.L_331:
        /*0038*/ 	.word	0xffffffff


	//   ....[1]....
        /*003c*/ 	.word	0xffffffff


	//   ....[2]....
        /*0040*/ 	.word	0xffffffff


	//   ....[3]....
        /*0044*/ 	.word	0xffffffff


	//   ....[4]....
        /*0048*/ 	.word	0xffffffff


	//   ....[5]....
        /*004c*/ 	.word	0xffffffff


	//----- nvinfo : EIATTR_COOP_GROUP_INSTR_OFFSETS
	.align		4
.L_332:
        /*0050*/ 	.byte	0x04, 0x28
        /*0052*/ 	.short	(.L_334 - .L_333)


	//   ....[0]....
.L_333:
        /*0054*/ 	.word	0x000017b0


	//   ....[1]....
        /*0058*/ 	.word	0x000017c0


	//   ....[2]....
        /*005c*/ 	.word	0x000017f0


	//   ....[3]....
        /*0060*/ 	.word	0x00001800


	//   ....[4]....
        /*0064*/ 	.word	0x00001830


	//   ....[5]....
        /*0068*/ 	.word	0x00001860


	//----- nvinfo : EIATTR_EXIT_INSTR_OFFSETS
	.align		4
.L_334:
        /*006c*/ 	.byte	0x04, 0x1c
        /*006e*/ 	.short	(.L_336 - .L_335)


	//   ....[0]....
.L_335:
        /*0070*/ 	.word	0x00000120


	//   ....[1]....
        /*0074*/ 	.word	0x000019f0


	//----- nvinfo : EIATTR_CTAIDZ_USED
	.align		4
.L_336:
        /*0078*/ 	.byte	0x01, 0x04
	.zero		2


	//----- nvinfo : EIATTR_CRS_STACK_SIZE
	.align		4
        /*007c*/ 	.byte	0x04, 0x1e
        /*007e*/ 	.short	(.L_338 - .L_337)
.L_337:
        /*0080*/ 	.word	0x00000000
.L_338:


//--------------------- .nv.info._ZN5flash27flash_bwd_convert_dq_kernelI23Flash_bwd_kernel_traitsILi192ELi64ELi64ELi8ELi4ELi2ELi2ELb0ELb0EN7cutlass10bfloat16_tE19Flash_kernel_traitsILi192ELi64ELi64ELi8ES3_EEEEvNS_16Flash_bwd_paramsEi --------------------------
	.section	.nv.info._ZN5flash27flash_bwd_convert_dq_kernelI23Flash_bwd_kernel_traitsILi192ELi64ELi64ELi8ELi4ELi2ELi2ELb0ELb0EN7cutlass10bfloat16_tE19Flash_kernel_traitsILi192ELi64ELi64ELi8ES3_EEEEvNS_16Flash_bwd_paramsEi,"",@"SHT_CUDA_INFO"
	.sectionflags	@""
	.align	4


	//----- nvinfo : EIATTR_CUDA_API_VERSION
	.align		4
        /*0000*/ 	.byte	0x04, 0x37
        /*0002*/ 	.short	(.L_340 - .L_339)
.L_339:
        /*0004*/ 	.word	0x00000082


	//----- nvinfo : EIATTR_SW2861232_WAR
	.align		4
.L_340:
        /*0008*/ 	.byte	0x01, 0x35
	.zero		2


	//----- nvinfo : EIATTR_PARAM_CBANK
	.align		4
        /*000c*/ 	.byte	0x04, 0x0a
        /*000e*/ 	.short	(.L_342 - .L_341)
	.align		4
.L_341:
        /*0010*/ 	.word	index@(.nv.constant0._ZN5flash27flash_bwd_convert_dq_kernelI23Flash_bwd_kernel_traitsILi192ELi64ELi64ELi8ELi4ELi2ELi2ELb0ELb0EN7cutlass10bfloat16_tE19Flash_kernel_traitsILi192ELi64ELi64ELi8ES3_EEEEvNS_16Flash_bwd_paramsEi)
        /*0014*/ 	.short	0x0160
        /*0016*/ 	.short	0x0284


	//----- nvinfo : EIATTR_CBANK_PARAM_SIZE
	.align		4
.L_342:
        /*0018*/ 	.byte	0x03, 0x19
        /*001a*/ 	.short	0x0284


	//----- nvinfo : EIATTR_KPARAM_INFO
	.align		4
        /*001c*/ 	.byte	0x04, 0x17
        /*001e*/ 	.short	(.L_344 - .L_343)
.L_343:
        /*0020*/ 	.word	0x00000000
        /*0024*/ 	.short	0x0001
        /*0026*/ 	.short	0x0280
        /*0028*/ 	.byte	0x00, 0xf0, 0x11, 0x00


	//----- nvinfo : EIATTR_KPARAM_INFO
	.align		4
.L_344:
        /*002c*/ 	.byte	0x04, 0x17
        /*002e*/ 	.short	(.L_346 - .L_345)
.L_345:
        /*0030*/ 	.word	0x00000000
        /*0034*/ 	.short	0x0000
        /*0036*/ 	.short	0x0000
        /*0038*/ 	.byte	0x00, 0xf0, 0x01, 0x0a


	//----- nvinfo : EIATTR_MAXREG_COUNT
	.align		4
.L_346:
        /*003c*/ 	.byte	0x03, 0x1b
        /*003e*/ 	.short	0x00ff


	//----- nvinfo : EIATTR_NUM_BARRIERS
	.align		4
        /*0040*/ 	.byte	0x02, 0x4c
        /*0042*/ 	.byte	0x01
	.zero		1


	//----- nvinfo : EIATTR_MERCURY_ISA_VERSION
	.align		4
        /*0044*/ 	.byte	0x03, 0x5f
        /*0046*/ 	.short	0x0000


	//----- nvinfo : EIATTR_EXIT_INSTR_OFFSETS
	.align		4
        /*0048*/ 	.byte	0x04, 0x1c
        /*004a*/ 	.short	(.L_348 - .L_347)


	//   ....[0]....
.L_347:
        /*004c*/ 	.word	0x000000f0


	//   ....[1]....
        /*0050*/ 	.word	0x00001b80


	//   ....[2]....
        /*0054*/ 	.word	0x00001c80


	//   ....[3]....
        /*0058*/ 	.word	0x00001ca0


	//----- nvinfo : EIATTR_CTAIDZ_USED
	.align		4
.L_348:
        /*005c*/ 	.byte	0x01, 0x04
	.zero		2


	//----- nvinfo : EIATTR_CRS_STACK_SIZE
	.align		4
        /*0060*/ 	.byte	0x04, 0x1e
        /*0062*/ 	.short	(.L_350 - .L_349)
.L_349:
        /*0064*/ 	.word	0x00000000
.L_350:


//--------------------- .nv.info._ZN5flash44flash_bwd_dq_dk_dv_loop_seqk_parallel_kernelI23Flash_bwd_kernel_traitsILi192ELi64ELi64ELi8ELi4ELi2ELi2ELb0ELb0EN7cutlass10bfloat16_tE19Flash_kernel_traitsILi192ELi64ELi64ELi8ES3_EELb1ELb1ELb0ELb0ELb0ELb0ELb0EEEvNS_16Flash_bwd_paramsE --------------------------
	.section	.nv.info._ZN5flash44flash_bwd_dq_dk_dv_loop_seqk_parallel_kernelI23Flash_bwd_kernel_traitsILi192ELi64ELi64ELi8ELi4ELi2ELi2ELb0ELb0EN7cutlass10bfloat16_tE19Flash_kernel_traitsILi192ELi64ELi64ELi8ES3_EELb1ELb1ELb0ELb0ELb0ELb0ELb0EEEvNS_16Flash_bwd_paramsE,"",@"SHT_CUDA_INFO"
	.sectionflags	@""
	.align	4


	//----- nvinfo : EIATTR_CUDA_API_VERSION
	.align		4
        /*0000*/ 	.byte	0x04, 0x37
        /*0002*/ 	.short	(.L_352 - .L_351)
.L_351:
        /*0004*/ 	.word	0x00000082


	//----- nvinfo : EIATTR_SW2861232_WAR
	.align		4
.L_352:
        /*0008*/ 	.byte	0x01, 0x35
	.zero		2


	//----- nvinfo : EIATTR_PARAM_CBANK
	.align		4
        /*000c*/ 	.byte	0x04, 0x0a
        /*000e*/ 	.short	(.L_354 - .L_353)
	.align		4
.L_353:
        /*0010*/ 	.word	index@(.nv.constant0._ZN5flash44flash_bwd_dq_dk_dv_loop_seqk_parallel_kernelI23Flash_bwd_kernel_traitsILi192ELi64ELi64ELi8ELi4ELi2ELi2ELb0ELb0EN7cutlass10bfloat16_tE19Flash_kernel_traitsILi192ELi64ELi64ELi8ES3_EELb1ELb1ELb0ELb0ELb0ELb0ELb0EEEvNS_16Flash_bwd_paramsE)
        /*0014*/ 	.short	0x0160
        /*0016*/ 	.short	0x0280


	//----- nvinfo : EIATTR_CBANK_PARAM_SIZE
	.align		4
.L_354:
        /*0018*/ 	.byte	0x03, 0x19
        /*001a*/ 	.short	0x0280


	//----- nvinfo : EIATTR_KPARAM_INFO
	.align		4
        /*001c*/ 	.byte	0x04, 0x17
        /*001e*/ 	.short	(.L_356 - .L_355)
.L_355:
        /*0020*/ 	.word	0x00000000
        /*0024*/ 	.short	0x0000
        /*0026*/ 	.short	0x0000
        /*0028*/ 	.byte	0x00, 0xf0, 0x01, 0x0a


	//----- nvinfo : EIATTR_MAXREG_COUNT
	.align		4
.L_356:
        /*002c*/ 	.byte	0x03, 0x1b
        /*002e*/ 	.short	0x00ff


	//----- nvinfo : EIATTR_NUM_BARRIERS
	.align		4
        /*0030*/ 	.byte	0x02, 0x4c
        /*0032*/ 	.byte	0x01
	.zero		1


	//----- nvinfo : EIATTR_ANNOTATIONS
	.align		4
        /*0034*/ 	.byte	0x04, 0x55
        /*0036*/ 	.short	(.L_358 - .L_357)


	//   ....[0]....
.L_357:
        /*0038*/ 	.word	0x00000001
        /*003c*/ 	.byte	0x10, 0x03, 0x00, 0x00, 0x01, 0x00, 0x00, 0x00, 0x80, 0x04, 0x00, 0x00, 0x01, 0x00, 0x00, 0x00
        /*004c*/ 	.byte	0xb0, 0x05, 0x00, 0x00, 0x01, 0x00, 0x00, 0x00, 0x70, 0x0a, 0x00, 0x00, 0x01, 0x00, 0x00, 0x00
        /*005c*/ 	.byte	0x00, 0x14, 0x00, 0x00, 0x01, 0x00, 0x00, 0x00, 0x40, 0x24, 0x00, 0x00, 0x01, 0x00, 0x00, 0x00
        /*006c*/ 	.byte	0xf0, 0x35, 0x00, 0x00, 0x01, 0x00, 0x00, 0x00, 0x90, 0x7a, 0x00, 0x00


	//----- nvinfo : EIATTR_MERCURY_ISA_VERSION
	.align		4
.L_358:
        /*0078*/ 	.byte	0x03, 0x5f
        /*007a*/ 	.short	0x0000


	//----- nvinfo : EIATTR_EXIT_INSTR_OFFSETS
	.align		4
        /*007c*/ 	.byte	0x04, 0x1c
        /*007e*/ 	.short	(.L_360 - .L_359)


	//   ....[0]....
.L_359:
        /*0080*/ 	.word	0x00000090


	//   ....[1]....
        /*0084*/ 	.word	0x00009050


	//----- nvinfo : EIATTR_CTAIDZ_USED
	.align		4
.L_360:
        /*0088*/ 	.byte	0x01, 0x04
	.zero		2


	//----- nvinfo : EIATTR_CRS_STACK_SIZE
	.align		4
        /*008c*/ 	.byte	0x04, 0x1e
        /*008e*/ 	.short	(.L_362 - .L_361)
.L_361:
        /*0090*/ 	.word	0x00000000
.L_362:


//--------------------- .nv.info._ZN5flash44flash_bwd_dq_dk_dv_loop_seqk_parallel_kernelI23Flash_bwd_kernel_traitsILi192ELi64ELi64ELi8ELi4ELi2ELi2ELb0ELb0EN7cutlass10bfloat16_tE19Flash_kernel_traitsILi192ELi64ELi64ELi8ES3_EELb0ELb1ELb0ELb0ELb0ELb0ELb1EEEvNS_16Flash_bwd_paramsE --------------------------
	.section	.nv.info._ZN5flash44flash_bwd_dq_dk_dv_loop_seqk_parallel_kernelI23Flash_bwd_kernel_traitsILi192ELi64ELi64ELi8ELi4ELi2ELi2ELb0ELb0EN7cutlass10bfloat16_tE19Flash_kernel_traitsILi192ELi64ELi64ELi8ES3_EELb0ELb1ELb0ELb0ELb0ELb0ELb1EEEvNS_16Flash_bwd_paramsE,"",@"SHT_CUDA_INFO"
	.sectionflags	@""
	.align	4


	//----- nvinfo : EIATTR_CUDA_API_VERSION
	.align		4
        /*0000*/ 	.byte	0x04, 0x37
        /*0002*/ 	.short	(.L_364 - .L_363)
.L_363:
        /*0004*/ 	.word	0x00000082


	//----- nvinfo : EIATTR_SW2861232_WAR
	.align		4
.L_364:
        /*0008*/ 	.byte	0x01, 0x35
	.zero		2


	//----- nvinfo : EIATTR_PARAM_CBANK
	.align		4
        /*000c*/ 	.byte	0x04, 0x0a
        /*000e*/ 	.short	(.L_366 - .L_365)
	.align		4
.L_365:
        /*0010*/ 	.word	index@(.nv.constant0._ZN5flash44flash_bwd_dq_dk_dv_loop_seqk_parallel_kernelI23Flash_bwd_kernel_traitsILi192ELi64ELi64ELi8ELi4ELi2ELi2ELb0ELb0EN7cutlass10bfloat16_tE19Flash_kernel_traitsILi192ELi64ELi64ELi8ES3_EELb0ELb1ELb0ELb0ELb0ELb0ELb1EEEvNS_16Flash_bwd_paramsE)
        /*0014*/ 	.short	0x0160
        /*0016*/ 	.short	0x0280


	//----- nvinfo : EIATTR_CBANK_PARAM_SIZE
	.align		4
.L_366:
        /*0018*/ 	.byte	0x03, 0x19
        /*001a*/ 	.short	0x0280


	//----- nvinfo : EIATTR_KPARAM_INFO
	.align		4
        /*001c*/ 	.byte	0x04, 0x17
        /*001e*/ 	.short	(.L_368 - .L_367)
.L_367:
        /*0020*/ 	.word	0x00000000
        /*0024*/ 	.short	0x0000
        /*0026*/ 	.short	0x0000
        /*0028*/ 	.byte	0x00, 0xf0, 0x01, 0x0a


	//----- nvinfo : EIATTR_MAXREG_COUNT
	.align		4
.L_368:
        /*002c*/ 	.byte	0x03, 0x1b
        /*002e*/ 	.short	0x00ff


	//----- nvinfo : EIATTR_NUM_BARRIERS
	.align		4
        /*0030*/ 	.byte	0x02, 0x4c
        /*0032*/ 	.byte	0x01
	.zero		1


	//----- nvinfo : EIATTR_ANNOTATIONS
	.align		4
        /*0034*/ 	.byte	0x04, 0x55
        /*0036*/ 	.short	(.L_370 - .L_369)


	//   ....[0]....
.L_369:
        /*0038*/ 	.word	0x00000001
        /*003c*/ 	.byte	0x50, 0x04, 0x00, 0x00, 0x01, 0x00, 0x00, 0x00, 0x90, 0x05, 0x00, 0x00, 0x01, 0x00, 0x00, 0x00
        /*004c*/ 	.byte	0xd0, 0x05, 0x00, 0x00, 0x01, 0x00, 0x00, 0x00, 0x90, 0x07, 0x00, 0x00, 0x01, 0x00, 0x00, 0x00
        /*005c*/ 	.byte	0xb0, 0x0a, 0x00, 0x00, 0x01, 0x00, 0x00, 0x00, 0x40, 0x14, 0x00, 0x00, 0x01, 0x00, 0x00, 0x00
        /*006c*/ 	.byte	0xa0, 0x24, 0x00, 0x00, 0x01, 0x00, 0x00, 0x00, 0x20, 0x2b, 0x00, 0x00, 0x01, 0x00, 0x00, 0x00
        /*007c*/ 	.byte	0xa0, 0x36, 0x00, 0x00, 0x01, 0x00, 0x00, 0x00, 0x30, 0x77, 0x00, 0x00


	//----- nvinfo : EIATTR_MERCURY_ISA_VERSION
	.align		4
.L_370:
        /*0088*/ 	.byte	0x03, 0x5f
        /*008a*/ 	.short	0x0000


	//----- nvinfo : EIATTR_EXIT_INSTR_OFFSETS
	.align		4
        /*008c*/ 	.byte	0x04, 0x1c
        /*008e*/ 	.short	(.L_372 - .L_371)


	//   ....[0]....
.L_371:
        /*0090*/ 	.word	0x00000090


	//   ....[1]....
        /*0094*/ 	.word	0x000089b0


	//----- nvinfo : EIATTR_CTAIDZ_USED
	.align		4
.L_372:
        /*0098*/ 	.byte	0x01, 0x04
	.zero		2


	//----- nvinfo : EIATTR_CRS_STACK_SIZE
	.align		4
        /*009c*/ 	.byte	0x04, 0x1e
        /*009e*/ 	.short	(.L_374 - .L_373)
.L_373:
        /*00a0*/ 	.word	0x00000000
.L_374:


//--------------------- .nv.info._ZN5flash44flash_bwd_dq_dk_dv_loop_seqk_parallel_kernelI23Flash_bwd_kernel_traitsILi192ELi64ELi64ELi8ELi4ELi2ELi2ELb0ELb0EN7cutlass10bfloat16_tE19Flash_kernel_traitsILi192ELi64ELi64ELi8ES3_EELb1ELb1ELb0ELb0ELb0ELb1ELb0EEEvNS_16Flash_bwd_paramsE --------------------------
	.section	.nv.info._ZN5flash44flash_bwd_dq_dk_dv_loop_seqk_parallel_kernelI23Flash_bwd_kernel_traitsILi192ELi64ELi64ELi8ELi4ELi2ELi2ELb0ELb0EN7cutlass10bfloat16_tE19Flash_kernel_traitsILi192ELi64ELi64ELi8ES3_EELb1ELb1ELb0ELb0ELb0ELb1ELb0EEEvNS_16Flash_bwd_paramsE,"",@"SHT_CUDA_INFO"
	.sectionflags	@""
	.align	4


	//----- nvinfo : EIATTR_CUDA_API_VERSION
	.align		4
        /*0000*/ 	.byte	0x04, 0x37
        /*0002*/ 	.short	(.L_376 - .L_375)
.L_375:
        /*0004*/ 	.word	0x00000082


	//----- nvinfo : EIATTR_SW2861232_WAR
	.align		4
.L_376:
        /*0008*/ 	.byte	0x01, 0x35
	.zero		2


	//----- nvinfo : EIATTR_PARAM_CBANK
	.align		4
        /*000c*/ 	.byte	0x04, 0x0a
        /*000e*/ 	.short	(.L_378 - .L_377)
	.align		4
.L_377:
        /*0010*/ 	.word	index@(.nv.constant0._ZN5flash44flash_bwd_dq_dk_dv_loop_seqk_parallel_kernelI23Flash_bwd_kernel_traitsILi192ELi64ELi64ELi8ELi4ELi2ELi2ELb0ELb0EN7cutlass10bfloat16_tE19Flash_kernel_traitsILi192ELi64ELi64ELi8ES3_EELb1ELb1ELb0ELb0ELb0ELb1ELb0EEEvNS_16Flash_bwd_paramsE)
        /*0014*/ 	.short	0x0160
        /*0016*/ 	.short	0x0280


	//----- nvinfo : EIATTR_CBANK_PARAM_SIZE
	.align		4
.L_378:
        /*0018*/ 	.byte	0x03, 0x19
        /*001a*/ 	.short	0x0280


	//----- nvinfo : EIATTR_KPARAM_INFO
	.align		4
        /*001c*/ 	.byte	0x04, 0x17
        /*001e*/ 	.short	(.L_380 - .L_379)
.L_379:
        /*0020*/ 	.word	0x00000000
        /*0024*/ 	.short	0x0000
        /*0026*/ 	.short	0x0000
        /*0028*/ 	.byte	0x00, 0xf0, 0x01, 0x0a


	//----- nvinfo : EIATTR_MAXREG_COUNT
	.align		4
.L_380:
        /*002c*/ 	.byte	0x03, 0x1b
        /*002e*/ 	.short	0x00ff


	//----- nvinfo : EIATTR_NUM_BARRIERS
	.align		4
        /*0030*/ 	.byte	0x02, 0x4c
        /*0032*/ 	.byte	0x01
	.zero		1


	//----- nvinfo : EIATTR_ANNOTATIONS
	.align		4
        /*0034*/ 	.byte	0x04, 0x55
        /*0036*/ 	.short	(.L_382 - .L_381)


	//   ....[0]....
.L_381:
        /*0038*/ 	.word	0x00000001
        /*003c*/ 	.byte	0xc0, 0x02, 0x00, 0x00, 0x01, 0x00, 0x00, 0x00, 0x40, 0x05, 0x00, 0x00, 0x01, 0x00, 0x00, 0x00
        /*004c*/ 	.byte	0x80, 0x05, 0x00, 0x00, 0x01, 0x00, 0x00, 0x00, 0x90, 0x06, 0x00, 0x00, 0x01, 0x00, 0x00, 0x00
        /*005c*/ 	.byte	0x10, 0x14, 0x00, 0x00, 0x01, 0x00, 0x00, 0x00, 0x20, 0x14, 0x00, 0x00, 0x01, 0x00, 0x00, 0x00
        /*006c*/ 	.byte	0x00, 0x1f, 0x00, 0x00, 0x01, 0x00, 0x00, 0x00, 0x00, 0x21, 0x00, 0x00, 0x01, 0x00, 0x00, 0x00
        /*007c*/ 	.byte	0x40, 0x77, 0x00, 0x00


	//----- nvinfo : EIATTR_MERCURY_ISA_VERSION
	.align		4
.L_382:
        /*0080*/ 	.byte	0x03, 0x5f
        /*0082*/ 	.short	0x0000


	//----- nvinfo : EIATTR_EXIT_INSTR_OFFSETS
	.align		4
        /*0084*/ 	.byte	0x04, 0x1c
        /*0086*/ 	.short	(.L_384 - .L_383)


	//   ....[0]....
.L_383:
        /*0088*/ 	.word	0x00000090


	//   ....[1]....
        /*008c*/ 	.word	0x00007dd0


	//----- nvinfo : EIATTR_CTAIDZ_USED
	.align		4
.L_384:
        /*0090*/ 	.byte	0x01, 0x04
	.zero		2


	//----- nvinfo : EIATTR_CRS_STACK_SIZE
	.align		4
        /*0094*/ 	.byte	0x04, 0x1e
        /*0096*/ 	.short	(.L_386 - .L_385)
.L_385:
        /*0098*/ 	.word	0x00000000
.L_386:


//--------------------- .nv.info._ZN5flash44flash_bwd_dq_dk_dv_loop_seqk_parallel_kernelI23Flash_bwd_kernel_traitsILi192ELi64ELi64ELi8ELi4ELi2ELi2ELb0ELb0EN7cutlass10bfloat16_tE19Flash_kernel_traitsILi192ELi64ELi64ELi8ES3_EELb0ELb1ELb0ELb0ELb0ELb1ELb1EEEvNS_16Flash_bwd_paramsE --------------------------
	.section	.nv.info._ZN5flash44flash_bwd_dq_dk_dv_loop_seqk_parallel_kernelI23Flash_bwd_kernel_traitsILi192ELi64ELi64ELi8ELi4ELi2ELi2ELb0ELb0EN7cutlass10bfloat16_tE19Flash_kernel_traitsILi192ELi64ELi64ELi8ES3_EELb0ELb1ELb0ELb0ELb0ELb1ELb1EEEvNS_16Flash_bwd_paramsE,"",@"SHT_CUDA_INFO"
	.sectionflags	@""
	.align	4


	//----- nvinfo : EIATTR_CUDA_API_VERSION
	.align		4
        /*0000*/ 	.byte	0x04, 0x37
        /*0002*/ 	.short	(.L_388 - .L_387)
.L_387:
        /*0004*/ 	.word	0x00000082


	//----- nvinfo : EIATTR_SW2861232_WAR
	.align		4
.L_388:
        /*0008*/ 	.byte	0x01, 0x35
	.zero		2


	//----- nvinfo : EIATTR_PARAM_CBANK
	.align		4
        /*000c*/ 	.byte	0x04, 0x0a
        /*000e*/ 	.short	(.L_390 - .L_389)
	.align		4
.L_389:
        /*0010*/ 	.word	index@(.nv.constant0._ZN5flash44flash_bwd_dq_dk_dv_loop_seqk_parallel_kernelI23Flash_bwd_kernel_traitsILi192ELi64ELi64ELi8ELi4ELi2ELi2ELb0ELb0EN7cutlass10bfloat16_tE19Flash_kernel_traitsILi192ELi64ELi64ELi8ES3_EELb0ELb1ELb0ELb0ELb0ELb1ELb1EEEvNS_16Flash_bwd_paramsE)
        /*0014*/ 	.short	0x0160
        /*0016*/ 	.short	0x0280


	//----- nvinfo : EIATTR_CBANK_PARAM_SIZE
	.align		4
.L_390:
        /*0018*/ 	.byte	0x03, 0x19
        /*001a*/ 	.short	0x0280


	//----- nvinfo : EIATTR_KPARAM_INFO
	.align		4
        /*001c*/ 	.byte	0x04, 0x17
        /*001e*/ 	.short	(.L_392 - .L_391)
.L_391:
        /*0020*/ 	.word	0x00000000
        /*0024*/ 	.short	0x0000
        /*0026*/ 	.short	0x0000
        /*0028*/ 	.byte	0x00, 0xf0, 0x01, 0x0a


	//----- nvinfo : EIATTR_MAXREG_COUNT
	.align		4
.L_392:
        /*002c*/ 	.byte	0x03, 0x1b
        /*002e*/ 	.short	0x00ff


	//----- nvinfo : EIATTR_NUM_BARRIERS
	.align		4
        /*0030*/ 	.byte	0x02, 0x4c
        /*0032*/ 	.byte	0x01
	.zero		1


	//----- nvinfo : EIATTR_ANNOTATIONS
	.align		4
        /*0034*/ 	.byte	0x04, 0x55
        /*0036*/ 	.short	(.L_394 - .L_393)


	//   ....[0]....
.L_393:
        /*0038*/ 	.word	0x00000001
        /*003c*/ 	.byte	0xd0, 0x04, 0x00, 0x00, 0x01, 0x00, 0x00, 0x00, 0x80, 0x05, 0x00, 0x00, 0x01, 0x00, 0x00, 0x00
        /*004c*/ 	.byte	0xc0, 0x05, 0x00, 0x00, 0x01, 0x00, 0x00, 0x00, 0x20, 0x14, 0x00, 0x00, 0x01, 0x00, 0x00, 0x00
        /*005c*/ 	.byte	0x20, 0x1f, 0x00, 0x00, 0x01, 0x00, 0x00, 0x00, 0x60, 0x1f, 0x00, 0x00


	//----- nvinfo : EIATTR_MERCURY_ISA_VERSION
	.align		4
.L_394:
        /*0068*/ 	.byte	0x03, 0x5f
        /*006a*/ 	.short	0x0000


	//----- nvinfo : EIATTR_EXIT_INSTR_OFFSETS
	.align		4
        /*006c*/ 	.byte	0x04, 0x1c
        /*006e*/ 	.short	(.L_396 - .L_395)


	//   ....[0]....
.L_395:
        /*0070*/ 	.word	0x00000090


	//   ....[1]....
        /*0074*/ 	.word	0x00007770


	//----- nvinfo : EIATTR_CTAIDZ_USED
	.align		4
.L_396:
        /*0078*/ 	.byte	0x01, 0x04
	.zero		2


	//----- nvinfo : EIATTR_CRS_STACK_SIZE
	.align		4
        /*007c*/ 	.byte	0x04, 0x1e
        /*007e*/ 	.short	(.L_398 - .L_397)
.L_397:
        /*0080*/ 	.word	0x00000000
.L_398:


//--------------------- .nv.info._ZN5flash44flash_bwd_dq_dk_dv_loop_seqk_parallel_kernelI23Flash_bwd_kernel_traitsILi192ELi64ELi64ELi8ELi4ELi2ELi2ELb0ELb0EN7cutlass10bfloat16_tE19Flash_kernel_traitsILi192ELi64ELi64ELi8ES3_EELb1ELb1ELb0ELb1ELb0ELb0ELb0EEEvNS_16Flash_bwd_paramsE --------------------------
	.section	.nv.info._ZN5flash44flash_bwd_dq_dk_dv_loop_seqk_parallel_kernelI23Flash_bwd_kernel_traitsILi192ELi64ELi64ELi8ELi4ELi2ELi2ELb0ELb0EN7cutlass10bfloat16_tE19Flash_kernel_traitsILi192ELi64ELi64ELi8ES3_EELb1ELb1ELb0ELb1ELb0ELb0ELb0EEEvNS_16Flash_bwd_paramsE,"",@"SHT_CUDA_INFO"
	.sectionflags	@""
	.align	4


	//----- nvinfo : EIATTR_CUDA_API_VERSION
	.align		4
        /*0000*/ 	.byte	0x04, 0x37
        /*0002*/ 	.short	(.L_400 - .L_399)
.L_399:
        /*0004*/ 	.word	0x00000082


	//----- nvinfo : EIATTR_SW2861232_WAR
	.align		4
.L_400:
        /*0008*/ 	.byte	0x01, 0x35
	.zero		2


	//----- nvinfo : EIATTR_PARAM_CBANK
	.align		4
        /*000c*/ 	.byte	0x04, 0x0a
        /*000e*/ 	.short	(.L_402 - .L_401)
	.align		4
.L_401:
        /*0010*/ 	.word	index@(.nv.constant0._ZN5flash44flash_bwd_dq_dk_dv_loop_seqk_parallel_kernelI23Flash_bwd_kernel_traitsILi192ELi64ELi64ELi8ELi4ELi2ELi2ELb0ELb0EN7cutlass10bfloat16_tE19Flash_kernel_traitsILi192ELi64ELi64ELi8ES3_EELb1ELb1ELb0ELb1ELb0ELb0ELb0EEEvNS_16Flash_bwd_paramsE)
        /*0014*/ 	.short	0x0160
        /*0016*/ 	.short	0x0280


	//----- nvinfo : EIATTR_CBANK_PARAM_SIZE
	.align		4
.L_402:
        /*0018*/ 	.byte	0x03, 0x19
        /*001a*/ 	.short	0x0280


	//----- nvinfo : EIATTR_KPARAM_INFO
	.align		4
        /*001c*/ 	.byte	0x04, 0x17
        /*001e*/ 	.short	(.L_404 - .L_403)
.L_403:
        /*0020*/ 	.word	0x00000000
        /*0024*/ 	.short	0x0000
        /*0026*/ 	.short	0x0000
        /*0028*/ 	.byte	0x00, 0xf0, 0x01, 0x0a


	//----- nvinfo : EIATTR_MAXREG_COUNT
	.align		4
.L_404:
        /*002c*/ 	.byte	0x03, 0x1b
        /*002e*/ 	.short	0x00ff


	//----- nvinfo : EIATTR_NUM_BARRIERS
	.align		4
        /*0030*/ 	.byte	0x02, 0x4c
        /*0032*/ 	.byte	0x01
	.zero		1


	//----- nvinfo : EIATTR_ANNOTATIONS
	.align		4
        /*0034*/ 	.byte	0x04, 0x55
        /*0036*/ 	.short	(.L_406 - .L_405)


	//   ....[0]....
.L_405:
        /* <DEDUP_REMOVED lines=14> */


	//----- nvinfo : EIATTR_MERCURY_ISA_VERSION
	.align		4
.L_406:
        /*0100*/ 	.byte	0x03, 0x5f
        /*0102*/ 	.short	0x0000


	//----- nvinfo : EIATTR_EXIT_INSTR_OFFSETS
	.align		4
        /*0104*/ 	.byte	0x04, 0x1c
        /*0106*/ 	.short	(.L_408 - .L_407)


	//   ....[0]....
.L_407:
        /*0108*/ 	.word	0x00000090


	//   ....[1]....
        /*010c*/ 	.word	0x000095e0


	//----- nvinfo : EIATTR_CTAIDZ_USED
	.align		4
.L_408:
        /*0110*/ 	.byte	0x01, 0x04
	.zero		2


	//----- nvinfo : EIATTR_CRS_STACK_SIZE
	.align		4
        /*0114*/ 	.byte	0x04, 0x1e
        /*0116*/ 	.short	(.L_410 - .L_409)
.L_409:
        /*0118*/ 	.word	0x00000000
.L_410:


//--------------------- .nv.info._ZN5flash44flash_bwd_dq_dk_dv_loop_seqk_parallel_kernelI23Flash_bwd_kernel_traitsILi192ELi64ELi64ELi8ELi4ELi2ELi2ELb0ELb0EN7cutlass10bfloat16_tE19Flash_kernel_traitsILi192ELi64ELi64ELi8ES3_EELb0ELb1ELb0ELb1ELb0ELb0ELb1EEEvNS_16Flash_bwd_paramsE --------------------------
	.section	.nv.info._ZN5flash44flash_bwd_dq_dk_dv_loop_seqk_parallel_kernelI23Flash_bwd_kernel_traitsILi192ELi64ELi64ELi8ELi4ELi2ELi2ELb0ELb0EN7cutlass10bfloat16_tE19Flash_kernel_traitsILi192ELi64ELi64ELi8ES3_EELb0ELb1ELb0ELb1ELb0ELb0ELb1EEEvNS_16Flash_bwd_paramsE,"",@"SHT_CUDA_INFO"
	.sectionflags	@""
	.align	4


	//----- nvinfo : EIATTR_CUDA_API_VERSION
	.align		4
        /*0000*/ 	.byte	0x04, 0x37
        /*0002*/ 	.short	(.L_412 - .L_411)
.L_411:
        /*0004*/ 	.word	0x00000082


	//----- nvinfo : EIATTR_SW2861232_WAR
	.align		4
.L_412:
        /*0008*/ 	.byte	0x01, 0x35
	.zero		2


	//----- nvinfo : EIATTR_PARAM_CBANK
	.align		4
        /*000c*/ 	.byte	0x04, 0x0a
        /*000e*/ 	.short	(.L_414 - .L_413)
	.align		4
.L_413:
        /*0010*/ 	.word	index@(.nv.constant0._ZN5flash44flash_bwd_dq_dk_dv_loop_seqk_parallel_kernelI23Flash_bwd_kernel_traitsILi192ELi64ELi64ELi8ELi4ELi2ELi2ELb0ELb0EN7cutlass10bfloat16_tE19Flash_kernel_traitsILi192ELi64ELi64ELi8ES3_EELb0ELb1ELb0ELb1ELb0ELb0ELb1EEEvNS_16Flash_bwd_paramsE)
        /*0014*/ 	.short	0x0160
        /*0016*/ 	.short	0x0280


	//----- nvinfo : EIATTR_CBANK_PARAM_SIZE
	.align		4
.L_414:
        /*0018*/ 	.byte	0x03, 0x19
        /*001a*/ 	.short	0x0280


	//----- nvinfo : EIATTR_KPARAM_INFO
	.align		4
        /*001c*/ 	.byte	0x04, 0x17
        /*001e*/ 	.short	(.L_416 - .L_415)
.L_415:
        /*0020*/ 	.word	0x00000000
        /*0024*/ 	.short	0x0000
        /*0026*/ 	.short	0x0000
        /*0028*/ 	.byte	0x00, 0xf0, 0x01, 0x0a


	//----- nvinfo : EIATTR_MAXREG_COUNT
	.align		4
.L_416:
        /*002c*/ 	.byte	0x03, 0x1b
        /*002e*/ 	.short	0x00ff


	//----- nvinfo : EIATTR_NUM_BARRIERS
	.align		4
        /*0030*/ 	.byte	0x02, 0x4c
        /*0032*/ 	.byte	0x01
	.zero		1


	//----- nvinfo : EIATTR_ANNOTATIONS
	.align		4
        /*0034*/ 	.byte	0x04, 0x55
        /*0036*/ 	.short	(.L_418 - .L_417)


	//   ....[0]....
.L_417:
        /* <DEDUP_REMOVED lines=13> */


	//----- nvinfo : EIATTR_MERCURY_ISA_VERSION
	.align		4
.L_418:
        /*00f0*/ 	.byte	0x03, 0x5f
        /*00f2*/ 	.short	0x0000


	//----- nvinfo : EIATTR_EXIT_INSTR_OFFSETS
	.align		4
        /*00f4*/ 	.byte	0x04, 0x1c
        /*00f6*/ 	.short	(.L_420 - .L_419)


	//   ....[0]....
.L_419:
        /*00f8*/ 	.word	0x00000090


	//   ....[1]....
        /*00fc*/ 	.word	0x00008d50


	//----- nvinfo : EIATTR_CTAIDZ_USED
	.align		4
.L_420:
        /*0100*/ 	.byte	0x01, 0x04
	.zero		2


	//----- nvinfo : EIATTR_CRS_STACK_SIZE
	.align		4
        /*0104*/ 	.byte	0x04, 0x1e
        /*0106*/ 	.short	(.L_422 - .L_421)
.L_421:
        /*0108*/ 	.word	0x00000000
.L_422:


//--------------------- .nv.info._ZN5flash25flash_bwd_dot_do_o_kernelILb0E23Flash_bwd_kernel_traitsILi192ELi64ELi64ELi8ELi4ELi2ELi2ELb0ELb0EN7cutlass10bfloat16_tE19Flash_kernel_traitsILi192ELi64ELi64ELi8ES3_EEEEvNS_16Flash_bwd_paramsE --------------------------
	.section	.nv.info._ZN5flash25flash_bwd_dot_do_o_kernelILb0E23Flash_bwd_kernel_traitsILi192ELi64ELi64ELi8ELi4ELi2ELi2ELb0ELb0EN7cutlass10bfloat16_tE19Flash_kernel_traitsILi192ELi64ELi64ELi8ES3_EEEEvNS_16Flash_bwd_paramsE,"",@"SHT_CUDA_INFO"
	.sectionflags	@""
	.align	4


	//----- nvinfo : EIATTR_CUDA_API_VERSION
	.align		4
        /*0000*/ 	.byte	0x04, 0x37
        /*0002*/ 	.short	(.L_424 - .L_423)
.L_423:
        /*0004*/ 	.word	0x00000082


	//----- nvinfo : EIATTR_SW2861232_WAR
	.align		4
.L_424:
        /*0008*/ 	.byte	0x01, 0x35
	.zero		2


	//----- nvinfo : EIATTR_PARAM_CBANK
	.align		4
        /*000c*/ 	.byte	0x04, 0x0a
        /*000e*/ 	.short	(.L_426 - .L_425)
	.align		4
.L_425:
        /*0010*/ 	.word	index@(.nv.constant0._ZN5flash25flash_bwd_dot_do_o_kernelILb0E23Flash_bwd_kernel_traitsILi192ELi64ELi64ELi8ELi4ELi2ELi2ELb0ELb0EN7cutlass10bfloat16_tE19Flash_kernel_traitsILi192ELi64ELi64ELi8ES3_EEEEvNS_16Flash_bwd_paramsE)
        /*0014*/ 	.short	0x0160
        /*0016*/ 	.short	0x0280


	//----- nvinfo : EIATTR_CBANK_PARAM_SIZE
	.align		4
.L_426:
        /*0018*/ 	.byte	0x03, 0x19
        /*001a*/ 	.short	0x0280


	//----- nvinfo : EIATTR_KPARAM_INFO
	.align		4
        /*001c*/ 	.byte	0x04, 0x17
        /*001e*/ 	.short	(.L_428 - .L_427)
.L_427:
        /*0020*/ 	.word	0x00000000
        /*0024*/ 	.short	0x0000
        /*0026*/ 	.short	0x0000
        /*0028*/ 	.byte	0x00, 0xf0, 0x01, 0x0a


	//----- nvinfo : EIATTR_MAXREG_COUNT
	.align		4
.L_428:
        /*002c*/ 	.byte	0x03, 0x1b
        /*002e*/ 	.short	0x00ff


	//----- nvinfo : EIATTR_MERCURY_ISA_VERSION
	.align		4
        /*0030*/ 	.byte	0x03, 0x5f
        /*0032*/ 	.short	0x0000


	//----- nvinfo : EIATTR_COOP_GROUP_MASK_REGIDS
	.align		4
        /*0034*/ 	.byte	0x04, 0x29
        /*0036*/ 	.short	(.L_430 - .L_429)


	//   ....[0]....
.L_429:
        /*0038*/ 	.word	0xffffffff


	//   ....[1]....
        /*003c*/ 	.word	0xffffffff


	//   ....[2]....
        /*0040*/ 	.word	0xffffffff


	//   ....[3]....
        /*0044*/ 	.word	0xffffffff


	//   ....[4]....
        /*0048*/ 	.word	0xffffffff


	//   ....[5]....
        /*004c*/ 	.word	0xffffffff


	//----- nvinfo : EIATTR_COOP_GROUP_INSTR_OFFSETS
	.align		4
.L_430:
        /*0050*/ 	.byte	0x04, 0x28
        /*0052*/ 	.short	(.L_432 - .L_431)


	//   ....[0]....
.L_431:
        /*0054*/ 	.word	0x00001470


	//   ....[1]....
        /*0058*/ 	.word	0x00001490


	//   ....[2]....
        /*005c*/ 	.word	0x000014b0


	//   ....[3]....
        /*0060*/ 	.word	0x000014d0


	//   ....[4]....
        /*0064*/ 	.word	0x00001510


	//   ....[5]....
        /*0068*/ 	.word	0x00001550


	//----- nvinfo : EIATTR_EXIT_INSTR_OFFSETS
	.align		4
.L_432:
        /*006c*/ 	.byte	0x04, 0x1c
        /*006e*/ 	.short	(.L_434 - .L_433)


	//   ....[0]....
.L_433:
        /*0070*/ 	.word	0x00000120


	//   ....[1]....
        /*0074*/ 	.word	0x000015b0


	//   ....[2]....
        /*0078*/ 	.word	0x000015e0


	//----- nvinfo : EIATTR_CTAIDZ_USED
	.align		4
.L_434:
        /*007c*/ 	.byte	0x01, 0x04
	.zero		2


	//----- nvinfo : EIATTR_CRS_STACK_SIZE
	.align		4
        /*0080*/ 	.byte	0x04, 0x1e
        /*0082*/ 	.short	(.L_436 - .L_435)
.L_435:
        /*0084*/ 	.word	0x00000000
.L_436:


//--------------------- .nv.info._ZN5flash25flash_bwd_dot_do_o_kernelILb1E23Flash_bwd_kernel_traitsILi192ELi64ELi64ELi8ELi4ELi2ELi2ELb0ELb0EN7cutlass10bfloat16_tE19Flash_kernel_traitsILi192ELi64ELi64ELi8ES3_EEEEvNS_16Flash_bwd_paramsE --------------------------
	.section	.nv.info._ZN5flash25flash_bwd_dot_do_o_kernelILb1E23Flash_bwd_kernel_traitsILi192ELi64ELi64ELi8ELi4ELi2ELi2ELb0ELb0EN7cutlass10bfloat16_tE19Flash_kernel_traitsILi192ELi64ELi64ELi8ES3_EEEEvNS_16Flash_bwd_paramsE,"",@"SHT_CUDA_INFO"
	.sectionflags	@""
	.align	4


	//----- nvinfo : EIATTR_CUDA_API_VERSION
	.align		4
        /*0000*/ 	.byte	0x04, 0x37
        /*0002*/ 	.short	(.L_438 - .L_437)
.L_437:
        /*0004*/ 	.word	0x00000082


	//----- nvinfo : EIATTR_SW2861232_WAR
	.align		4
.L_438:
        /*0008*/ 	.byte	0x01, 0x35
	.zero		2


	//----- nvinfo : EIATTR_PARAM_CBANK
	.align		4
        /*000c*/ 	.byte	0x04, 0x0a
        /*000e*/ 	.short	(.L_440 - .L_439)
	.align		4
.L_439:
        /*0010*/ 	.word	index@(.nv.constant0._ZN5flash25flash_bwd_dot_do_o_kernelILb1E23Flash_bwd_kernel_traitsILi192ELi64ELi64ELi8ELi4ELi2ELi2ELb0ELb0EN7cutlass10bfloat16_tE19Flash_kernel_traitsILi192ELi64ELi64ELi8ES3_EEEEvNS_16Flash_bwd_paramsE)
        /*0014*/ 	.short	0x0160
        /*0016*/ 	.short	0x0280


	//----- nvinfo : EIATTR_CBANK_PARAM_SIZE
	.align		4
.L_440:
        /*0018*/ 	.byte	0x03, 0x19
        /*001a*/ 	.short	0x0280


	//----- nvinfo : EIATTR_KPARAM_INFO
	.align		4
        /*001c*/ 	.byte	0x04, 0x17
        /*001e*/ 	.short	(.L_442 - .L_441)
.L_441:
        /*0020*/ 	.word	0x00000000
        /*0024*/ 	.short	0x0000
        /*0026*/ 	.short	0x0000
        /*0028*/ 	.byte	0x00, 0xf0, 0x01, 0x0a


	//----- nvinfo : EIATTR_MAXREG_COUNT
	.align		4
.L_442:
        /*002c*/ 	.byte	0x03, 0x1b
        /*002e*/ 	.short	0x00ff


	//----- nvinfo : EIATTR_MERCURY_ISA_VERSION
	.align		4
        /*0030*/ 	.byte	0x03, 0x5f
        /*0032*/ 	.short	0x0000


	//----- nvinfo : EIATTR_COOP_GROUP_MASK_REGIDS
	.align		4
        /*0034*/ 	.byte	0x04, 0x29
        /*0036*/ 	.short	(.L_444 - .L_443)


	//   ....[0]....
.L_443:
        /*0038*/ 	.word	0xffffffff


	//   ....[1]....
        /*003c*/ 	.word	0xffffffff


	//   ....[2]....
        /*0040*/ 	.word	0xffffffff


	//   ....[3]....
        /*0044*/ 	.word	0xffffffff


	//   ....[4]....
        /*0048*/ 	.word	0xffffffff


	//   ....[5]....
        /*004c*/ 	.word	0xffffffff


	//----- nvinfo : EIATTR_COOP_GROUP_INSTR_OFFSETS
	.align		4
.L_444:
        /*0050*/ 	.byte	0x04, 0x28
        /*0052*/ 	.short	(.L_446 - .L_445)


	//   ....[0]....
.L_445:
        /*0054*/ 	.word	0x000017b0


	//   ....[1]....
        /*0058*/ 	.word	0x000017c0


	//   ....[2]....
        /*005c*/ 	.word	0x000017f0


	//   ....[3]....
        /*0060*/ 	.word	0x00001800


	//   ....[4]....
        /*0064*/ 	.word	0x00001830


	//   ....[5]....
        /*0068*/ 	.word	0x00001860


	//----- nvinfo : EIATTR_EXIT_INSTR_OFFSETS
	.align		4
.L_446:
        /*006c*/ 	.byte	0x04, 0x1c
        /*006e*/ 	.short	(.L_448 - .L_447)


	//   ....[0]....
.L_447:
        /*0070*/ 	.word	0x00000120


	//   ....[1]....
        /*0074*/ 	.word	0x000019f0


	//----- nvinfo : EIATTR_CTAIDZ_USED
	.align		4
.L_448:
        /*0078*/ 	.byte	0x01, 0x04
	.zero		2


	//----- nvinfo : EIATTR_CRS_STACK_SIZE
	.align		4
        /*007c*/ 	.byte	0x04, 0x1e
        /*007e*/ 	.short	(.L_450 - .L_449)
.L_449:
        /*0080*/ 	.word	0x00000000
.L_450:


//--------------------- .nv.callgraph             --------------------------
	.section	.nv.callgraph,"",@"SHT_CUDA_CALLGRAPH"
	.align	4
	.sectionentsize	8
	.align		4
        /*0000*/ 	.word	0x00000000
	.align		4
        /*0004*/ 	.word	0xffffffff
	.align		4
        /*0008*/ 	.word	0x00000000
	.align		4
        /*000c*/ 	.word	0xfffffffe
	.align		4
        /*0010*/ 	.word	0x00000000
	.align		4
        /*0014*/ 	.word	0xfffffffd
	.align		4
        /*0018*/ 	.word	0x00000000
	.align		4
        /*001c*/ 	.word	0xfffffffc


//--------------------- .nv.rel.action            --------------------------
	.section	.nv.rel.action,"",@"SHT_CUDA_RELOCINFO"
	.align	8
	.sectionentsize	8
        /*0000*/ 	.byte	0x73, 0x00, 0x00, 0x00, 0x00, 0x00, 0x00, 0x00, 0x00, 0x00, 0x00, 0x11, 0x25, 0x00, 0x05, 0x36


//--------------------- .nv.constant4             --------------------------
	.section	.nv.constant4,"a",@progbits
	.align	8
	.align		8
.nv.constant4:
        /*0000*/ 	.dword	_ZN73_INTERNAL_f87d3d6e_37_flash_bwd_hdim192_bf16_causal_sm80_cu_a6473388_29154cuda3std3__45__cpo5beginE
	.align		8
        /*0008*/ 	.dword	_ZN73_INTERNAL_f87d3d6e_37_flash_bwd_hdim192_bf16_causal_sm80_cu_a6473388_29154cuda3std3__45__cpo3endE
	.align		8
        /*0010*/ 	.dword	_ZN73_INTERNAL_f87d3d6e_37_flash_bwd_hdim192_bf16_causal_sm80_cu_a6473388_29154cuda3std3__45__cpo6cbeginE
	.align		8
        /*0018*/ 	.dword	_ZN73_INTERNAL_f87d3d6e_37_flash_bwd_hdim192_bf16_causal_sm80_cu_a6473388_29154cuda3std3__45__cpo4cendE
	.align		8
        /*0020*/ 	.dword	_ZN73_INTERNAL_f87d3d6e_37_flash_bwd_hdim192_bf16_causal_sm80_cu_a6473388_29154cuda3std3__475_GLOBAL__N__f87d3d6e_37_flash_bwd_hdim192_bf16_causal_sm80_cu_a6473388_29156ignoreE
	.align		8
        /*0028*/ 	.dword	_ZN73_INTERNAL_f87d3d6e_37_flash_bwd_hdim192_bf16_causal_sm80_cu_a6473388_29154cuda3std3__419piecewise_constructE
	.align		8
        /*0030*/ 	.dword	_ZN73_INTERNAL_f87d3d6e_37_flash_bwd_hdim192_bf16_causal_sm80_cu_a6473388_29154cuda3std3__48in_placeE
	.align		8
        /*0038*/ 	.dword	_ZN73_INTERNAL_f87d3d6e_37_flash_bwd_hdim192_bf16_causal_sm80_cu_a6473388_29154cuda3std6ranges3__45__cpo4swapE
	.align		8
        /*0040*/ 	.dword	_ZN73_INTERNAL_f87d3d6e_37_flash_bwd_hdim192_bf16_causal_sm80_cu_a6473388_29154cuda3std6ranges3__45__cpo9iter_moveE
	.align		8
        /*0048*/ 	.dword	_ZN73_INTERNAL_f87d3d6e_37_flash_bwd_hdim192_bf16_causal_sm80_cu_a6473388_29154cute7productE
	.align		8
        /*0050*/ 	.dword	_ZN73_INTERNAL_f87d3d6e_37_flash_bwd_hdim192_bf16_causal_sm80_cu_a6473388_29154cute1_E


//--------------------- .nv.constant0._ZN5flash44flash_bwd_dq_dk_dv_loop_seqk_parallel_kernelI23Flash_bwd_kernel_traitsILi192ELi64ELi64ELi8ELi4ELi2ELi2ELb1ELb1EN7cutlass10bfloat16_tE19Flash_kernel_traitsILi192ELi64ELi64ELi8ES3_EELb0ELb1ELb0ELb0ELb0ELb0ELb0EEEvNS_16Flash_bwd_paramsE --------------------------
	.section	.nv.constant0._ZN5flash44flash_bwd_dq_dk_dv_loop_seqk_parallel_kernelI23Flash_bwd_kernel_traitsILi192ELi64ELi64ELi8ELi4ELi2ELi2ELb1ELb1EN7cutlass10bfloat16_tE19Flash_kernel_traitsILi192ELi64ELi64ELi8ES3_EELb0ELb1ELb0ELb0ELb0ELb0ELb0EEEvNS_16Flash_bwd_paramsE,"a",@progbits
	.sectionflags	@""
	.align	4
.nv.constant0._ZN5flash44flash_bwd_dq_dk_dv_loop_seqk_parallel_kernelI23Flash_bwd_kernel_traitsILi192ELi64ELi64ELi8ELi4ELi2ELi2ELb1ELb1EN7cutlass10bfloat16_tE19Flash_kernel_traitsILi192ELi64ELi64ELi8ES3_EELb0ELb1ELb0ELb0ELb0ELb0ELb0EEEvNS_16Flash_bwd_paramsE:
	.zero		992


//--------------------- .nv.constant0._ZN5flash44flash_bwd_dq_dk_dv_loop_seqk_parallel_kernelI23Flash_bwd_kernel_traitsILi192ELi64ELi64ELi8ELi4ELi2ELi2ELb1ELb1EN7cutlass10bfloat16_tE19Flash_kernel_traitsILi192ELi64ELi64ELi8ES3_EELb0ELb1ELb0ELb0ELb0ELb1ELb0EEEvNS_16Flash_bwd_paramsE --------------------------
	.section	.nv.constant0._ZN5flash44flash_bwd_dq_dk_dv_loop_seqk_parallel_kernelI23Flash_bwd_kernel_traitsILi192ELi64ELi64ELi8ELi4ELi2ELi2ELb1ELb1EN7cutlass10bfloat16_tE19Flash_kernel_traitsILi192ELi64ELi64ELi8ES3_EELb0ELb1ELb0ELb0ELb0ELb1ELb0EEEvNS_16Flash_bwd_paramsE,"a",@progbits
	.sectionflags	@""
	.align	4
.nv.constant0._ZN5flash44flash_bwd_dq_dk_dv_loop_seqk_parallel_kernelI23Flash_bwd_kernel_traitsILi192ELi64ELi64ELi8ELi4ELi2ELi2ELb1ELb1EN7cutlass10bfloat16_tE19Flash_kernel_traitsILi192ELi64ELi64ELi8ES3_EELb0ELb1ELb0ELb0ELb0ELb1ELb0EEEvNS_16Flash_bwd_paramsE:
	.zero		992


//--------------------- .nv.constant0._ZN5flash44flash_bwd_dq_dk_dv_loop_seqk_parallel_kernelI23Flash_bwd_kernel_traitsILi192ELi64ELi64ELi8ELi4ELi2ELi2ELb1ELb1EN7cutlass10bfloat16_tE19Flash_kernel_traitsILi192ELi64ELi64ELi8ES3_EELb0ELb1ELb0ELb1ELb0ELb0ELb0EEEvNS_16Flash_bwd_paramsE --------------------------
	.section	.nv.constant0._ZN5flash44flash_bwd_dq_dk_dv_loop_seqk_parallel_kernelI23Flash_bwd_kernel_traitsILi192ELi64ELi64ELi8ELi4ELi2ELi2ELb1ELb1EN7cutlass10bfloat16_tE19Flash_kernel_traitsILi192ELi64ELi64ELi8ES3_EELb0ELb1ELb0ELb1ELb0ELb0ELb0EEEvNS_16Flash_bwd_paramsE,"a",@progbits
	.sectionflags	@""
	.align	4
.nv.constant0._ZN5flash44flash_bwd_dq_dk_dv_loop_seqk_parallel_kernelI23Flash_bwd_kernel_traitsILi192ELi64ELi64ELi8ELi4ELi2ELi2ELb1ELb1EN7cutlass10bfloat16_tE19Flash_kernel_traitsILi192ELi64ELi64ELi8ES3_EELb0ELb1ELb0ELb1ELb0ELb0ELb0EEEvNS_16Flash_bwd_paramsE:
	.zero		992


//--------------------- .nv.constant0._ZN5flash44flash_bwd_dq_dk_dv_loop_seqk_parallel_kernelI23Flash_bwd_kernel_traitsILi192ELi64ELi64ELi8ELi4ELi2ELi2ELb0ELb0EN7cutlass10bfloat16_tE19Flash_kernel_traitsILi192ELi64ELi64ELi8ES3_EELb0ELb1ELb0ELb0ELb0ELb0ELb0EEEvNS_16Flash_bwd_paramsE --------------------------
	.section	.nv.constant0._ZN5flash44flash_bwd_dq_dk_dv_loop_seqk_parallel_kernelI23Flash_bwd_kernel_traitsILi192ELi64ELi64ELi8ELi4ELi2ELi2ELb0ELb0EN7cutlass10bfloat16_tE19Flash_kernel_traitsILi192ELi64ELi64ELi8ES3_EELb0ELb1ELb0ELb0ELb0ELb0ELb0EEEvNS_16Flash_bwd_paramsE,"a",@progbits
	.sectionflags	@""
	.align	4
.nv.constant0._ZN5flash44flash_bwd_dq_dk_dv_loop_seqk_parallel_kernelI23Flash_bwd_kernel_traitsILi192ELi64ELi64ELi8ELi4ELi2ELi2ELb0ELb0EN7cutlass10bfloat16_tE19Flash_kernel_traitsILi192ELi64ELi64ELi8ES3_EELb0ELb1ELb0ELb0ELb0ELb0ELb0EEEvNS_16Flash_bwd_paramsE:
	.zero		992


//--------------------- .nv.constant0._ZN5flash44flash_bwd_dq_dk_dv_loop_seqk_parallel_kernelI23Flash_bwd_kernel_traitsILi192ELi64ELi64ELi8ELi4ELi2ELi2ELb0ELb0EN7cutlass10bfloat16_tE19Flash_kernel_traitsILi192ELi64ELi64ELi8ES3_EELb0ELb1ELb0ELb0ELb0ELb1ELb0EEEvNS_16Flash_bwd_paramsE --------------------------
	.section	.nv.constant0._ZN5flash44flash_bwd_dq_dk_dv_loop_seqk_parallel_kernelI23Flash_bwd_kernel_traitsILi192ELi64ELi64ELi8ELi4ELi2ELi2ELb0ELb0EN7cutlass10bfloat16_tE19Flash_kernel_traitsILi192ELi64ELi64ELi8ES3_EELb0ELb1ELb0ELb0ELb0ELb1ELb0EEEvNS_16Flash_bwd_paramsE,"a",@progbits
	.sectionflags	@""
	.align	4
.nv.constant0._ZN5flash44flash_bwd_dq_dk_dv_loop_seqk_parallel_kernelI23Flash_bwd_kernel_traitsILi192ELi64ELi64ELi8ELi4ELi2ELi2ELb0ELb0EN7cutlass10bfloat16_tE19Flash_kernel_traitsILi192ELi64ELi64ELi8ES3_EELb0ELb1ELb0ELb0ELb0ELb1ELb0EEEvNS_16Flash_bwd_paramsE:
	.zero		992


//--------------------- .nv.constant0._ZN5flash44flash_bwd_dq_dk_dv_loop_seqk_parallel_kernelI23Flash_bwd_kernel_traitsILi192ELi64ELi64ELi8ELi4ELi2ELi2ELb0ELb0EN7cutlass10bfloat16_tE19Flash_kernel_traitsILi192ELi64ELi64ELi8ES3_EELb0ELb1ELb0ELb1ELb0ELb0ELb0EEEvNS_16Flash_bwd_paramsE --------------------------
	.section	.nv.constant0._ZN5flash44flash_bwd_dq_dk_dv_loop_seqk_parallel_kernelI23Flash_bwd_kernel_traitsILi192ELi64ELi64ELi8ELi4ELi2ELi2ELb0ELb0EN7cutlass10bfloat16_tE19Flash_kernel_traitsILi192ELi64ELi64ELi8ES3_EELb0ELb1ELb0ELb1ELb0ELb0ELb0EEEvNS_16Flash_bwd_paramsE,"a",@progbits
	.sectionflags	@""
	.align	4
.nv.constant0._ZN5flash44flash_bwd_dq_dk_dv_loop_seqk_parallel_kernelI23Flash_bwd_kernel_traitsILi192ELi64ELi64ELi8ELi4ELi2ELi2ELb0ELb0EN7cutlass10bfloat16_tE19Flash_kernel_traitsILi192ELi64ELi64ELi8ES3_EELb0ELb1ELb0ELb1ELb0ELb0ELb0EEEvNS_16Flash_bwd_paramsE:
	.zero		992


//--------------------- .nv.constant0._ZN5flash27flash_bwd_convert_dq_kernelI23Flash_bwd_kernel_traitsILi192ELi64ELi64ELi8ELi4ELi2ELi2ELb1ELb1EN7cutlass10bfloat16_tE19Flash_kernel_traitsILi192ELi64ELi64ELi8ES3_EEEEvNS_16Flash_bwd_paramsEi --------------------------
	.section	.nv.constant0._ZN5flash27flash_bwd_convert_dq_kernelI23Flash_bwd_kernel_traitsILi192ELi64ELi64ELi8ELi4ELi2ELi2ELb1ELb1EN7cutlass10bfloat16_tE19Flash_kernel_traitsILi192ELi64ELi64ELi8ES3_EEEEvNS_16Flash_bwd_paramsEi,"a",@progbits
	.sectionflags	@""
	.align	4
.nv.constant0._ZN5flash27flash_bwd_convert_dq_kernelI23Flash_bwd_kernel_traitsILi192ELi64ELi64ELi8ELi4ELi2ELi2ELb1ELb1EN7cutlass10bfloat16_tE19Flash_kernel_traitsILi192ELi64ELi64ELi8ES3_EEEEvNS_16Flash_bwd_paramsEi:
	.zero		996


//--------------------- .nv.constant0._ZN5flash44flash_bwd_dq_dk_dv_loop_seqk_parallel_kernelI23Flash_bwd_kernel_traitsILi192ELi64ELi64ELi8ELi4ELi2ELi2ELb1ELb1EN7cutlass10bfloat16_tE19Flash_kernel_traitsILi192ELi64ELi64ELi8ES3_EELb1ELb1ELb0ELb0ELb0ELb0ELb0EEEvNS_16Flash_bwd_paramsE --------------------------
	.section	.nv.constant0._ZN5flash44flash_bwd_dq_dk_dv_loop_seqk_parallel_kernelI23Flash_bwd_kernel_traitsILi192ELi64ELi64ELi8ELi4ELi2ELi2ELb1ELb1EN7cutlass10bfloat16_tE19Flash_kernel_traitsILi192ELi64ELi64ELi8ES3_EELb1ELb1ELb0ELb0ELb0ELb0ELb0EEEvNS_16Flash_bwd_paramsE,"a",@progbits
	.sectionflags	@""
	.align	4
.nv.constant0._ZN5flash44flash_bwd_dq_dk_dv_loop_seqk_parallel_kernelI23Flash_bwd_kernel_traitsILi192ELi64ELi64ELi8ELi4ELi2ELi2ELb1ELb1EN7cutlass10bfloat16_tE19Flash_kernel_traitsILi192ELi64ELi64ELi8ES3_EELb1ELb1ELb0ELb0ELb0ELb0ELb0EEEvNS_16Flash_bwd_paramsE:
	.zero		992


//--------------------- .nv.constant0._ZN5flash44flash_bwd_dq_dk_dv_loop_seqk_parallel_kernelI23Flash_bwd_kernel_traitsILi192ELi64ELi64ELi8ELi4ELi2ELi2ELb1ELb1EN7cutlass10bfloat16_tE19Flash_kernel_traitsILi192ELi64ELi64ELi8ES3_EELb0ELb1ELb0ELb0ELb0ELb0ELb1EEEvNS_16Flash_bwd_paramsE --------------------------
	.section	.nv.constant0._ZN5flash44flash_bwd_dq_dk_dv_loop_seqk_parallel_kernelI23Flash_bwd_kernel_traitsILi192ELi64ELi64ELi8ELi4ELi2ELi2ELb1ELb1EN7cutlass10bfloat16_tE19Flash_kernel_traitsILi192ELi64ELi64ELi8ES3_EELb0ELb1ELb0ELb0ELb0ELb0ELb1EEEvNS_16Flash_bwd_paramsE,"a",@progbits
	.sectionflags	@""
	.align	4
.nv.constant0._ZN5flash44flash_bwd_dq_dk_dv_loop_seqk_parallel_kernelI23Flash_bwd_kernel_traitsILi192ELi64ELi64ELi8ELi4ELi2ELi2ELb1ELb1EN7cutlass10bfloat16_tE19Flash_kernel_traitsILi192ELi64ELi64ELi8ES3_EELb0ELb1ELb0ELb0ELb0ELb0ELb1EEEvNS_16Flash_bwd_paramsE:
	.zero		992


//--------------------- .nv.constant0._ZN5flash44flash_bwd_dq_dk_dv_loop_seqk_parallel_kernelI23Flash_bwd_kernel_traitsILi192ELi64ELi64ELi8ELi4ELi2ELi2ELb1ELb1EN7cutlass10bfloat16_tE19Flash_kernel_traitsILi192ELi64ELi64ELi8ES3_EELb1ELb1ELb0ELb0ELb0ELb1ELb0EEEvNS_16Flash_bwd_paramsE --------------------------
	.section	.nv.constant0._ZN5flash44flash_bwd_dq_dk_dv_loop_seqk_parallel_kernelI23Flash_bwd_kernel_traitsILi192ELi64ELi64ELi8ELi4ELi2ELi2ELb1ELb1EN7cutlass10bfloat16_tE19Flash_kernel_traitsILi192ELi64ELi64ELi8ES3_EELb1ELb1ELb0ELb0ELb0ELb1ELb0EEEvNS_16Flash_bwd_paramsE,"a",@progbits
	.sectionflags	@""
	.align	4
.nv.constant0._ZN5flash44flash_bwd_dq_dk_dv_loop_seqk_parallel_kernelI23Flash_bwd_kernel_traitsILi192ELi64ELi64ELi8ELi4ELi2ELi2ELb1ELb1EN7cutlass10bfloat16_tE19Flash_kernel_traitsILi192ELi64ELi64ELi8ES3_EELb1ELb1ELb0ELb0ELb0ELb1ELb0EEEvNS_16Flash_bwd_paramsE:
	.zero		992


//--------------------- .nv.constant0._ZN5flash44flash_bwd_dq_dk_dv_loop_seqk_parallel_kernelI23Flash_bwd_kernel_traitsILi192ELi64ELi64ELi8ELi4ELi2ELi2ELb1ELb1EN7cutlass10bfloat16_tE19Flash_kernel_traitsILi192ELi64ELi64ELi8ES3_EELb0ELb1ELb0ELb0ELb0ELb1ELb1EEEvNS_16Flash_bwd_paramsE --------------------------
	.section	.nv.constant0._ZN5flash44flash_bwd_dq_dk_dv_loop_seqk_parallel_kernelI23Flash_bwd_kernel_traitsILi192ELi64ELi64ELi8ELi4ELi2ELi2ELb1ELb1EN7cutlass10bfloat16_tE19Flash_kernel_traitsILi192ELi64ELi64ELi8ES3_EELb0ELb1ELb0ELb0ELb0ELb1ELb1EEEvNS_16Flash_bwd_paramsE,"a",@progbits
	.sectionflags	@""
	.align	4
.nv.constant0._ZN5flash44flash_bwd_dq_dk_dv_loop_seqk_parallel_kernelI23Flash_bwd_kernel_traitsILi192ELi64ELi64ELi8ELi4ELi2ELi2ELb1ELb1EN7cutlass10bfloat16_tE19Flash_kernel_traitsILi192ELi64ELi64ELi8ES3_EELb0ELb1ELb0ELb0ELb0ELb1ELb1EEEvNS_16Flash_bwd_paramsE:
	.zero		992


//--------------------- .nv.constant0._ZN5flash44flash_bwd_dq_dk_dv_loop_seqk_parallel_kernelI23Flash_bwd_kernel_traitsILi192ELi64ELi64ELi8ELi4ELi2ELi2ELb1ELb1EN7cutlass10bfloat16_tE19Flash_kernel_traitsILi192ELi64ELi64ELi8ES3_EELb1ELb1ELb0ELb1ELb0ELb0ELb0EEEvNS_16Flash_bwd_paramsE --------------------------
	.section	.nv.constant0._ZN5flash44flash_bwd_dq_dk_dv_loop_seqk_parallel_kernelI23Flash_bwd_kernel_traitsILi192ELi64ELi64ELi8ELi4ELi2ELi2ELb1ELb1EN7cutlass10bfloat16_tE19Flash_kernel_traitsILi192ELi64ELi64ELi8ES3_EELb1ELb1ELb0ELb1ELb0ELb0ELb0EEEvNS_16Flash_bwd_paramsE,"a",@progbits
	.sectionflags	@""
	.align	4
.nv.constant0._ZN5flash44flash_bwd_dq_dk_dv_loop_seqk_parallel_kernelI23Flash_bwd_kernel_traitsILi192ELi64ELi64ELi8ELi4ELi2ELi2ELb1ELb1EN7cutlass10bfloat16_tE19Flash_kernel_traitsILi192ELi64ELi64ELi8ES3_EELb1ELb1ELb0ELb1ELb0ELb0ELb0EEEvNS_16Flash_bwd_paramsE:
	.zero		992


//--------------------- .nv.constant0._ZN5flash44flash_bwd_dq_dk_dv_loop_seqk_parallel_kernelI23Flash_bwd_kernel_traitsILi192ELi64ELi64ELi8ELi4ELi2ELi2ELb1ELb1EN7cutlass10bfloat16_tE19Flash_kernel_traitsILi192ELi64ELi64ELi8ES3_EELb0ELb1ELb0ELb1ELb0ELb0ELb1EEEvNS_16Flash_bwd_paramsE --------------------------
	.section	.nv.constant0._ZN5flash44flash_bwd_dq_dk_dv_loop_seqk_parallel_kernelI23Flash_bwd_kernel_traitsILi192ELi64ELi64ELi8ELi4ELi2ELi2ELb1ELb1EN7cutlass10bfloat16_tE19Flash_kernel_traitsILi192ELi64ELi64ELi8ES3_EELb0ELb1ELb0ELb1ELb0ELb0ELb1EEEvNS_16Flash_bwd_paramsE,"a",@progbits
	.sectionflags	@""
	.align	4
.nv.constant0._ZN5flash44flash_bwd_dq_dk_dv_loop_seqk_parallel_kernelI23Flash_bwd_kernel_traitsILi192ELi64ELi64ELi8ELi4ELi2ELi2ELb1ELb1EN7cutlass10bfloat16_tE19Flash_kernel_traitsILi192ELi64ELi64ELi8ES3_EELb0ELb1ELb0ELb1ELb0ELb0ELb1EEEvNS_16Flash_bwd_paramsE:
	.zero		992


//--------------------- .nv.constant0._ZN5flash25flash_bwd_dot_do_o_kernelILb0E23Flash_bwd_kernel_traitsILi192ELi64ELi64ELi8ELi4ELi2ELi2ELb1ELb1EN7cutlass10bfloat16_tE19Flash_kernel_traitsILi192ELi64ELi64ELi8ES3_EEEEvNS_16Flash_bwd_paramsE --------------------------
	.section	.nv.constant0._ZN5flash25flash_bwd_dot_do_o_kernelILb0E23Flash_bwd_kernel_traitsILi192ELi64ELi64ELi8ELi4ELi2ELi2ELb1ELb1EN7cutlass10bfloat16_tE19Flash_kernel_traitsILi192ELi64ELi64ELi8ES3_EEEEvNS_16Flash_bwd_paramsE,"a",@progbits
	.sectionflags	@""
	.align	4
.nv.constant0._ZN5flash25flash_bwd_dot_do_o_kernelILb0E23Flash_bwd_kernel_traitsILi192ELi64ELi64ELi8ELi4ELi2ELi2ELb1ELb1EN7cutlass10bfloat16_tE19Flash_kernel_traitsILi192ELi64ELi64ELi8ES3_EEEEvNS_16Flash_bwd_paramsE:
	.zero		992


//--------------------- .nv.constant0._ZN5flash25flash_bwd_dot_do_o_kernelILb1E23Flash_bwd_kernel_traitsILi192ELi64ELi64ELi8ELi4ELi2ELi2ELb1ELb1EN7cutlass10bfloat16_tE19Flash_kernel_traitsILi192ELi64ELi64ELi8ES3_EEEEvNS_16Flash_bwd_paramsE --------------------------
	.section	.nv.constant0._ZN5flash25flash_bwd_dot_do_o_kernelILb1E23Flash_bwd_kernel_traitsILi192ELi64ELi64ELi8ELi4ELi2ELi2ELb1ELb1EN7cutlass10bfloat16_tE19Flash_kernel_traitsILi192ELi64ELi64ELi8ES3_EEEEvNS_16Flash_bwd_paramsE,"a",@progbits
	.sectionflags	@""
	.align	4
.nv.constant0._ZN5flash25flash_bwd_dot_do_o_kernelILb1E23Flash_bwd_kernel_traitsILi192ELi64ELi64ELi8ELi4ELi2ELi2ELb1ELb1EN7cutlass10bfloat16_tE19Flash_kernel_traitsILi192ELi64ELi64ELi8ES3_EEEEvNS_16Flash_bwd_paramsE:
	.zero		992


//--------------------- .nv.constant0._ZN5flash27flash_bwd_convert_dq_kernelI23Flash_bwd_kernel_traitsILi192ELi64ELi64ELi8ELi4ELi2ELi2ELb0ELb0EN7cutlass10bfloat16_tE19Flash_kernel_traitsILi192ELi64ELi64ELi8ES3_EEEEvNS_16Flash_bwd_paramsEi --------------------------
	.section	.nv.constant0._ZN5flash27flash_bwd_convert_dq_kernelI23Flash_bwd_kernel_traitsILi192ELi64ELi64ELi8ELi4ELi2ELi2ELb0ELb0EN7cutlass10bfloat16_tE19Flash_kernel_traitsILi192ELi64ELi64ELi8ES3_EEEEvNS_16Flash_bwd_paramsEi,"a",@progbits
	.sectionflags	@""
	.align	4
.nv.constant0._ZN5flash27flash_bwd_convert_dq_kernelI23Flash_bwd_kernel_traitsILi192ELi64ELi64ELi8ELi4ELi2ELi2ELb0ELb0EN7cutlass10bfloat16_tE19Flash_kernel_traitsILi192ELi64ELi64ELi8ES3_EEEEvNS_16Flash_bwd_paramsEi:
	.zero		996


//--------------------- .nv.constant0._ZN5flash44flash_bwd_dq_dk_dv_loop_seqk_parallel_kernelI23Flash_bwd_kernel_traitsILi192ELi64ELi64ELi8ELi4ELi2ELi2ELb0ELb0EN7cutlass10bfloat16_tE19Flash_kernel_traitsILi192ELi64ELi64ELi8ES3_EELb1ELb1ELb0ELb0ELb0ELb0ELb0EEEvNS_16Flash_bwd_paramsE --------------------------
	.section	.nv.constant0._ZN5flash44flash_bwd_dq_dk_dv_loop_seqk_parallel_kernelI23Flash_bwd_kernel_traitsILi192ELi64ELi64ELi8ELi4ELi2ELi2ELb0ELb0EN7cutlass10bfloat16_tE19Flash_kernel_traitsILi192ELi64ELi64ELi8ES3_EELb1ELb1ELb0ELb0ELb0ELb0ELb0EEEvNS_16Flash_bwd_paramsE,"a",@progbits
	.sectionflags	@""
	.align	4
.nv.constant0._ZN5flash44flash_bwd_dq_dk_dv_loop_seqk_parallel_kernelI23Flash_bwd_kernel_traitsILi192ELi64ELi64ELi8ELi4ELi2ELi2ELb0ELb0EN7cutlass10bfloat16_tE19Flash_kernel_traitsILi192ELi64ELi64ELi8ES3_EELb1ELb1ELb0ELb0ELb0ELb0ELb0EEEvNS_16Flash_bwd_paramsE:
	.zero		992


//--------------------- .nv.constant0._ZN5flash44flash_bwd_dq_dk_dv_loop_seqk_parallel_kernelI23Flash_bwd_kernel_traitsILi192ELi64ELi64ELi8ELi4ELi2ELi2ELb0ELb0EN7cutlass10bfloat16_tE19Flash_kernel_traitsILi192ELi64ELi64ELi8ES3_EELb0ELb1ELb0ELb0ELb0ELb0ELb1EEEvNS_16Flash_bwd_paramsE --------------------------
	.section	.nv.constant0._ZN5flash44flash_bwd_dq_dk_dv_loop_seqk_parallel_kernelI23Flash_bwd_kernel_traitsILi192ELi64ELi64ELi8ELi4ELi2ELi2ELb0ELb0EN7cutlass10bfloat16_tE19Flash_kernel_traitsILi192ELi64ELi64ELi8ES3_EELb0ELb1ELb0ELb0ELb0ELb0ELb1EEEvNS_16Flash_bwd_paramsE,"a",@progbits
	.sectionflags	@""
	.align	4
.nv.constant0._ZN5flash44flash_bwd_dq_dk_dv_loop_seqk_parallel_kernelI23Flash_bwd_kernel_traitsILi192ELi64ELi64ELi8ELi4ELi2ELi2ELb0ELb0EN7cutlass10bfloat16_tE19Flash_kernel_traitsILi192ELi64ELi64ELi8ES3_EELb0ELb1ELb0ELb0ELb0ELb0ELb1EEEvNS_16Flash_bwd_paramsE:
	.zero		992


//--------------------- .nv.constant0._ZN5flash44flash_bwd_dq_dk_dv_loop_seqk_parallel_kernelI23Flash_bwd_kernel_traitsILi192ELi64ELi64ELi8ELi4ELi2ELi2ELb0ELb0EN7cutlass10bfloat16_tE19Flash_kernel_traitsILi192ELi64ELi64ELi8ES3_EELb1ELb1ELb0ELb0ELb0ELb1ELb0EEEvNS_16Flash_bwd_paramsE --------------------------
	.section	.nv.constant0._ZN5flash44flash_bwd_dq_dk_dv_loop_seqk_parallel_kernelI23Flash_bwd_kernel_traitsILi192ELi64ELi64ELi8ELi4ELi2ELi2ELb0ELb0EN7cutlass10bfloat16_tE19Flash_kernel_traitsILi192ELi64ELi64ELi8ES3_EELb1ELb1ELb0ELb0ELb0ELb1ELb0EEEvNS_16Flash_bwd_paramsE,"a",@progbits
	.sectionflags	@""
	.align	4
.nv.constant0._ZN5flash44flash_bwd_dq_dk_dv_loop_seqk_parallel_kernelI23Flash_bwd_kernel_traitsILi192ELi64ELi64ELi8ELi4ELi2ELi2ELb0ELb0EN7cutlass10bfloat16_tE19Flash_kernel_traitsILi192ELi64ELi64ELi8ES3_EELb1ELb1ELb0ELb0ELb0ELb1ELb0EEEvNS_16Flash_bwd_paramsE:
	.zero		992


//--------------------- .nv.constant0._ZN5flash44flash_bwd_dq_dk_dv_loop_seqk_parallel_kernelI23Flash_bwd_kernel_traitsILi192ELi64ELi64ELi8ELi4ELi2ELi2ELb0ELb0EN7cutlass10bfloat16_tE19Flash_kernel_traitsILi192ELi64ELi64ELi8ES3_EELb0ELb1ELb0ELb0ELb0ELb1ELb1EEEvNS_16Flash_bwd_paramsE --------------------------
	.section	.nv.constant0._ZN5flash44flash_bwd_dq_dk_dv_loop_seqk_parallel_kernelI23Flash_bwd_kernel_traitsILi192ELi64ELi64ELi8ELi4ELi2ELi2ELb0ELb0EN7cutlass10bfloat16_tE19Flash_kernel_traitsILi192ELi64ELi64ELi8ES3_EELb0ELb1ELb0ELb0ELb0ELb1ELb1EEEvNS_16Flash_bwd_paramsE,"a",@progbits
	.sectionflags	@""
	.align	4
.nv.constant0._ZN5flash44flash_bwd_dq_dk_dv_loop_seqk_parallel_kernelI23Flash_bwd_kernel_traitsILi192ELi64ELi64ELi8ELi4ELi2ELi2ELb0ELb0EN7cutlass10bfloat16_tE19Flash_kernel_traitsILi192ELi64ELi64ELi8ES3_EELb0ELb1ELb0ELb0ELb0ELb1ELb1EEEvNS_16Flash_bwd_paramsE:
	.zero		992


//--------------------- .nv.constant0._ZN5flash44flash_bwd_dq_dk_dv_loop_seqk_parallel_kernelI23Flash_bwd_kernel_traitsILi192ELi64ELi64ELi8ELi4ELi2ELi2ELb0ELb0EN7cutlass10bfloat16_tE19Flash_kernel_traitsILi192ELi64ELi64ELi8ES3_EELb1ELb1ELb0ELb1ELb0ELb0ELb0EEEvNS_16Flash_bwd_paramsE --------------------------
	.section	.nv.constant0._ZN5flash44flash_bwd_dq_dk_dv_loop_seqk_parallel_kernelI23Flash_bwd_kernel_traitsILi192ELi64ELi64ELi8ELi4ELi2ELi2ELb0ELb0EN7cutlass10bfloat16_tE19Flash_kernel_traitsILi192ELi64ELi64ELi8ES3_EELb1ELb1ELb0ELb1ELb0ELb0ELb0EEEvNS_16Flash_bwd_paramsE,"a",@progbits
	.sectionflags	@""
	.align	4
.nv.constant0._ZN5flash44flash_bwd_dq_dk_dv_loop_seqk_parallel_kernelI23Flash_bwd_kernel_traitsILi192ELi64ELi64ELi8ELi4ELi2ELi2ELb0ELb0EN7cutlass10bfloat16_tE19Flash_kernel_traitsILi192ELi64ELi64ELi8ES3_EELb1ELb1ELb0ELb1ELb0ELb0ELb0EEEvNS_16Flash_bwd_paramsE:
	.zero		992


//--------------------- .nv.constant0._ZN5flash44flash_bwd_dq_dk_dv_loop_seqk_parallel_kernelI23Flash_bwd_kernel_traitsILi192ELi64ELi64ELi8ELi4ELi2ELi2ELb0ELb0EN7cutlass10bfloat16_tE19Flash_kernel_traitsILi192ELi64ELi64ELi8ES3_EELb0ELb1ELb0ELb1ELb0ELb0ELb1EEEvNS_16Flash_bwd_paramsE --------------------------
	.section	.nv.constant0._ZN5flash44flash_bwd_dq_dk_dv_loop_seqk_parallel_kernelI23Flash_bwd_kernel_traitsILi192ELi64ELi64ELi8ELi4ELi2ELi2ELb0ELb0EN7cutlass10bfloat16_tE19Flash_kernel_traitsILi192ELi64ELi64ELi8ES3_EELb0ELb1ELb0ELb1ELb0ELb0ELb1EEEvNS_16Flash_bwd_paramsE,"a",@progbits
	.sectionflags	@""
	.align	4
.nv.constant0._ZN5flash44flash_bwd_dq_dk_dv_loop_seqk_parallel_kernelI23Flash_bwd_kernel_traitsILi192ELi64ELi64ELi8ELi4ELi2ELi2ELb0ELb0EN7cutlass10bfloat16_tE19Flash_kernel_traitsILi192ELi64ELi64ELi8ES3_EELb0ELb1ELb0ELb1ELb0ELb0ELb1EEEvNS_16Flash_bwd_paramsE:
	.zero		992


//--------------------- .nv.constant0._ZN5flash25flash_bwd_dot_do_o_kernelILb0E23Flash_bwd_kernel_traitsILi192ELi64ELi64ELi8ELi4ELi2ELi2ELb0ELb0EN7cutlass10bfloat16_tE19Flash_kernel_traitsILi192ELi64ELi64ELi8ES3_EEEEvNS_16Flash_bwd_paramsE --------------------------
	.section	.nv.constant0._ZN5flash25flash_bwd_dot_do_o_kernelILb0E23Flash_bwd_kernel_traitsILi192ELi64ELi64ELi8ELi4ELi2ELi2ELb0ELb0EN7cutlass10bfloat16_tE19Flash_kernel_traitsILi192ELi64ELi64ELi8ES3_EEEEvNS_16Flash_bwd_paramsE,"a",@progbits
	.sectionflags	@""
	.align	4
.nv.constant0._ZN5flash25flash_bwd_dot_do_o_kernelILb0E23Flash_bwd_kernel_traitsILi192ELi64ELi64ELi8ELi4ELi2ELi2ELb0ELb0EN7cutlass10bfloat16_tE19Flash_kernel_traitsILi192ELi64ELi64ELi8ES3_EEEEvNS_16Flash_bwd_paramsE:
	.zero		992


//--------------------- .nv.constant0._ZN5flash25flash_bwd_dot_do_o_kernelILb1E23Flash_bwd_kernel_traitsILi192ELi64ELi64ELi8ELi4ELi2ELi2ELb0ELb0EN7cutlass10bfloat16_tE19Flash_kernel_traitsILi192ELi64ELi64ELi8ES3_EEEEvNS_16Flash_bwd_paramsE --------------------------
	.section	.nv.constant0._ZN5flash25flash_bwd_dot_do_o_kernelILb1E23Flash_bwd_kernel_traitsILi192ELi64ELi64ELi8ELi4ELi2ELi2ELb0ELb0EN7cutlass10bfloat16_tE19Flash_kernel_traitsILi192ELi64ELi64ELi8ES3_EEEEvNS_16Flash_bwd_paramsE,"a",@progbits
	.sectionflags	@""
	.align	4
.nv.constant0._ZN5flash25flash_bwd_dot_do_o_kernelILb1E23Flash_bwd_kernel_traitsILi192ELi64ELi64ELi8ELi4ELi2ELi2ELb0ELb0EN7cutlass10bfloat16_tE19Flash_kernel_traitsILi192ELi64ELi64ELi8ES3_EEEEvNS_16Flash_bwd_paramsE:
	.zero		992


//--------------------- .text._ZN5flash44flash_bwd_dq_dk_dv_loop_seqk_parallel_kernelI23Flash_bwd_kernel_traitsILi192ELi64ELi64ELi8ELi4ELi2ELi2ELb1ELb1EN7cutlass10bfloat16_tE19Flash_kernel_traitsILi192ELi64ELi64ELi8ES3_EELb0ELb1ELb0ELb0ELb0ELb0ELb0EEEvNS_16Flash_bwd_paramsE --------------------------
	.section	.text._ZN5flash44flash_bwd_dq_dk_dv_loop_seqk_parallel_kernelI23Flash_bwd_kernel_traitsILi192ELi64ELi64ELi8ELi4ELi2ELi2ELb1ELb1EN7cutlass10bfloat16_tE19Flash_kernel_traitsILi192ELi64ELi64ELi8ES3_EELb0ELb1ELb0ELb0ELb0ELb0ELb0EEEvNS_16Flash_bwd_paramsE,"ax",@progbits
	.sectioninfo	@"SHI_REGISTERS=255"
	.align	128
        .global         _ZN5flash44flash_bwd_dq_dk_dv_loop_seqk_parallel_kernelI23Flash_bwd_kernel_traitsILi192ELi64ELi64ELi8ELi4ELi2ELi2ELb1ELb1EN7cutlass10bfloat16_tE19Flash_kernel_traitsILi192ELi64ELi64ELi8ES3_EELb0ELb1ELb0ELb0ELb0ELb0ELb0EEEvNS_16Flash_bwd_paramsE
        .type           _ZN5flash44flash_bwd_dq_dk_dv_loop_seqk_parallel_kernelI23Flash_bwd_kernel_traitsILi192ELi64ELi64ELi8ELi4ELi2ELi2ELb1ELb1EN7cutlass10bfloat16_tE19Flash_kernel_traitsILi192ELi64ELi64ELi8ES3_EELb0ELb1ELb0ELb0ELb0ELb0ELb0EEEvNS_16Flash_bwd_paramsE,@function
        .size           _ZN5flash44flash_bwd_dq_dk_dv_loop_seqk_parallel_kernelI23Flash_bwd_kernel_traitsILi192ELi64ELi64ELi8ELi4ELi2ELi2ELb1ELb1EN7cutlass10bfloat16_tE19Flash_kernel_traitsILi192ELi64ELi64ELi8ES3_EELb0ELb1ELb0ELb0ELb0ELb0ELb0EEEvNS_16Flash_bwd_paramsE,(.L_x_798 - _ZN5flash44flash_bwd_dq_dk_dv_loop_seqk_parallel_kernelI23Flash_bwd_kernel_traitsILi192ELi64ELi64ELi8ELi4ELi2ELi2ELb1ELb1EN7cutlass10bfloat16_tE19Flash_kernel_traitsILi192ELi64ELi64ELi8ES3_EELb0ELb1ELb0ELb0ELb0ELb0ELb0EEEvNS_16Flash_bwd_paramsE)
        .other          _ZN5flash44flash_bwd_dq_dk_dv_loop_seqk_parallel_kernelI23Flash_bwd_kernel_traitsILi192ELi64ELi64ELi8ELi4ELi2ELi2ELb1ELb1EN7cutlass10bfloat16_tE19Flash_kernel_traitsILi192ELi64ELi64ELi8ES3_EELb0ELb1ELb0ELb0ELb0ELb0ELb0EEEvNS_16Flash_bwd_paramsE,@"STO_CUDA_ENTRY STV_DEFAULT"
_ZN5flash44flash_bwd_dq_dk_dv_loop_seqk_parallel_kernelI23Flash_bwd_kernel_traitsILi192ELi64ELi64ELi8ELi4ELi2ELi2ELb1ELb1EN7cutlass10bfloat16_tE19Flash_kernel_traitsILi192ELi64ELi64ELi8ES3_EELb0ELb1ELb0ELb0ELb0ELb0ELb0EEEvNS_16Flash_bwd_paramsE:
.text._ZN5flash44flash_bwd_dq_dk_dv_loop_seqk_parallel_kernelI23Flash_bwd_kernel_traitsILi192ELi64ELi64ELi8ELi4ELi2ELi2ELb1ELb1EN7cutlass10bfloat16_tE19Flash_kernel_traitsILi192ELi64ELi64ELi8ES3_EELb0ELb1ELb0ELb0ELb0ELb0ELb0EEEvNS_16Flash_bwd_paramsE:
[----:B------:R-:W-:Y:S02]  /*0000*/  MOV R1, c[0x0][0x28] ;  /* 0x00000a0000017a02 */ /* 0x000fe40000000f00 */
[----:B------:R-:W1:Y:S01]  /*0010*/  S2UR UR20, SR_CTAID.X ;  /* 0x00000000001479c3 */ /* 0x000e620000002500 */
[----:B------:R-:W-:Y:S01]  /*0020*/  ULDC UR4, c[0x0][0x218] ;  /* 0x0000860000047ab9 */ /* 0x000fe20000000800 */
[----:B------:R-:W-:Y:S01]  /*0030*/  IADD3 R1, R1, -0xd0, RZ ;  /* 0xffffff3001017810 */ /* 0x000fe20007ffe0ff */
[----:B------:R-:W-:-:S04]  /*0040*/  UIADD3 UR5, UR4, 0x3f, URZ ;  /* 0x0000003f04057890 */ /* 0x000fc8000fffe03f */
[----:B------:R-:W-:-:S04]  /*0050*/  USHF.R.S32.HI UR4, URZ, 0x1f, UR5 ;  /* 0x0000001f3f047899 */ /* 0x000fc80008011405 */
[----:B------:R-:W-:-:S04]  /*0060*/  ULEA.HI UR4, UR4, UR5, URZ, 0x6 ;  /* 0x0000000504047291 */ /* 0x000fc8000f8f303f */
[----:B------:R-:W-:-:S04]  /*0070*/  USHF.R.S32.HI UR4, URZ, 0x6, UR4 ;  /* 0x000000063f047899 */ /* 0x000fc80008011404 */
[----:B-1----:R-:W-:-:S06]  /*0080*/  UISETP.GE.AND UP0, UPT, UR20, UR4, UPT ;  /* 0x000000041400728c */ /* 0x002fcc000bf06270 */
[----:B------:R-:W-:-:S13]  /*0090*/  PLOP3.LUT P0, PT, PT, PT, UP0, 0x80, 0x0 ;  /* 0x000000000000781c */ /* 0x000fda0003f0f008 */
[----:B------:R-:W-:Y:S05]  /*00a0*/  @P0 EXIT ;  /* 0x000000000000094d */ /* 0x000fea0003800000 */
[----:B------:R-:W1:Y:S01]  /*00b0*/  S2R R15, SR_TID.X ;  /* 0x00000000000f7919 */ /* 0x000e620000002100 */
[----:B------:R-:W2:Y:S01]  /*00c0*/  S2UR UR36, SR_CTAID.Z ;  /* 0x00000000002479c3 */ /* 0x000ea20000002700 */
[----:B------:R-:W-:Y:S02]  /*00d0*/  ULDC.U8 UR9, c[0x0][0x328] ;  /* 0x0000ca0000097ab9 */ /* 0x000fe40000000000 */
[----:B------:R-:W-:Y:S02]  /*00e0*/  UISETP.NE.AND UP5, UPT, UR9, URZ, UPT ;  /* 0x0000003f0900728c */ /* 0x000fe4000bfa5270 */
[----:B------:R-:W-:Y:S02]  /*00f0*/  ULDC UR61, c[0x0][0x224] ;  /* 0x00008900003d7ab9 */ /* 0x000fe40000000800 */
[----:B------:R-:W-:Y:S01]  /*0100*/  ULDC UR44, c[0x0][0x22c] ;  /* 0x00008b00002c7ab9 */ /* 0x000fe20000000800 */
[----:B------:R-:W3:Y:S01]  /*0110*/  S2UR UR31, SR_CTAID.Y ;  /* 0x00000000001f79c3 */ /* 0x000ee20000002600 */
[----:B------:R-:W-:-:S02]  /*0120*/  ULDC UR34, c[0x0][0x1c0] ;  /* 0x0000700000227ab9 */ /* 0x000fc40000000800 */
[----:B------:R-:W-:Y:S02]  /*0130*/  ULDC UR12, c[0x0][0x1c0] ;  /* 0x00007000000c7ab9 */ /* 0x000fe40000000800 */
[----:B------:R-:W-:Y:S02]  /*0140*/  USHF.R.S32.HI UR7, URZ, 0x1f, UR61 ;  /* 0x0000001f3f077899 */ /* 0x000fe4000801143d */
[----:B------:R-:W-:Y:S01]  /*0150*/  UIMAD.WIDE UR34, UR44, UR34, URZ ;  /* 0x000000222c2272a5 */ /* 0x000fe2000f8e023f */
[----:B------:R-:W4:Y:S01]  /*0160*/  S2UR UR58, SR_CTAID.X ;  /* 0x00000000003a79c3 */ /* 0x000f220000002500 */
[----:B------:R-:W-:Y:S02]  /*0170*/  UMOV UR8, 0x80 ;  /* 0x0000008000087882 */ /* 0x000fe40000000000 */
[----:B------:R-:W-:Y:S02]  /*0180*/  ULDC UR6, c[0x0][0x210] ;  /* 0x0000840000067ab9 */ /* 0x000fe40000000800 */
[----:B------:R-:W-:Y:S01]  /*0190*/  ULDC UR53, c[0x0][0x234] ;  /* 0x00008d0000357ab9 */ /* 0x000fe20000000800 */
[----:B-1----:R-:W-:Y:S01]  /*01a0*/  SHF.R.S32.HI R11, RZ, 0x1f, R15 ;  /* 0x0000001fff0b7819 */ /* 0x002fe2000001140f */
[----:B--2---:R-:W-:-:S02]  /*01b0*/  UIMAD UR45, UR36, UR44, URZ ;  /* 0x0000002c242d72a4 */ /* 0x004fc4000f8e023f */
[----:B------:R-:W-:Y:S01]  /*01c0*/  UIMAD UR44, UR44, UR12, URZ ;  /* 0x0000000c2c2c72a4 */ /* 0x000fe2000f8e023f */
[CC--:B------:R-:W-:Y:S01]  /*01d0*/  LEA.HI R2, R11.reuse, R15.reuse, RZ, 0x5 ;  /* 0x0000000f0b027211 */ /* 0x0c0fe200078f28ff */
[----:B------:R-:W-:Y:S01]  /*01e0*/  ULDC UR13, c[0x0][0x1c0] ;  /* 0x00007000000d7ab9 */ /* 0x000fe20000000800 */
[-C--:B------:R-:W-:Y:S01]  /*01f0*/  LEA.HI R4, R11, R15.reuse, RZ, 0x4 ;  /* 0x0000000f0b047211 */ /* 0x080fe200078f20ff */
[----:B------:R-:W-:Y:S01]  /*0200*/  ULDC UR11, c[0x0][0x1c0] ;  /* 0x00007000000b7ab9 */ /* 0x000fe20000000800 */
[--C-:B------:R-:W-:Y:S01]  /*0210*/  SHF.R.S32.HI R0, RZ, 0x5, R2.reuse ;  /* 0x00000005ff007819 */ /* 0x100fe20000011402 */
[----:B------:R-:W-:Y:S01]  /*0220*/  UIMAD UR53, UR8, UR6, UR53 ;  /* 0x00000006083572a4 */ /* 0x000fe2000f8e0235 */
[----:B------:R-:W-:Y:S01]  /*0230*/  SHF.R.S32.HI R3, RZ, 0x1f, R2 ;  /* 0x0000001fff037819 */ /* 0x000fe20000011402 */
[----:B---3--:R-:W-:Y:S01]  /*0240*/  UIMAD UR50, UR7, UR31, URZ ;  /* 0x0000001f073272a4 */ /* 0x008fe2000f8e023f */
[-C--:B------:R-:W-:Y:S01]  /*0250*/  LEA.HI R2, R2, R0.reuse, RZ, 0x1 ;  /* 0x0000000002027211 */ /* 0x080fe200078f08ff */
[----:B------:R-:W-:Y:S01]  /*0260*/  UIMAD.WIDE.U32 UR42, UR31, UR61, URZ ;  /* 0x0000003d1f2a72a5 */ /* 0x000fe2000f8e003f */
[----:B------:R-:W-:Y:S01]  /*0270*/  LEA.HI R3, R3, R0, RZ, 0x2 ;  /* 0x0000000003037211 */ /* 0x000fe200078f10ff */
[----:B------:R-:W-:Y:S01]  /*0280*/  UIMAD UR6, UR31, UR11, UR36 ;  /* 0x0000000b1f0672a4 */ /* 0x000fe2000f8e0224 */
[----:B------:R-:W-:Y:S01]  /*0290*/  LOP3.LUT R2, R2, 0xfffffffe, RZ, 0xc0, !PT ;  /* 0xfffffffe02027812 */ /* 0x000fe200078ec0ff */
[----:B------:R-:W-:Y:S01]  /*02a0*/  @!UP5 UIMAD UR7, UR31, UR13, UR36 ;  /* 0x0000000d1f07d2a4 */ /* 0x000fe2000f8e0224 */
[----:B------:R-:W-:Y:S01]  /*02b0*/  LOP3.LUT R3, R3, 0xfffffffc, RZ, 0xc0, !PT ;  /* 0xfffffffc03037812 */ /* 0x000fe200078ec0ff */
[----:B------:R-:W-:Y:S01]  /*02c0*/  USHF.L.U32 UR39, UR44, 0x6, URZ ;  /* 0x000000062c277899 */ /* 0x000fe2000800063f */
[CC--:B------:R-:W-:Y:S01]  /*02d0*/  LEA.HI R16, R11.reuse, R15.reuse, RZ, 0x2 ;  /* 0x0000000f0b107211 */ /* 0x0c0fe200078f10ff */
[C---:B------:R-:W-:Y:S01]  /*02e0*/  IMAD.IADD R14, R0.reuse, 0x1, -R2 ;  /* 0x00000001000e7824 */ /* 0x040fe200078e0a02 */
[----:B------:R-:W-:Y:S01]  /*02f0*/  LEA.HI R6, R11, R15, RZ, 0x3 ;  /* 0x0000000f0b067211 */ /* 0x000fe200078f18ff */
[----:B------:R-:W-:Y:S01]  /*0300*/  IMAD.IADD R18, R0, 0x1, -R3 ;  /* 0x0000000100127824 */ /* 0x000fe200078e0a03 */
[----:B------:R-:W-:Y:S01]  /*0310*/  SHF.R.S32.HI R3, RZ, 0x4, R4 ;  /* 0x00000004ff037819 */ /* 0x000fe20000011404 */
[----:B------:R-:W-:Y:S01]  /*0320*/  ULDC UR47, c[0x0][0x214] ;  /* 0x00008500002f7ab9 */ /* 0x000fe20000000800 */
[--C-:B------:R-:W-:Y:S01]  /*0330*/  SHF.R.S32.HI R5, RZ, 0x2, R16.reuse ;  /* 0x00000002ff057819 */ /* 0x100fe20000011410 */
[----:B------:R-:W-:Y:S01]  /*0340*/  ULDC UR54, c[0x0][0x1c8] ;  /* 0x0000720000367ab9 */ /* 0x000fe20000000800 */
[----:B------:R-:W-:Y:S01]  /*0350*/  SHF.R.S32.HI R0, RZ, 0x1f, R16 ;  /* 0x0000001fff007819 */ /* 0x000fe20000011410 */
[----:B------:R-:W-:Y:S01]  /*0360*/  ULDC.U8 UR10, c[0x0][0x3d0] ;  /* 0x0000f400000a7ab9 */ /* 0x000fe20000000000 */
[----:B------:R-:W-:Y:S01]  /*0370*/  LEA.HI R2, R4, R3, RZ, 0x1 ;  /* 0x0000000304027211 */ /* 0x000fe200078f08ff */
[----:B------:R-:W-:Y:S01]  /*0380*/  ULDC UR48, c[0x0][0x224] ;  /* 0x0000890000307ab9 */ /* 0x000fe20000000800 */
[----:B------:R-:W-:Y:S01]  /*0390*/  LEA.HI R0, R0, R5, RZ, 0x3 ;  /* 0x0000000500007211 */ /* 0x000fe200078f18ff */
[----:B------:R-:W-:Y:S01]  /*03a0*/  @UP5 UIMAD UR52, UR31, UR47, URZ ;  /* 0x0000002f1f3452a4 */ /* 0x000fe2000f8e023f */
[----:B------:R-:W-:Y:S01]  /*03b0*/  LOP3.LUT R2, R2, 0xfffffffe, RZ, 0xc0, !PT ;  /* 0xfffffffe02027812 */ /* 0x000fe200078ec0ff */
[----:B------:R-:W-:Y:S01]  /*03c0*/  ULDC.64 UR4, c[0x0][0x118] ;  /* 0x0000460000047ab9 */ /* 0x000fe20000000a00 */
[----:B------:R-:W-:Y:S01]  /*03d0*/  LOP3.LUT R0, R0, 0xfffffff8, RZ, 0xc0, !PT ;  /* 0xfffffff800007812 */ /* 0x000fe200078ec0ff */
[----:B------:R-:W-:Y:S01]  /*03e0*/  UMOV UR59, 0x4 ;  /* 0x00000004003b7882 */ /* 0x000fe20000000000 */
[----:B------:R-:W-:Y:S01]  /*03f0*/  SHF.R.S32.HI R7, RZ, 0x3, R6 ;  /* 0x00000003ff077819 */ /* 0x000fe20000011406 */
[----:B------:R-:W-:Y:S01]  /*0400*/  IMAD.IADD R12, R3, 0x1, -R2 ;  /* 0x00000001030c7824 */ /* 0x000fe200078e0a02 */
[----:B------:R-:W-:Y:S01]  /*0410*/  LOP3.LUT R2, R4, 0xfffffff0, RZ, 0xc0, !PT ;  /* 0xfffffff004027812 */ /* 0x000fe200078ec0ff */
[----:B------:R-:W-:Y:S01]  /*0420*/  IMAD.IADD R8, R5, 0x1, -R0 ;  /* 0x0000000105087824 */ /* 0x000fe200078e0a00 */
[----:B------:R-:W-:Y:S01]  /*0430*/  LOP3.LUT R0, R6, 0xfffffff8, RZ, 0xc0, !PT ;  /* 0xfffffff806007812 */ /* 0x000fe200078ec0ff */
[----:B------:R-:W-:Y:S01]  /*0440*/  IMAD.SHL.U32 R3, R7, 0x40, RZ ;  /* 0x0000004007037824 */ /* 0x000fe200078e00ff */
[-C--:B------:R-:W-:Y:S01]  /*0450*/  LEA.HI R7, R11, R15.reuse, RZ, 0x7 ;  /* 0x0000000f0b077211 */ /* 0x080fe200078f38ff */
[C---:B------:R-:W-:Y:S01]  /*0460*/  IMAD.IADD R2, R15.reuse, 0x1, -R2 ;  /* 0x000000010f027824 */ /* 0x040fe200078e0a02 */
[----:B------:R-:W-:Y:S01]  /*0470*/  ULOP3.LUT UR54, UR36, UR54, URZ, 0x3c, !UPT ;  /* 0x0000003624367292 */ /* 0x000fe2000f8e3c3f */
[----:B------:R-:W-:Y:S01]  /*0480*/  IMAD.IADD R0, R15, 0x1, -R0 ;  /* 0x000000010f007824 */ /* 0x000fe200078e0a00 */
[----:B------:R-:W-:Y:S01]  /*0490*/  LOP3.LUT R3, R3, 0x1c0, RZ, 0xc0, !PT ;  /* 0x000001c003037812 */ /* 0x000fe200078ec0ff */
[----:B------:R-:W-:Y:S01]  /*04a0*/  USHF.R.S32.HI UR55, URZ, 0x1f, UR36 ;  /* 0x0000001f3f377899 */ /* 0x000fe20008011424 */
[----:B------:R-:W-:Y:S01]  /*04b0*/  SHF.R.S32.HI R4, RZ, 0x1f, R2 ;  /* 0x0000001fff047819 */ /* 0x000fe20000011402 */
[C---:B------:R-:W-:Y:S01]  /*04c0*/  IMAD.SHL.U32 R20, R0.reuse, 0x8, RZ ;  /* 0x0000000800147824 */ /* 0x040fe200078e00ff */
[----:B------:R-:W-:Y:S01]  /*04d0*/  LOP3.LUT P4, RZ, R0, 0x4, RZ, 0xc0, !PT ;  /* 0x0000000400ff7812 */ /* 0x000fe2000788c0ff */
[----:B------:R-:W-:Y:S01]  /*04e0*/  USHF.L.U32 UR60, UR31, 0x7, URZ ;  /* 0x000000071f3c7899 */ /* 0x000fe2000800063f */
[----:B------:R-:W-:Y:S01]  /*04f0*/  LEA.HI R13, R4, R2, RZ, 0x3 ;  /* 0x00000002040d7211 */ /* 0x000fe200078f18ff */
[----:B------:R-:W-:Y:S01]  /*0500*/  UISETP.NE.AND UP6, UPT, UR10, URZ, UPT ;  /* 0x0000003f0a00728c */ /* 0x000fe2000bfc5270 */
[----:B------:R-:W-:Y:S01]  /*0510*/  LOP3.LUT R5, R3, 0x38, R20, 0xf8, !PT ;  /* 0x0000003803057812 */ /* 0x000fe200078ef814 */
[----:B------:R-:W-:Y:S01]  /*0520*/  STL [R1+0x48], R20 ;  /* 0x0000481401007387 */ /* 0x000fe20000100800 */
[----:B------:R-:W-:Y:S01]  /*0530*/  SHF.R.U32.HI R4, RZ, 0x3, R3 ;  /* 0x00000003ff047819 */ /* 0x000fe20000011603 */
[----:B------:R-:W-:Y:S01]  /*0540*/  USHF.R.S32.HI UR57, URZ, 0x1f, UR31 ;  /* 0x0000001f3f397899 */ /* 0x000fe2000801141f */
[----:B------:R-:W-:Y:S01]  /*0550*/  LOP3.LUT R3, R13, 0xfffffff8, RZ, 0xc0, !PT ;  /* 0xfffffff80d037812 */ /* 0x000fe200078ec0ff */
[----:B------:R-:W-:Y:S01]  /*0560*/  USHF.R.S32.HI UR56, URZ, 0x1f, UR36 ;  /* 0x0000001f3f387899 */ /* 0x000fe20008011424 */
[C---:B------:R-:W-:Y:S01]  /*0570*/  LOP3.LUT P3, RZ, R0.reuse, 0x2, RZ, 0xc0, !PT ;  /* 0x0000000200ff7812 */ /* 0x040fe2000786c0ff */
[----:B------:R-:W-:Y:S01]  /*0580*/  IMAD.SHL.U32 R0, R0, 0x40, RZ ;  /* 0x0000004000007824 */ /* 0x000fe200078e00ff */
[----:B------:R-:W-:Y:S01]  /*0590*/  LOP3.LUT R9, R5, R4, RZ, 0x3c, !PT ;  /* 0x0000000405097212 */ /* 0x000fe200078e3cff */
[----:B------:R-:W-:Y:S01]  /*05a0*/  IMAD.IADD R10, R2, 0x1, -R3 ;  /* 0x00000001020a7824 */ /* 0x000fe200078e0a03 */
[----:B------:R-:W-:Y:S01]  /*05b0*/  LOP3.LUT R3, R8, 0x1, RZ, 0xc0, !PT ;  /* 0x0000000108037812 */ /* 0x000fe200078ec0ff */
[----:B------:R-:W-:Y:S01]  /*05c0*/  IMAD.SHL.U32 R2, R14, 0x10, RZ ;  /* 0x000000100e027824 */ /* 0x000fe200078e00ff */
[----:B------:R-:W-:Y:S01]  /*05d0*/  LOP3.LUT R0, R0, 0x1c0, RZ, 0xc0, !PT ;  /* 0x000001c000007812 */ /* 0x000fe200078ec0ff */
[----:B------:R-:W-:Y:S01]  /*05e0*/  UIMAD.WIDE.U32 UR40, UR34, UR42, URZ ;  /* 0x0000002a222872a5 */ /* 0x000fe2000f8e003f */
[----:B------:R-:W-:Y:S01]  /*05f0*/  ISETP.NE.U32.AND P0, PT, R3, 0x1, PT ;  /* 0x000000010300780c */ /* 0x000fe20003f05070 */
[----:B------:R-:W-:Y:S01]  /*0600*/  IMAD.SHL.U32 R3, R12, 0x200, RZ ;  /* 0x000002000c037824 */ /* 0x000fe200078e00ff */
[----:B------:R-:W-:Y:S01]  /*0610*/  SHF.R.S32.HI R7, RZ, 0x7, R7 ;  /* 0x00000007ff077819 */ /* 0x000fe20000011407 */
[----:B------:R-:W-:Y:S01]  /*0620*/  UIMAD UR49, UR35, UR42, URZ ;  /* 0x0000002a233172a4 */ /* 0x000fe2000f8e023f */
[C---:B------:R-:W-:Y:S01]  /*0630*/  LOP3.LUT R2, R0.reuse, 0x10, R2, 0xf8, !PT ;  /* 0x0000001000027812 */ /* 0x040fe200078ef802 */
[----:B------:R-:W-:Y:S01]  /*0640*/  USHF.R.S32.HI UR51, URZ, 0x1f, UR45 ;  /* 0x0000001f3f337899 */ /* 0x000fe2000801142d */
[----:B------:R-:W-:Y:S01]  /*0650*/  LOP3.LUT R5, R0, 0x8, R6, 0xf8, !PT ;  /* 0x0000000800057812 */ /* 0x000fe200078ef806 */
[----:B------:R-:W-:Y:S01]  /*0660*/  UIMAD UR48, UR6, UR48, URZ ;  /* 0x00000030063072a4 */ /* 0x000fe2000f8e023f */
[----:B------:R-:W-:Y:S01]  /*0670*/  SHF.R.U32.HI R4, RZ, 0x3, R0 ;  /* 0x00000003ff047819 */ /* 0x000fe20000011600 */
[----:B------:R-:W-:Y:S01]  /*0680*/  @!UP5 UIMAD UR47, UR7, UR47, URZ ;  /* 0x0000002f072fd2a4 */ /* 0x000fe2000f8e023f */
[----:B------:R-:W-:Y:S01]  /*0690*/  LOP3.LUT R6, R2, 0x8, R6, 0xf8, !PT ;  /* 0x0000000802067812 */ /* 0x000fe200078ef806 */
[----:B------:R-:W-:Y:S01]  /*06a0*/  IMAD R2, R7, 0x800, R3 ;  /* 0x0000080007027824 */ /* 0x000fe200078e0203 */
[----:B------:R-:W-:Y:S01]  /*06b0*/  LOP3.LUT R0, R5, R4, RZ, 0x3c, !PT ;  /* 0x0000000405007212 */ /* 0x000fe200078e3cff */
[----:B------:R-:W-:Y:S01]  /*06c0*/  USHF.R.S32.HI UR46, URZ, 0x1f, UR39 ;  /* 0x0000001f3f2e7899 */ /* 0x000fe20008011427 */
[----:B------:R-:W-:-:S02]  /*06d0*/  LEA.HI R5, R11, R15, RZ, 0x6 ;  /* 0x0000000f0b057211 */ /* 0x000fc400078f30ff */
[----:B------:R-:W-:Y:S01]  /*06e0*/  LOP3.LUT R4, R3, R6, R4, 0xf6, !PT ;  /* 0x0000000603047212 */ /* 0x000fe200078ef604 */
[----:B------:R-:W-:Y:S01]  /*06f0*/  IMAD.IADD R0, R2, 0x1, R0 ;  /* 0x0000000102007824 */ /* 0x000fe200078e0200 */
[----:B------:R-:W-:Y:S01]  /*0700*/  SHF.R.S32.HI R2, RZ, 0x6, R5 ;  /* 0x00000006ff027819 */ /* 0x000fe20000011405 */
[----:B------:R-:W-:Y:S01]  /*0710*/  IMAD.SHL.U32 R5, R7, 0x20, RZ ;  /* 0x0000002007057824 */ /* 0x000fe200078e00ff */
[----:B------:R-:W-:Y:S01]  /*0720*/  LOP3.LUT R3, R16, 0x7ffffffc, RZ, 0xc0, !PT ;  /* 0x7ffffffc10037812 */ /* 0x000fe200078ec0ff */
[----:B------:R-:W-:Y:S01]  /*0730*/  IMAD.SHL.U32 R7, R12, 0x20, RZ ;  /* 0x000000200c077824 */ /* 0x000fe200078e00ff */
[----:B------:R-:W-:Y:S01]  /*0740*/  R2P PR, R8, 0x6 ;  /* 0x0000000608007804 */ /* 0x000fe20000000000 */
[----:B------:R-:W-:Y:S01]  /*0750*/  IMAD R17, R2, 0x200, R9 ;  /* 0x0000020002117824 */ /* 0x000fe200078e0209 */
[----:B------:R-:W-:Y:S01]  /*0760*/  LOP3.LUT P6, RZ, R10, 0x4, RZ, 0xc0, !PT ;  /* 0x000000040aff7812 */ /* 0x000fe200078cc0ff */
[----:B------:R-:W-:Y:S01]  /*0770*/  IMAD.SHL.U32 R6, R2, 0x8, RZ ;  /* 0x0000000802067824 */ /* 0x000fe200078e00ff */
[----:B------:R-:W-:Y:S01]  /*0780*/  LOP3.LUT P5, RZ, R10, 0x2, RZ, 0xc0, !PT ;  /* 0x000000020aff7812 */ /* 0x000fe200078ac0ff */
[----:B------:R-:W-:-:S02]  /*0790*/  IMAD.SHL.U32 R2, R8, 0x40, RZ ;  /* 0x0000004008027824 */ /* 0x000fc400078e00ff */
[C---:B------:R-:W-:Y:S01]  /*07a0*/  IMAD.IADD R9, R15.reuse, 0x1, -R3 ;  /* 0x000000010f097824 */ /* 0x040fe200078e0a03 */
[----:B------:R-:W-:Y:S01]  /*07b0*/  LOP3.LUT R3, R6, 0x18, RZ, 0xc0, !PT ;  /* 0x0000001806037812 */ /* 0x000fe200078ec0ff */
[----:B------:R-:W-:Y:S01]  /*07c0*/  IMAD.SHL.U32 R15, R15, 0x2, RZ ;  /* 0x000000020f0f7824 */ /* 0x000fe200078e00ff */
[----:B------:R-:W-:Y:S01]  /*07d0*/  LOP3.LUT R2, R2, 0x1c0, RZ, 0xc0, !PT ;  /* 0x000001c002027812 */ /* 0x000fe200078ec0ff */
[----:B------:R-:W-:Y:S01]  /*07e0*/  IMAD.SHL.U32 R0, R0, 0x2, RZ ;  /* 0x0000000200007824 */ /* 0x000fe200078e00ff */
[----:B------:R-:W-:Y:S01]  /*07f0*/  LOP3.LUT R11, R3, 0x20, R7, 0xf8, !PT ;  /* 0x00000020030b7812 */ /* 0x000fe200078ef807 */
[----:B------:R-:W-:Y:S01]  /*0800*/  IMAD.SHL.U32 R7, R10, 0x40, RZ ;  /* 0x000000400a077824 */ /* 0x000fe200078e00ff */
[----:B------:R-:W-:Y:S01]  /*0810*/  LOP3.LUT R8, R5, 0x6, R15, 0xf8, !PT ;  /* 0x0000000605087812 */ /* 0x000fe200078ef80f */
[----:B------:R-:W-:Y:S01]  /*0820*/  IMAD.MOV.U32 R10, RZ, RZ, -0x10 ;  /* 0xfffffff0ff0a7424 */ /* 0x000fe200078e00ff */
[----:B------:R-:W-:Y:S02]  /*0830*/  SHF.R.U32.HI R6, RZ, 0x3, R2 ;  /* 0x00000003ff067819 */ /* 0x000fe40000011602 */
[----:B------:R-:W-:Y:S01]  /*0840*/  LOP3.LUT R5, R2, 0x20, R5, 0xf8, !PT ;  /* 0x0000002002057812 */ /* 0x000fe200078ef805 */
[----:B------:R1:W-:Y:S01]  /*0850*/  STL [R1+0x84], R8 ;  /* 0x0000840801007387 */ /* 0x0003e20000100800 */
[----:B------:R-:W-:-:S02]  /*0860*/  SEL R10, R10, 0x10, !P0 ;  /* 0x000000100a0a7807 */ /* 0x000fc40004000000 */
[----:B-1----:R-:W-:Y:S01]  /*0870*/  LOP3.LUT R8, R6, R2, R3, 0x1e, !PT ;  /* 0x0000000206087212 */ /* 0x002fe200078e1e03 */
[----:B------:R-:W-:Y:S01]  /*0880*/  IMAD.SHL.U32 R2, R9, 0x2, RZ ;  /* 0x0000000209027824 */ /* 0x000fe200078e00ff */
[----:B------:R-:W-:-:S03]  /*0890*/  LOP3.LUT R6, R5, R6, RZ, 0x3c, !PT ;  /* 0x0000000605067212 */ /* 0x000fc600078e3cff */
[--C-:B------:R-:W-:Y:S02]  /*08a0*/  IMAD R5, R18, 0x400, R2.reuse ;  /* 0x0000040012057824 */ /* 0x100fe400078e0202 */
[----:B------:R-:W-:Y:S01]  /*08b0*/  IMAD R3, R14, 0x400, R2 ;  /* 0x000004000e037824 */ /* 0x000fe200078e0202 */
[----:B------:R-:W-:Y:S01]  /*08c0*/  LOP3.LUT R2, R7, 0x1c0, RZ, 0xc0, !PT ;  /* 0x000001c007027812 */ /* 0x000fe200078ec0ff */
[----:B------:R-:W-:Y:S02]  /*08d0*/  IMAD.IADD R16, R5, 0x1, R6 ;  /* 0x0000000105107824 */ /* 0x000fe400078e0206 */
[----:B------:R-:W-:Y:S01]  /*08e0*/  IMAD.IADD R15, R3, 0x1, R8 ;  /* 0x00000001030f7824 */ /* 0x000fe200078e0208 */
[----:B------:R-:W-:Y:S01]  /*08f0*/  SHF.R.U32.HI R3, RZ, 0x3, R2 ;  /* 0x00000003ff037819 */ /* 0x000fe20000011602 */
[----:B------:R-:W-:Y:S01]  /*0900*/  IMAD.SHL.U32 R5, R12, 0x8, RZ ;  /* 0x000000080c057824 */ /* 0x000fe200078e00ff */
[C---:B------:R-:W-:Y:S01]  /*0910*/  IADD3 R12, R20.reuse, 0x80, RZ ;  /* 0x00000080140c7810 */ /* 0x040fe20007ffe0ff */
[----:B------:R-:W-:Y:S01]  /*0920*/  IMAD.SHL.U32 R8, R13, 0x40, RZ ;  /* 0x000000400d087824 */ /* 0x000fe200078e00ff */
[----:B------:R-:W-:Y:S01]  /*0930*/  IADD3 R13, R20, 0x40, RZ ;  /* 0x00000040140d7810 */ /* 0x000fe20007ffe0ff */
[----:B------:R-:W-:Y:S01]  /*0940*/  IMAD.MOV.U32 R6, RZ, RZ, 0x20 ;  /* 0x00000020ff067424 */ /* 0x000fe200078e00ff */
[----:B------:R-:W-:-:S02]  /*0950*/  LOP3.LUT R5, R2, 0x8, R5, 0xf8, !PT ;  /* 0x0000000802057812 */ /* 0x000fc400078ef805 */
[----:B------:R-:W-:Y:S01]  /*0960*/  LOP3.LUT R8, R8, 0xfffffe00, RZ, 0xc0, !PT ;  /* 0xfffffe0008087812 */ /* 0x000fe200078ec0ff */
[----:B------:R1:W-:Y:S01]  /*0970*/  STL [R1+0x68], R13 ;  /* 0x0000680d01007387 */ /* 0x0003e20000100800 */
[----:B------:R-:W-:Y:S01]  /*0980*/  LOP3.LUT R2, R3, R11, R2, 0x1e, !PT ;  /* 0x0000000b03027212 */ /* 0x000fe200078e1e02 */
[----:B------:R-:W-:Y:S01]  /*0990*/  IMAD.SHL.U32 R11, R17, 0x2, RZ ;  /* 0x00000002110b7824 */ /* 0x000fe200078e00ff */
[----:B------:R-:W-:Y:S01]  /*09a0*/  LOP3.LUT R3, R5, R3, RZ, 0x3c, !PT ;  /* 0x0000000305037212 */ /* 0x000fe200078e3cff */
[--C-:B------:R-:W-:Y:S01]  /*09b0*/  IMAD R7, R18, 0x400, R8.reuse ;  /* 0x0000040012077824 */ /* 0x100fe200078e0208 */
[----:B------:R-:W-:Y:S01]  /*09c0*/  STL [R1+0x6c], R12 ;  /* 0x00006c0c01007387 */ /* 0x000fe20000100800 */
[----:B------:R-:W-:Y:S01]  /*09d0*/  IMAD R9, R14, 0x400, R8 ;  /* 0x000004000e097824 */ /* 0x000fe200078e0208 */
[----:B------:R-:W-:Y:S01]  /*09e0*/  LOP3.LUT R8, R2, R8, RZ, 0xfc, !PT ;  /* 0x0000000802087212 */ /* 0x000fe200078efcff */
[----:B------:R-:W-:Y:S01]  /*09f0*/  IMAD.MOV.U32 R5, RZ, RZ, 0x40 ;  /* 0x00000040ff057424 */ /* 0x000fe200078e00ff */
[----:B------:R-:W-:Y:S01]  /*0a00*/  SEL R2, R6, 0xffffffe0, !P3 ;  /* 0xffffffe006027807 */ /* 0x000fe20005800000 */
[----:B------:R-:W-:Y:S01]  /*0a10*/  IMAD.IADD R7, R7, 0x1, R3 ;  /* 0x0000000107077824 */ /* 0x000fe200078e0203 */
[----:B------:R2:W-:Y:S01]  /*0a20*/  STL [R1+0x2c], R11 ;  /* 0x00002c0b01007387 */ /* 0x0005e20000100800 */
[----:B------:R-:W-:Y:S01]  /*0a30*/  IMAD.IADD R9, R3, 0x1, R9 ;  /* 0x0000000103097824 */ /* 0x000fe200078e0209 */
[----:B------:R-:W-:-:S02]  /*0a40*/  SEL R3, R5, 0xffffffc0, !P4 ;  /* 0xffffffc005037807 */ /* 0x000fc40006000000 */
[----:B------:R3:W-:Y:S01]  /*0a50*/  STL [R1], R0 ;  /* 0x0000000001007387 */ /* 0x0007e20000100800 */
[----:B------:R-:W-:Y:S02]  /*0a60*/  SEL R6, R6, 0xffffffe0, !P5 ;  /* 0xffffffe006067807 */ /* 0x000fe40006800000 */
[C---:B------:R-:W-:Y:S01]  /*0a70*/  IMAD.IADD R252, R0.reuse, 0x1, R3 ;  /* 0x0000000100fc7824 */ /* 0x040fe200078e0203 */
[----:B------:R-:W-:Y:S02]  /*0a80*/  SEL R5, R5, 0xffffffc0, !P6 ;  /* 0xffffffc005057807 */ /* 0x000fe40007000000 */
[----:B------:R-:W-:Y:S02]  /*0a90*/  LEA R9, R9, 0x12000, 0x1 ;  /* 0x0001200009097811 */ /* 0x000fe400078e08ff */
[----:B-1----:R-:W-:Y:S01]  /*0aa0*/  LEA R13, R15, 0xc000, 0x1 ;  /* 0x0000c0000f0d7811 */ /* 0x002fe200078e08ff */
[--C-:B--2---:R-:W-:Y:S01]  /*0ab0*/  IMAD.IADD R11, R0, 0x1, R2.reuse ;  /* 0x00000001000b7824 */ /* 0x104fe200078e0202 */
[----:B------:R-:W-:Y:S01]  /*0ac0*/  IADD3 R2, R3, R0, R2 ;  /* 0x0000000003027210 */ /* 0x000fe20007ffe002 */
[----:B---3--:R-:W-:-:S03]  /*0ad0*/  IMAD.SHL.U32 R0, R16, 0x2, RZ ;  /* 0x0000000210007824 */ /* 0x008fc600078e00ff */
[----:B------:R1:W-:Y:S04]  /*0ae0*/  STL [R1+0x4], R11 ;  /* 0x0000040b01007387 */ /* 0x0003e80000100800 */
[----:B------:R2:W-:Y:S01]  /*0af0*/  STL [R1+0x10], R2 ;  /* 0x0000100201007387 */ /* 0x0005e20000100800 */
[C---:B------:R-:W-:Y:S02]  /*0b00*/  IADD3 R12, R0.reuse, 0x20, RZ ;  /* 0x00000020000c7810 */ /* 0x040fe40007ffe0ff */
[C---:B------:R-:W-:Y:S01]  /*0b10*/  @P1 IADD3 R12, R0.reuse, -0x20, RZ ;  /* 0xffffffe0000c1810 */ /* 0x040fe20007ffe0ff */
[----:B------:R3:W-:Y:S04]  /*0b20*/  STL [R1+0x50], R0 ;  /* 0x0000500001007387 */ /* 0x0007e80000100800 */
[----:B------:R-:W-:Y:S01]  /*0b30*/  STL [R1+0x78], R13 ;  /* 0x0000780d01007387 */ /* 0x000fe20000100800 */
[----:B-1----:R-:W-:-:S02]  /*0b40*/  IMAD.IADD R11, R0, 0x1, R10 ;  /* 0x00000001000b7824 */ /* 0x002fc400078e020a */
[----:B--2---:R-:W-:-:S03]  /*0b50*/  IMAD R2, R4, 0x2, R3 ;  /* 0x0000000204027824 */ /* 0x004fc600078e0203 */
[----:B------:R1:W-:Y:S01]  /*0b60*/  STL [R1+0x5c], R11 ;  /* 0x00005c0b01007387 */ /* 0x0003e20000100800 */
[----:B------:R-:W-:Y:S01]  /*0b70*/  IMAD.SHL.U32 R3, R4, 0x2, RZ ;  /* 0x0000000204037824 */ /* 0x000fe200078e00ff */
[C---:B------:R-:W-:Y:S01]  /*0b80*/  IADD3 R4, R13.reuse, 0x40, RZ ;  /* 0x000000400d047810 */ /* 0x040fe20007ffe0ff */
[----:B---3--:R-:W-:Y:S01]  /*0b90*/  IMAD.SHL.U32 R0, R8, 0x2, RZ ;  /* 0x0000000208007824 */ /* 0x008fe200078e00ff */
[----:B------:R-:W-:Y:S01]  /*0ba0*/  @P2 IADD3 R4, R13, -0x40, RZ ;  /* 0xffffffc00d042810 */ /* 0x000fe20007ffe0ff */
[----:B------:R-:W-:Y:S02]  /*0bb0*/  IMAD.IADD R8, R6, 0x1, R9 ;  /* 0x0000000106087824 */ /* 0x000fe400078e0209 */
[----:B-1----:R-:W-:-:S04]  /*0bc0*/  IMAD.SHL.U32 R11, R7, 0x2, RZ ;  /* 0x00000002070b7824 */ /* 0x002fc800078e00ff */
[----:B------:R-:W-:Y:S01]  /*0bd0*/  IMAD.IADD R7, R11, 0x1, R6 ;  /* 0x000000010b077824 */ /* 0x000fe200078e0206 */
[----:B------:R-:W-:Y:S04]  /*0be0*/  STL [R1+0x8], R11 ;  /* 0x0000080b01007387 */ /* 0x000fe80000100800 */
[----:B------:R-:W-:Y:S04]  /*0bf0*/  STL [R1+0x54], R12 ;  /* 0x0000540c01007387 */ /* 0x000fe80000100800 */
[----:B------:R1:W-:Y:S04]  /*0c00*/  STL [R1+0x7c], R4 ;  /* 0x00007c0401007387 */ /* 0x0003e80000100800 */
[----:B------:R-:W-:Y:S01]  /*0c10*/  STL [R1+0x1c], R9 ;  /* 0x00001c0901007387 */ /* 0x000fe20000100800 */
[----:B-1----:R-:W-:-:S02]  /*0c20*/  IMAD.IADD R4, R10, 0x1, R12 ;  /* 0x000000010a047824 */ /* 0x002fc400078e020c */
[----:B------:R-:W-:-:S03]  /*0c30*/  IMAD.IADD R10, R11, 0x1, R5 ;  /* 0x000000010b0a7824 */ /* 0x000fc600078e0205 */
[----:B------:R1:W-:Y:S04]  /*0c40*/  STL [R1+0x58], R4 ;  /* 0x0000580401007387 */ /* 0x0003e80000100800 */
[----:B------:R-:W-:Y:S04]  /*0c50*/  STL [R1+0xc], R7 ;  /* 0x00000c0701007387 */ /* 0x000fe80000100800 */
[----:B------:R-:W-:Y:S04]  /*0c60*/  STL [R1+0x18], R10 ;  /* 0x0000180a01007387 */ /* 0x000fe80000100800 */
[----:B------:R-:W-:Y:S01]  /*0c70*/  STL [R1+0x28], R8 ;  /* 0x0000280801007387 */ /* 0x000fe20000100800 */
[----:B-1----:R-:W-:-:S02]  /*0c80*/  IMAD.IADD R4, R5, 0x1, R9 ;  /* 0x0000000105047824 */ /* 0x002fc400078e0209 */
[----:B------:R-:W-:-:S03]  /*0c90*/  IMAD.IADD R5, R7, 0x1, R5 ;  /* 0x0000000107057824 */ /* 0x000fc600078e0205 */
[----:B------:R1:W-:Y:S04]  /*0ca0*/  STL [R1+0x20], R4 ;  /* 0x0000200401007387 */ /* 0x0003e80000100800 */
[----:B------:R2:W-:Y:S01]  /*0cb0*/  STL [R1+0x14], R5 ;  /* 0x0000140501007387 */ /* 0x0005e20000100800 */
[----:B-1----:R-:W-:-:S05]  /*0cc0*/  IMAD.IADD R4, R6, 0x1, R4 ;  /* 0x0000000106047824 */ /* 0x002fca00078e0204 */
[----:B----4-:R2:W-:Y:S02]  /*0cd0*/  STL [R1+0x24], R4 ;  /* 0x0000240401007387 */ /* 0x0105e40000100800 */
.L_x_44:
[----:B------:R-:W-:Y:S02]  /*0ce0*/  ULDC.64 UR6, c[0x0][0x240] ;  /* 0x0000900000067ab9 */ /* 0x000fe40000000a00 */
[----:B------:R-:W-:Y:S02]  /*0cf0*/  UISETP.NE.U32.AND UP1, UPT, URZ, UR6, UPT ;  /* 0x000000063f00728c */ /* 0x000fe4000bf25070 */
[----:B------:R-:W-:Y:S02]  /*0d00*/  USHF.L.U32 UR13, UR31, 0x2, URZ ;  /* 0x000000021f0d7899 */ /* 0x000fe4000800063f */
[----:B------:R-:W-:Y:S02]  /*0d10*/  USHF.R.S32.HI UR38, URZ, 0x1f, UR31 ;  /* 0x0000001f3f267899 */ /* 0x000fe4000801141f */
[----:B------:R-:W-:Y:S02]  /*0d20*/  UISETP.NE.AND.EX UP1, UPT, URZ, UR7, UPT, UP1 ;  /* 0x000000073f00728c */ /* 0x000fe4000bf25310 */
[----:B------:R-:W-:-:S02]  /*0d30*/  ULDC.64 UR10, c[0x0][0x250] ;  /* 0x00009400000a7ab9 */ /* 0x000fc40000000a00 */
[----:B------:R-:W-:Y:S02]  /*0d40*/  UISETP.NE.U32.AND UP3, UPT, URZ, UR10, UPT ;  /* 0x0000000a3f00728c */ /* 0x000fe4000bf65070 */
[----:B------:R-:W-:Y:S01]  /*0d50*/  USHF.L.U64.HI UR12, UR31, 0x2, UR38 ;  /* 0x000000021f0c7899 */ /* 0x000fe20008010226 */
[----:B------:R-:W-:Y:S01]  /*0d60*/  PLOP3.LUT P2, PT, PT, PT, UP1, 0x80, 0x0 ;  /* 0x000000000000781c */ /* 0x000fe20003f4f018 */
[----:B------:R-:W-:Y:S02]  /*0d70*/  UIADD3 UR6, UP0, UR13, UR6, URZ ;  /* 0x000000060d067290 */ /* 0x000fe4000ff1e03f */
[----:B------:R-:W-:Y:S02]  /*0d80*/  UISETP.NE.AND.EX UP3, UPT, URZ, UR11, UPT, UP3 ;  /* 0x0000000b3f00728c */ /* 0x000fe4000bf65330 */
[----:B------:R-:W-:Y:S02]  /*0d90*/  UIADD3.X UR7, UR12, UR7, URZ, UP0, !UPT ;  /* 0x000000070c077290 */ /* 0x000fe400087fe43f */
[----:B-12---:R-:W-:Y:S01]  /*0da0*/  IMAD.U32 R4, RZ, RZ, UR6 ;  /* 0x00000006ff047e24 */ /* 0x006fe2000f8e00ff */
[----:B------:R-:W-:Y:S01]  /*0db0*/  ULDC.U8 UR14, c[0x0][0x312] ;  /* 0x0000c480000e7ab9 */ /* 0x000fe20000000000 */
[----:B------:R-:W-:Y:S01]  /*0dc0*/  PLOP3.LUT P0, PT, PT, PT, UP3, 0x80, 0x0 ;  /* 0x000000000000781c */ /* 0x000fe20003f0f038 */
[----:B------:R-:W-:Y:S01]  /*0dd0*/  ULDC.64 UR8, c[0x0][0x248] ;  /* 0x0000920000087ab9 */ /* 0x000fe20000000a00 */
[----:B------:R-:W-:Y:S01]  /*0de0*/  IMAD.U32 R5, RZ, RZ, UR7 ;  /* 0x00000007ff057e24 */ /* 0x000fe2000f8e00ff */
[----:B------:R-:W-:-:S02]  /*0df0*/  UISETP.NE.AND UP4, UPT, UR14, URZ, UPT ;  /* 0x0000003f0e00728c */ /* 0x000fc4000bf85270 */
[----:B------:R-:W-:Y:S02]  /*0e00*/  @UP3 UIADD3 UR6, UP0, UR13, UR10, URZ ;  /* 0x0000000a0d063290 */ /* 0x000fe4000ff1e03f */
[----:B------:R1:W2:Y:S01]  /*0e10*/  @P2 LDG.E R9, [R4.64] ;  /* 0x0000000404092981 */ /* 0x0002a2000c1e1900 */
[----:B------:R-:W-:Y:S02]  /*0e20*/  UISETP.EQ.U32.AND UP2, UPT, URZ, UR8, UPT ;  /* 0x000000083f00728c */ /* 0x000fe4000bf42070 */
[----:B------:R-:W-:Y:S01]  /*0e30*/  @UP3 UIADD3.X UR7, UR12, UR11, URZ, UP0, !UPT ;  /* 0x0000000b0c073290 */ /* 0x000fe200087fe43f */
[----:B------:R1:W3:Y:S01]  /*0e40*/  @P2 LDG.E R8, [R4.64+0x4] ;  /* 0x0000040404082981 */ /* 0x0002e2000c1e1900 */
[----:B------:R-:W-:Y:S01]  /*0e50*/  MOV R6, UR6 ;  /* 0x0000000600067c02 */ /* 0x000fe20008000f00 */
[----:B------:R-:W-:-:S03]  /*0e60*/  UISETP.EQ.OR.EX UP2, UPT, URZ, UR9, !UP4, UP2 ;  /* 0x000000093f00728c */ /* 0x000fc6000e742720 */
[----:B------:R-:W-:Y:S01]  /*0e70*/  IMAD.U32 R7, RZ, RZ, UR7 ;  /* 0x00000007ff077e24 */ /* 0x000fe2000f8e00ff */
[----:B------:R-:W-:-:S04]  /*0e80*/  UIADD3 UR8, UP0, UR13, UR8, URZ ;  /* 0x000000080d087290 */ /* 0x000fc8000ff1e03f */
[----:B----45:R4:W5:Y:S01]  /*0e90*/  @P0 LDG.E R6, [R6.64] ;  /* 0x0000000406060981 */ /* 0x030962000c1e1900 */
[----:B------:R-:W-:Y:S01]  /*0ea0*/  PLOP3.LUT P1, PT, PT, PT, UP2, 0x80, 0x0 ;  /* 0x000000000000781c */ /* 0x000fe20003f2f028 */
[----:B------:R-:W-:Y:S01]  /*0eb0*/  UIADD3.X UR9, UR12, UR9, URZ, UP0, !UPT ;  /* 0x000000090c097290 */ /* 0x000fe200087fe43f */
[----:B-1----:R-:W-:-:S05]  /*0ec0*/  IMAD.U32 R4, RZ, RZ, UR8 ;  /* 0x00000008ff047e24 */ /* 0x002fca000f8e00ff */
[----:B------:R-:W-:-:S06]  /*0ed0*/  MOV R5, UR9 ;  /* 0x0000000900057c02 */ /* 0x000fcc0008000f00 */
[----:B----4-:R-:W4:Y:S01]  /*0ee0*/  @!P1 LDG.E R7, [R4.64] ;  /* 0x0000000404079981 */ /* 0x010f22000c1e1900 */
[----:B------:R-:W-:Y:S02]  /*0ef0*/  UMOV UR18, 0xffffffff ;  /* 0xffffffff00127882 */ /* 0x000fe40000000000 */
[----:B------:R-:W-:Y:S02]  /*0f00*/  UMOV UR17, URZ ;  /* 0x0000003f00117c82 */ /* 0x000fe40008000000 */
[----:B------:R-:W-:Y:S02]  /*0f10*/  UMOV UR25, 0xffffffff ;  /* 0xffffffff00197882 */ /* 0x000fe40000000000 */
[----:B------:R-:W-:Y:S01]  /*0f20*/  ULDC UR8, c[0x0][0x218] ;  /* 0x0000860000087ab9 */ /* 0x000fe20000000800 */
[----:B--2---:R-:W1:Y:S08]  /*0f30*/  @P2 R2UR UR18, R9 ;  /* 0x00000000091223c2 */ /* 0x004e7000000e0000 */
[----:B---3--:R-:W1:Y:S08]  /*0f40*/  @P2 R2UR UR6, R8 ;  /* 0x00000000080623c2 */ /* 0x008e7000000e0000 */
[----:B-----5:R2:W3:Y:S01]  /*0f50*/  @P0 R2UR UR17, R6 ;  /* 0x00000000061103c2 */ /* 0x0204e200000e0000 */
[----:B------:R-:W-:-:S04]  /*0f60*/  ISETP.NE.U32.AND P0, PT, RZ, c[0x0][0x248], PT ;  /* 0x00009200ff007a0c */ /* 0x000fc80003f05070 */
[----:B------:R-:W-:Y:S01]  /*0f70*/  ISETP.NE.AND.EX P0, PT, RZ, c[0x0][0x24c], PT, P0 ;  /* 0x00009300ff007a0c */ /* 0x000fe20003f05300 */
[----:B-1----:R-:W-:Y:S02]  /*0f80*/  @UP1 UIADD3 UR24, UR6, -UR18, URZ ;  /* 0x8000001206181290 */ /* 0x002fe4000fffe03f */
[----:B----4-:R2:W1:Y:S05]  /*0f90*/  @!P1 R2UR UR25, R7 ;  /* 0x00000000071993c2 */ /* 0x01046a00000e0000 */
[----:B------:R-:W-:-:S05]  /*0fa0*/  @!UP1 ULDC UR24, c[0x0][0x214] ;  /* 0x0000850000189ab9 */ /* 0x000fca0000000800 */
[----:B------:R-:W-:Y:S05]  /*0fb0*/  @!P0 BRA `(.L_x_0) ;  /* 0x0000007000008947 */ /* 0x000fea0003800000 */
[----:B---3--:R-:W-:-:S13]  /*0fc0*/  PLOP3.LUT P0, PT, PT, PT, UP4, 0x80, 0x0 ;  /* 0x000000000000781c */ /* 0x008fda0003f0f048 */
[----:B--2---:R-:W2:Y:S04]  /*0fd0*/  @P0 LDG.E R6, [R4.64+0x4] ;  /* 0x0000040404060981 */ /* 0x004ea8000c1e1900 */
[----:B------:R-:W3:Y:S01]  /*0fe0*/  @!P0 LDG.E R4, [R4.64] ;  /* 0x0000000404048981 */ /* 0x000ee2000c1e1900 */
[----:B--2---:R-:W2:Y:S02]  /*0ff0*/  @P0 R2UR UR6, R6 ;  /* 0x00000000060603c2 */ /* 0x004ea400000e0000 */
[----:B-12---:R-:W-:-:S11]  /*1000*/  @UP4 UIADD3 UR8, UR6, -UR25, URZ ;  /* 0x8000001906084290 */ /* 0x006fd6000fffe03f */
[----:B---3--:R1:W2:Y:S01]  /*1010*/  @!P0 R2UR UR8, R4 ;  /* 0x00000000040883c2 */ /* 0x0082a200000e0000 */
[----:B------:R-:W-:-:S07]  /*1020*/  DEPBAR.LE SB1, 0x0, {2} ;  /* 0x000090040000791a */ /* 0x000fce0000000000 */
.L_x_0:
[----:B---3--:R-:W-:Y:S02]  /*1030*/  ULDC.64 UR6, c[0x0][0x258] ;  /* 0x0000960000067ab9 */ /* 0x008fe40000000a00 */
[----:B------:R-:W-:-:S04]  /*1040*/  UISETP.NE.U32.AND UP2, UPT, URZ, UR6, UPT ;  /* 0x000000063f00728c */ /* 0x000fc8000bf45070 */
[----:B------:R-:W-:-:S06]  /*1050*/  UISETP.NE.AND.EX UP2, UPT, URZ, UR7, UPT, UP2 ;  /* 0x000000073f00728c */ /* 0x000fcc000bf45320 */
[----:B------:R-:W-:-:S05]  /*1060*/  PLOP3.LUT P0, PT, PT, PT, UP2, 0x80, 0x0 ;  /* 0x000000000000781c */ /* 0x000fca0003f0f028 */
[----:B------:R-:W-:-:S04]  /*1070*/  @UP2 UIADD3 UR6, UP0, UR13, UR6, URZ ;  /* 0x000000060d062290 */ /* 0x000fc8000ff1e03f */
[----:B------:R-:W-:Y:S02]  /*1080*/  @UP2 UIADD3.X UR7, UR12, UR7, URZ, UP0, !UPT ;  /* 0x000000070c072290 */ /* 0x000fe400087fe43f */
[----:B------:R-:W-:-:S04]  /*1090*/  IMAD.U32 R4, RZ, RZ, UR6 ;  /* 0x00000006ff047e24 */ /* 0x000fc8000f8e00ff */
[----:B------:R-:W-:Y:S01]  /*10a0*/  IMAD.U32 R5, RZ, RZ, UR7 ;  /* 0x00000007ff057e24 */ /* 0x000fe2000f8e00ff */
[----:B------:R-:W-:-:S04]  /*10b0*/  ULDC.64 UR6, c[0x0][0x268] ;  /* 0x00009a0000067ab9 */ /* 0x000fc80000000a00 */
[----:B------:R-:W3:Y:S01]  /*10c0*/  @P0 LDG.E R4, [R4.64] ;  /* 0x0000000404040981 */ /* 0x000ee2000c1e1900 */
[----:B------:R-:W-:Y:S02]  /*10d0*/  @!UP2 UISETP.NE.U32.AND UP0, UPT, URZ, UR6, UPT ;  /* 0x000000063f00a28c */ /* 0x000fe4000bf05070 */
[----:B------:R-:W-:Y:S02]  /*10e0*/  ULDC UR9, c[0x0][0x21c] ;  /* 0x0000870000097ab9 */ /* 0x000fe40000000800 */
[----:B------:R-:W-:Y:S02]  /*10f0*/  @!UP2 UISETP.NE.AND.EX UP0, UPT, URZ, UR7, UPT, UP0 ;  /* 0x000000073f00a28c */ /* 0x000fe4000bf05300 */
[----:B------:R-:W-:Y:S02]  /*1100*/  USHF.L.U32 UR23, UR20, 0x6, URZ ;  /* 0x0000000614177899 */ /* 0x000fe4000800063f */
[----:B------:R-:W-:Y:S01]  /*1110*/  @!UP2 USEL UR6, URZ, UR9, !UP0 ;  /* 0x000000093f06a287 */ /* 0x000fe2000c000000 */
[----:B---3--:R-:W3:Y:S02]  /*1120*/  @P0 R2UR UR16, R4 ;  /* 0x00000000041003c2 */ /* 0x008ee400000e0000 */
[----:B---3--:R-:W-:-:S02]  /*1130*/  @UP2 UIADD3 UR16, UR16, -UR17, URZ ;  /* 0x8000001110102290 */ /* 0x008fc4000fffe03f */
[----:B------:R-:W-:-:S04]  /*1140*/  @!UP2 UIADD3 UR16, UR6, UR8, -UR17 ;  /* 0x000000080610a290 */ /* 0x000fc8000fffe811 */
[----:B------:R-:W-:-:S06]  /*1150*/  UISETP.GT.AND UP0, UPT, UR16, UR23, UPT ;  /* 0x000000171000728c */ /* 0x000fcc000bf04270 */
[----:B------:R-:W-:-:S13]  /*1160*/  PLOP3.LUT P0, PT, PT, PT, UP0, 0x80, 0x0 ;  /* 0x000000000000781c */ /* 0x000fda0003f0f008 */
[----:B------:R-:W-:Y:S05]  /*1170*/  @!P0 BRA `(.L_x_1) ;  /* 0x00007c1000008947 */ /* 0x000fea0003800000 */
[----:B------:R-:W-:Y:S02]  /*1180*/  ULDC.64 UR12, c[0x0][0x178] ;  /* 0x00005e00000c7ab9 */ /* 0x000fe40000000a00 */
[----:B-1----:R-:W-:Y:S02]  /*1190*/  UISETP.NE.AND UP0, UPT, UR25, -0x1, UPT ;  /* 0xffffffff1900788c */ /* 0x002fe4000bf05270 */
[----:B------:R-:W-:Y:S02]  /*11a0*/  UIMAD UR14, UR38, UR12, URZ ;  /* 0x0000000c260e72a4 */ /* 0x000fe4000f8e023f */
[----:B------:R-:W-:Y:S02]  /*11b0*/  UIMAD.WIDE.U32 UR10, UR31, UR12, URZ ;  /* 0x0000000c1f0a72a5 */ /* 0x000fe4000f8e003f */
[----:B------:R-:W-:Y:S01]  /*11c0*/  UIADD3 UR12, UR24, 0x3f, URZ ;  /* 0x0000003f180c7890 */ /* 0x000fe2000fffe03f */
[----:B------:R-:W-:Y:S01]  /*11d0*/  PLOP3.LUT P1, PT, PT, PT, UP0, 0x80, 0x0 ;  /* 0x000000000000781c */ /* 0x000fe20003f2f008 */
[----:B------:R-:W-:-:S02]  /*11e0*/  UIMAD UR21, UR31, UR13, UR14 ;  /* 0x0000000d1f1572a4 */ /* 0x000fc4000f8e020e */
[----:B------:R-:W-:Y:S02]  /*11f0*/  USHF.R.S32.HI UR19, URZ, 0x1f, UR12 ;  /* 0x0000001f3f137899 */ /* 0x000fe4000801140c */
[----:B------:R-:W-:Y:S02]  /*1200*/  UISETP.NE.AND UP2, UPT, UR18, -0x1, UPT ;  /* 0xffffffff1200788c */ /* 0x000fe4000bf45270 */
[----:B------:R-:W-:Y:S02]  /*1210*/  ULEA.HI UR12, UR19, UR12, URZ, 0x6 ;  /* 0x0000000c130c7291 */ /* 0x000fe4000f8f303f */
[----:B------:R-:W-:Y:S02]  /*1220*/  @UP0 UIADD3 UR13, UR17, UR25, URZ ;  /* 0x00000019110d0290 */ /* 0x000fe4000fffe03f */
[----:B------:R-:W-:Y:S02]  /*1230*/  ULDC.64 UR6, c[0x0][0x190] ;  /* 0x0000640000067ab9 */ /* 0x000fe40000000a00 */
[----:B------:R-:W-:-:S02]  /*1240*/  ULDC.64 UR14, c[0x0][0x198] ;  /* 0x00006600000e7ab9 */ /* 0x000fc40000000a00 */
[----:B------:R-:W-:Y:S02]  /*1250*/  USHF.R.S32.HI UR33, URZ, 0x6, UR12 ;  /* 0x000000063f217899 */ /* 0x000fe4000801140c */
[----:B------:R-:W-:Y:S02]  /*1260*/  UIMAD.WIDE.U32 UR8, UR18, UR6, URZ ;  /* 0x00000006120872a5 */ /* 0x000fe4000f8e003f */
[----:B------:R-:W-:Y:S02]  /*1270*/  UIMAD UR22, UR18, UR7, URZ ;  /* 0x00000007121672a4 */ /* 0x000fe4000f8e023f */
[----:B------:R-:W-:Y:S02]  /*1280*/  ULOP3.LUT UR12, UR12, 0xffffffc0, URZ, 0xc0, !UPT ;  /* 0xffffffc00c0c7892 */ /* 0x000fe4000f8ec03f */
[----:B------:R-:W-:Y:S02]  /*1290*/  @UP0 UIMAD.WIDE.U32 UR6, UR13, UR14, URZ ;  /* 0x0000000e0d0602a5 */ /* 0x000fe4000f8e003f */
[----:B------:R-:W-:-:S02]  /*12a0*/  UIADD3 UR14, UR12, -0x40, URZ ;  /* 0xffffffc00c0e7890 */ /* 0x000fc4000fffe03f */
[----:B------:R-:W-:Y:S02]  /*12b0*/  UIADD3 UR32, UR11, UR21, URZ ;  /* 0x000000150b207290 */ /* 0x000fe4000fffe03f */
[----:B------:R-:W-:Y:S02]  /*12c0*/  @UP0 UIMAD UR27, UR13, UR15, UR7 ;  /* 0x0000000f0d1b02a4 */ /* 0x000fe4000f8e0207 */
[----:B------:R-:W-:Y:S02]  /*12d0*/  USEL UR37, UR10, UR8, !UP2 ;  /* 0x000000080a257287 */ /* 0x000fe4000d000000 */
[----:B------:R-:W-:Y:S02]  /*12e0*/  @UP2 UIADD3 UR32, UR9, UR22, URZ ;  /* 0x0000001609202290 */ /* 0x000fe4000fffe03f */
[----:B------:R-:W-:Y:S02]  /*12f0*/  USHF.R.S32.HI UR28, URZ, 0x1f, UR14 ;  /* 0x0000001f3f1c7899 */ /* 0x000fe4000801140e */
[----:B------:R-:W-:Y:S01]  /*1300*/  @UP0 UMOV UR26, UR6 ;  /* 0x00000006001a0c82 */ /* 0x000fe20008000000 */
[----:B------:R-:W-:Y:S05]  /*1310*/  @P1 BRA `(.L_x_2) ;  /* 0x000000c000001947 */ /* 0x000fea0003800000 */
[----:B------:R-:W-:Y:S02]  /*1320*/  USHF.R.S32.HI UR6, URZ, 0x1f, UR17 ;  /* 0x0000001f3f067899 */ /* 0x000fe40008011411 */
[----:B------:R-:W-:-:S02]  /*1330*/  ULDC.64 UR8, c[0x0][0x198] ;  /* 0x0000660000087ab9 */ /* 0x000fc40000000a00 */
[----:B------:R-:W-:Y:S02]  /*1340*/  UIMAD UR10, UR6, UR8, URZ ;  /* 0x00000008060a72a4 */ /* 0x000fe4000f8e023f */
[----:B------:R-:W-:Y:S02]  /*1350*/  UIMAD.WIDE.U32 UR6, UR17, UR8, URZ ;  /* 0x00000008110672a5 */ /* 0x000fe4000f8e003f */
[----:B------:R-:W-:-:S03]  /*1360*/  UIMAD UR9, UR17, UR9, UR10 ;  /* 0x00000009110972a4 */ /* 0x000fc6000f8e020a */
[----:B------:R-:W-:Y:S02]  /*1370*/  ULDC.64 UR10, c[0x0][0x180] ;  /* 0x00006000000a7ab9 */ /* 0x000fe40000000a00 */
[----:B------:R-:W-:Y:S02]  /*1380*/  UIADD3 UR7, UR7, UR9, URZ ;  /* 0x0000000907077290 */ /* 0x000fe4000fffe03f */
[----:B------:R-:W-:Y:S02]  /*1390*/  UIMAD UR8, UR38, UR10, URZ ;  /* 0x0000000a260872a4 */ /* 0x000fe4000f8e023f */
[----:B------:R-:W-:Y:S02]  /*13a0*/  UIMAD.WIDE.U32 UR6, UR31, UR10, UR6 ;  /* 0x0000000a1f0672a5 */ /* 0x000fe4000f8e0006 */
[----:B------:R-:W-:-:S04]  /*13b0*/  UIMAD UR8, UR31, UR11, UR8 ;  /* 0x0000000b1f0872a4 */ /* 0x000fc8000f8e0208 */
[----:B------:R-:W-:Y:S02]  /*13c0*/  UIADD3 UR27, UR7, UR8, URZ ;  /* 0x00000008071b7290 */ /* 0x000fe4000fffe03f */
[----:B------:R-:W-:Y:S02]  /*13d0*/  UMOV UR26, UR6 ;  /* 0x00000006001a7c82 */ /* 0x000fe40008000000 */
.L_x_2:
[----:B------:R-:W-:Y:S02]  /*13e0*/  @UP0 UIADD3 UR8, UR17, UR25, URZ ;  /* 0x0000001911080290 */ /* 0x000fe4000fffe03f */
[----:B------:R-:W-:Y:S02]  /*13f0*/  ULDC.64 UR10, c[0x0][0x1a0] ;  /* 0x00006800000a7ab9 */ /* 0x000fe40000000a00 */
[----:B------:R-:W-:-:S04]  /*1400*/  @UP0 UIMAD.WIDE.U32 UR6, UR8, UR10, URZ ;  /* 0x0000000a080602a5 */ /* 0x000fc8000f8e003f */
[----:B------:R-:W-:-:S03]  /*1410*/  @UP0 UIMAD UR30, UR8, UR11, UR7 ;  /* 0x0000000b081e02a4 */ /* 0x000fc6000f8e0207 */
[----:B------:R-:W-:Y:S01]  /*1420*/  @UP0 UMOV UR29, UR6 ;  /* 0x00000006001d0c82 */ /* 0x000fe20008000000 */
[----:B------:R-:W-:Y:S05]  /*1430*/  @P1 BRA `(.L_x_3) ;  /* 0x000000c000001947 */ /* 0x000fea0003800000 */
[----:B------:R-:W-:Y:S02]  /*1440*/  USHF.R.S32.HI UR6, URZ, 0x1f, UR17 ;  /* 0x0000001f3f067899 */ /* 0x000fe40008011411 */
[----:B------:R-:W-:Y:S02]  /*1450*/  ULDC.64 UR8, c[0x0][0x1a0] ;  /* 0x0000680000087ab9 */ /* 0x000fe40000000a00 */
        /* <DEDUP_REMOVED lines=10> */
.L_x_3:
[----:B------:R-:W-:Y:S01]  /*1500*/  IABS R8, c[0x0][0x1c8] ;  /* 0x0000720000087a13 */ /* 0x000fe20000000000 */
[----:B------:R-:W-:Y:S01]  /*1510*/  ULDC.64 UR8, c[0x0][0x370] ;  /* 0x0000dc0000087ab9 */ /* 0x000fe20000000a00 */
[----:B--2---:R-:W-:Y:S01]  /*1520*/  IABS R7, UR36 ;  /* 0x0000002400077c13 */ /* 0x004fe20008000000 */
[----:B------:R-:W-:Y:S01]  /*1530*/  @UP2 UIMAD.WIDE.U32 UR6, UR18, UR8, URZ ;  /* 0x00000008120622a5 */ /* 0x000fe2000f8e003f */
[----:B------:R-:W1:Y:S01]  /*1540*/  I2F.RP R4, R8 ;  /* 0x0000000800047306 */ /* 0x000e620000209400 */
[----:B------:R-:W-:Y:S01]  /*1550*/  ISETP.NE.AND P2, PT, RZ, c[0x0][0x1c8], PT ;  /* 0x00007200ff007a0c */ /* 0x000fe20003f45270 */
[----:B------:R-:W-:Y:S02]  /*1560*/  ULDC UR13, c[0x0][0x234] ;  /* 0x00008d00000d7ab9 */ /* 0x000fe40000000800 */
[----:B------:R-:W-:-:S02]  /*1570*/  @UP2 UIMAD UR22, UR18, UR9, UR7 ;  /* 0x00000009121622a4 */ /* 0x000fc4000f8e0207 */
[----:B------:R-:W-:Y:S02]  /*1580*/  @UP2 UMOV UR21, UR6 ;  /* 0x0000000600152c82 */ /* 0x000fe40008000000 */
[----:B------:R-:W-:Y:S02]  /*1590*/  ULDC.64 UR6, c[0x0][0x368] ;  /* 0x0000da0000067ab9 */ /* 0x000fe40000000a00 */
[----:B------:R-:W-:Y:S02]  /*15a0*/  @!UP2 UIMAD UR8, UR38, UR6, URZ ;  /* 0x000000062608a2a4 */ /* 0x000fe4000f8e023f */
[----:B------:R-:W-:Y:S02]  /*15b0*/  USHF.R.S32.HI UR19, URZ, 0x1f, UR23 ;  /* 0x0000001f3f137899 */ /* 0x000fe40008011417 */
[----:B------:R-:W-:Y:S01]  /*15c0*/  @!UP2 UIMAD UR8, UR31, UR7, UR8 ;  /* 0x000000071f08a2a4 */ /* 0x000fe2000f8e0208 */
[----:B-1----:R-:W1:Y:S01]  /*15d0*/  MUFU.RCP R4, R4 ;  /* 0x0000000400047308 */ /* 0x002e620000001000 */
[----:B------:R-:W-:-:S04]  /*15e0*/  @!UP2 UIMAD.WIDE.U32 UR6, UR31, UR6, URZ ;  /* 0x000000061f06a2a5 */ /* 0x000fc8000f8e003f */
[----:B------:R-:W-:Y:S02]  /*15f0*/  @!UP2 UIADD3 UR22, UR7, UR8, URZ ;  /* 0x000000080716a290 */ /* 0x000fe4000fffe03f */
[----:B------:R-:W-:Y:S02]  /*1600*/  UIMAD UR8, UR35, UR18, URZ ;  /* 0x00000012230872a4 */ /* 0x000fe4000f8e023f */
[----:B------:R-:W-:Y:S02]  /*1610*/  @!UP2 UMOV UR21, UR6 ;  /* 0x000000060015ac82 */ /* 0x000fe40008000000 */
[----:B------:R-:W-:-:S04]  /*1620*/  UIMAD UR6, UR38, UR61, UR50 ;  /* 0x0000003d260672a4 */ /* 0x000fc8000f8e0232 */
[----:B------:R-:W-:Y:S01]  /*1630*/  UIADD3 UR6, UR43, UR6, URZ ;  /* 0x000000062b067290 */ /* 0x000fe2000fffe03f */
[----:B-1----:R-:W-:-:S03]  /*1640*/  IADD3 R4, R4, 0xffffffe, RZ ;  /* 0x0ffffffe04047810 */ /* 0x002fc60007ffe0ff */
[----:B------:R-:W-:Y:S01]  /*1650*/  UIMAD UR6, UR34, UR6, UR49 ;  /* 0x00000006220672a4 */ /* 0x000fe2000f8e0231 */
[----:B------:R-:W1:Y:S03]  /*1660*/  F2I.FTZ.U32.TRUNC.NTZ R5, R4 ;  /* 0x0000000400057305 */ /* 0x000e66000021f000 */
[----:B------:R-:W-:Y:S02]  /*1670*/  UIADD3 UR11, UR41, UR6, URZ ;  /* 0x00000006290b7290 */ /* 0x000fe4000fffe03f */
[----:B------:R-:W-:-:S04]  /*1680*/  UIMAD.WIDE.U32 UR6, UR34, UR18, URZ ;  /* 0x00000012220672a5 */ /* 0x000fc8000f8e003f */
[----:B------:R-:W-:Y:S02]  /*1690*/  @UP2 UIADD3 UR11, UR7, UR8, URZ ;  /* 0x00000008070b2290 */ /* 0x000fe4000fffe03f */
[----:B------:R-:W-:Y:S02]  /*16a0*/  USEL UR15, UR40, UR6, !UP2 ;  /* 0x00000006280f7287 */ /* 0x000fe4000d000000 */
[----:B------:R-:W-:Y:S02]  /*16b0*/  ULDC.64 UR8, c[0x0][0x3d8] ;  /* 0x0000f60000087ab9 */ /* 0x000fe40000000a00 */
[----:B------:R-:W-:Y:S01]  /*16c0*/  UIMAD.WIDE.U32 UR6, UR58, UR8, URZ ;  /* 0x000000083a0672a5 */ /* 0x000fe2000f8e003f */
[----:B-1----:R-:W-:-:S03]  /*16d0*/  IMAD.MOV R4, RZ, RZ, -R5 ;  /* 0x000000ffff047224 */ /* 0x002fc600078e0a05 */
[----:B------:R-:W-:Y:S01]  /*16e0*/  USEL UR12, UR6, URZ, UP6 ;  /* 0x0000003f060c7287 */ /* 0x000fe2000b000000 */
[----:B------:R-:W-:Y:S01]  /*16f0*/  IMAD R6, R4, R8, RZ ;  /* 0x0000000804067224 */ /* 0x000fe200078e02ff */
[----:B------:R-:W-:Y:S01]  /*1700*/  UIMAD UR10, UR58, UR9, UR7 ;  /* 0x000000093a0a72a4 */ /* 0x000fe2000f8e0207 */
[----:B------:R-:W-:Y:S01]  /*1710*/  IMAD.MOV.U32 R4, RZ, RZ, RZ ;  /* 0x000000ffff047224 */ /* 0x000fe200078e00ff */
[----:B------:R-:W-:Y:S02]  /*1720*/  USHF.L.U64.HI UR6, UR31, 0x7, UR38 ;  /* 0x000000071f067899 */ /* 0x000fe40008010226 */
[----:B------:R-:W-:Y:S01]  /*1730*/  USEL UR7, UR60, URZ, UP1 ;  /* 0x0000003f3c077287 */ /* 0x000fe20008800000 */
[----:B------:R-:W-:Y:S01]  /*1740*/  IMAD.HI.U32 R4, R5, R6, R4 ;  /* 0x0000000605047227 */ /* 0x000fe200078e0004 */
[----:B------:R-:W-:Y:S02]  /*1750*/  USEL UR6, UR6, URZ, UP1 ;  /* 0x0000003f06067287 */ /* 0x000fe40008800000 */
[----:B------:R-:W-:Y:S01]  /*1760*/  UIADD3 UR8, UP1, UR14, UR7, URZ ;  /* 0x000000070e087290 */ /* 0x000fe2000ff3e03f */
[----:B------:R-:W-:Y:S01]  /*1770*/  IMAD.MOV.U32 R5, RZ, RZ, R7 ;  /* 0x000000ffff057224 */ /* 0x000fe200078e0007 */
[----:B------:R-:W-:-:S02]  /*1780*/  USEL UR10, UR10, URZ, UP6 ;  /* 0x0000003f0a0a7287 */ /* 0x000fc4000b000000 */
[----:B------:R-:W-:Y:S01]  /*1790*/  UIADD3.X UR7, UR28, UR6, URZ, UP1, !UPT ;  /* 0x000000061c077290 */ /* 0x000fe20008ffe43f */
[----:B------:R-:W-:Y:S01]  /*17a0*/  IMAD.HI.U32 R4, R4, R5, RZ ;  /* 0x0000000504047227 */ /* 0x000fe200078e00ff */
[----:B------:R-:W-:-:S03]  /*17b0*/  UIMAD UR6, UR35, UR8, URZ ;  /* 0x00000008230672a4 */ /* 0x000fc6000f8e023f */
[----:B------:R-:W-:Y:S01]  /*17c0*/  IMAD.MOV R6, RZ, RZ, -R4 ;  /* 0x000000ffff067224 */ /* 0x000fe200078e0a04 */
[----:B------:R-:W-:Y:S02]  /*17d0*/  UIMAD UR9, UR34, UR7, UR6 ;  /* 0x00000007220972a4 */ /* 0x000fe4000f8e0206 */
[----:B------:R-:W-:Y:S01]  /*17e0*/  @UP5 USEL UR6, UR52, UR18, !UP2 ;  /* 0x0000001234065287 */ /* 0x000fe2000d000000 */
[----:B------:R-:W-:-:S03]  /*17f0*/  IMAD R5, R8, R6, R5 ;  /* 0x0000000608057224 */ /* 0x000fc600078e0205 */
[----:B------:R-:W-:Y:S02]  /*1800*/  @UP5 UIMAD UR13, UR36, UR13, UR6 ;  /* 0x0000000d240d52a4 */ /* 0x000fe4000f8e0206 */
[----:B------:R-:W-:Y:S01]  /*1810*/  ISETP.GT.U32.AND P0, PT, R8, R5, PT ;  /* 0x000000050800720c */ /* 0x000fe20003f04070 */
[----:B------:R-:W-:-:S04]  /*1820*/  UIMAD.WIDE.U32 UR6, UR34, UR8, URZ ;  /* 0x00000008220672a5 */ /* 0x000fc8000f8e003f */
[----:B------:R-:W-:Y:S02]  /*1830*/  @!UP5 UMOV UR13, UR47 ;  /* 0x0000002f000ddc82 */ /* 0x000fe40008000000 */
[----:B------:R-:W-:-:S06]  /*1840*/  UIADD3 UR9, UR7, UR9, URZ ;  /* 0x0000000907097290 */ /* 0x000fcc000fffe03f */
[----:B------:R-:W-:Y:S01]  /*1850*/  @!P0 IMAD.IADD R5, R5, 0x1, -R8 ;  /* 0x0000000105058824 */ /* 0x000fe200078e0a08 */
[----:B------:R-:W-:Y:S02]  /*1860*/  @!P0 IADD3 R4, R4, 0x1, RZ ;  /* 0x0000000104048810 */ /* 0x000fe40007ffe0ff */
[----:B------:R-:W-:Y:S02]  /*1870*/  ISETP.LE.AND P0, PT, RZ, UR54, PT ;  /* 0x00000036ff007c0c */ /* 0x000fe4000bf03270 */
[----:B------:R-:W-:-:S13]  /*1880*/  ISETP.GE.U32.AND P3, PT, R5, R8, PT ;  /* 0x000000080500720c */ /* 0x000fda0003f66070 */
[----:B------:R-:W-:-:S05]  /*1890*/  @P3 IADD3 R4, R4, 0x1, RZ ;  /* 0x0000000104043810 */ /* 0x000fca0007ffe0ff */
[----:B------:R-:W-:-:S04]  /*18a0*/  IMAD.MOV.U32 R17, RZ, RZ, R4 ;  /* 0x000000ffff117224 */ /* 0x000fc800078e0004 */
[----:B------:R-:W-:Y:S01]  /*18b0*/  @!P0 IMAD.MOV R17, RZ, RZ, -R17 ;  /* 0x000000ffff118224 */ /* 0x000fe200078e0a11 */
[----:B------:R-:W-:Y:S02]  /*18c0*/  PLOP3.LUT P0, PT, PT, PT, UP5, 0x80, 0x0 ;  /* 0x000000000000781c */ /* 0x000fe40003f0f058 */
[----:B------:R-:W-:-:S04]  /*18d0*/  @!P2 LOP3.LUT R17, RZ, c[0x0][0x1c8], RZ, 0x33, !PT ;  /* 0x00007200ff11aa12 */ /* 0x000fc800078e33ff */
[----:B------:R-:W-:-:S07]  /*18e0*/  SHF.R.S32.HI R23, RZ, 0x1f, R17 ;  /* 0x0000001fff177819 */ /* 0x000fce0000011411 */
[----:B------:R-:W-:Y:S05]  /*18f0*/  @!P0 BRA `(.L_x_4) ;  /* 0x0000005000008947 */ /* 0x000fea0003800000 */
[----:B------:R-:W-:Y:S02]  /*1900*/  ULDC UR8, c[0x0][0x224] ;  /* 0x0000890000087ab9 */ /* 0x000fe40000000800 */
[----:B------:R-:W-:-:S04]  /*1910*/  @!UP2 UIMAD UR18, UR31, UR8, URZ ;  /* 0x000000081f12a2a4 */ /* 0x000fc8000f8e023f */
[----:B------:R-:W-:-:S04]  /*1920*/  ULEA UR8, UR31, UR18, 0x7 ;  /* 0x000000121f087291 */ /* 0x000fc8000f8e383f */
[----:B------:R-:W-:Y:S01]  /*1930*/  UIMAD UR8, UR53, UR36, UR8 ;  /* 0x00000024350872a4 */ /* 0x000fe2000f8e0208 */
[----:B------:R-:W-:Y:S05]  /*1940*/  BRA `(.L_x_5) ;  /* 0x0000001000007947 */ /* 0x000fea0003800000 */
.L_x_4:
[----:B------:R-:W-:Y:S02]  /*1950*/  UMOV UR8, UR48 ;  /* 0x0000003000087c82 */ /* 0x000fe40008000000 */
.L_x_5:
[----:B------:R-:W2:Y:S04]  /*1960*/  LDL.64 R4, [R1+0x48] ;  /* 0x0000480001047983 */ /* 0x000ea80000100a00 */
[----:B------:R1:W3:Y:S01]  /*1970*/  LDL.64 R30, [R1+0x48] ;  /* 0x00004800011e7983 */ /* 0x0002e20000100a00 */
[----:B------:R-:W-:Y:S01]  /*1980*/  UIADD3 UR6, UP4, UP3, UR6, UR39, UR45 ;  /* 0x0000002706067290 */ /* 0x000fe2000fb9e02d */
[----:B------:R-:W-:Y:S01]  /*1990*/  IMAD.U32 R13, RZ, RZ, UR5 ;  /* 0x00000005ff0d7e24 */ /* 0x000fe2000f8e00ff */
[----:B------:R-:W-:Y:S01]  /*19a0*/  ULDC UR18, c[0x0][0x2e8] ;  /* 0x0000ba0000127ab9 */ /* 0x000fe20000000800 */
[----:B------:R-:W4:Y:S01]  /*19b0*/  S2R R32, SR_TID.X ;  /* 0x0000000000207919 */ /* 0x000f220000002100 */
[----:B------:R-:W-:Y:S01]  /*19c0*/  UIADD3 UR15, UP2, UP1, UR12, UR6, UR15 ;  /* 0x000000060c0f7290 */ /* 0x000fe2000f95e00f */
[----:B------:R-:W-:Y:S01]  /*19d0*/  IMAD.U32 R12, RZ, RZ, UR4 ;  /* 0x00000004ff0c7e24 */ /* 0x000fe2000f8e00ff */
[----:B------:R-:W-:Y:S01]  /*19e0*/  UIADD3.X UR6, UR9, UR46, UR51, UP4, UP3 ;  /* 0x0000002e09067290 */ /* 0x000fe2000a7e6433 */
[----:B------:R-:W5:Y:S01]  /*19f0*/  S2R R33, SR_TID.X ;  /* 0x0000000000217919 */ /* 0x000f620000002100 */
[----:B------:R-:W-:Y:S01]  /*1a00*/  UIADD3 UR8, UR14, UR8, URZ ;  /* 0x000000080e087290 */ /* 0x000fe2000fffe03f */
[----:B------:R-:W-:Y:S01]  /*1a10*/  BSSY B1, `(.L_x_1) ;  /* 0x0000737000017945 */ /* 0x000fe20003800000 */
[----:B------:R-:W-:Y:S01]  /*1a20*/  UIADD3.X UR10, UR10, UR6, UR11, UP2, UP1 ;  /* 0x000000060a0a7290 */ /* 0x000fe200097e240b */
[----:B------:R-:W1:Y:S01]  /*1a30*/  S2R R27, SR_TID.X ;  /* 0x00000000001b7919 */ /* 0x000e620000002100 */
[----:B------:R-:W-:-:S02]  /*1a40*/  ULDC.64 UR4, c[0x0][0x3c8] ;  /* 0x0000f20000047ab9 */ /* 0x000fc40000000a00 */
[----:B------:R-:W-:Y:S02]  /*1a50*/  ULDC.64 UR6, c[0x0][0x1a8] ;  /* 0x00006a0000067ab9 */ /* 0x000fe40000000a00 */
[----:B------:R-:W-:-:S04]  /*1a60*/  UIMAD UR6, UR55, UR6, URZ ;  /* 0x00000006370672a4 */ /* 0x000fc8000f8e023f */
[----:B------:R-:W-:-:S03]  /*1a70*/  UIMAD UR11, UR36, UR7, UR6 ;  /* 0x00000007240b72a4 */ /* 0x000fc6000f8e0206 */
[----:B------:R-:W-:Y:S02]  /*1a80*/  ULDC.64 UR6, c[0x0][0x378] ;  /* 0x0000de0000067ab9 */ /* 0x000fe40000000a00 */
[----:B------:R-:W-:Y:S01]  /*1a90*/  UIMAD UR6, UR55, UR6, URZ ;  /* 0x00000006370672a4 */ /* 0x000fe2000f8e023f */
[----:B----4-:R-:W-:-:S03]  /*1aa0*/  SHF.R.S32.HI R32, RZ, 0x1f, R32 ;  /* 0x0000001fff207819 */ /* 0x010fc60000011420 */
[----:B------:R-:W-:Y:S01]  /*1ab0*/  UIMAD UR9, UR36, UR7, UR6 ;  /* 0x00000007240972a4 */ /* 0x000fe2000f8e0206 */
[----:B-----5:R-:W-:Y:S02]  /*1ac0*/  LEA.HI R32, R32, R33, RZ, 0x3 ;  /* 0x0000002120207211 */ /* 0x020fe400078f18ff */
[----:B------:R-:W-:Y:S02]  /*1ad0*/  ULDC.64 UR6, c[0x0][0x370] ;  /* 0x0000dc0000067ab9 */ /* 0x000fe40000000a00 */
[----:B------:R-:W-:Y:S01]  /*1ae0*/  UIMAD UR6, UR28, UR6, URZ ;  /* 0x000000061c0672a4 */ /* 0x000fe2000f8e023f */
[----:B------:R-:W-:Y:S02]  /*1af0*/  SHF.R.S32.HI R32, RZ, 0x3, R32 ;  /* 0x00000003ff207819 */ /* 0x000fe40000011420 */
[----:B-1----:R-:W-:Y:S01]  /*1b00*/  SHF.R.S32.HI R28, RZ, 0x1f, R27 ;  /* 0x0000001fff1c7819 */ /* 0x002fe2000001141b */
[----:B------:R-:W-:Y:S01]  /*1b10*/  UIMAD UR7, UR14, UR7, UR6 ;  /* 0x000000070e0772a4 */ /* 0x000fe2000f8e0206 */
[----:B------:R-:W-:Y:S01]  /*1b20*/  SHF.R.S32.HI R26, RZ, 0x1f, R32 ;  /* 0x0000001fff1a7819 */ /* 0x000fe20000011420 */
[----:B------:R-:W-:Y:S01]  /*1b30*/  UIADD3 UR6, -UR16, UR24, UR23 ;  /* 0x0000001810067290 */ /* 0x000fe2000fffe117 */
[----:B------:R-:W-:-:S03]  /*1b40*/  LEA.HI R25, R28, R27, RZ, 0x5 ;  /* 0x0000001b1c197211 */ /* 0x000fc600078f28ff */
[----:B------:R-:W-:Y:S01]  /*1b50*/  UIADD3 UR6, UR6, -UR18, URZ ;  /* 0x8000001206067290 */ /* 0x000fe2000fffe03f */
[----:B------:R-:W-:-:S03]  /*1b60*/  SHF.R.S32.HI R24, RZ, 0x5, R25 ;  /* 0x00000005ff187819 */ /* 0x000fc60000011419 */
[----:B------:R-:W-:-:S04]  /*1b70*/  USHF.R.S32.HI UR12, URZ, 0x1f, UR6 ;  /* 0x0000001f3f0c7899 */ /* 0x000fc80008011406 */
[----:B------:R-:W-:Y:S02]  /*1b80*/  ULEA.HI UR12, UR12, UR6, URZ, 0x6 ;  /* 0x000000060c0c7291 */ /* 0x000fe4000f8f303f */
[----:B------:R-:W-:Y:S02]  /*1b90*/  UIADD3 UR6, UR33, -0x1, URZ ;  /* 0xffffffff21067890 */ /* 0x000fe4000fffe03f */
[----:B------:R-:W-:-:S04]  /*1ba0*/  USHF.R.S32.HI UR12, URZ, 0x6, UR12 ;  /* 0x000000063f0c7899 */ /* 0x000fc8000801140c */
[----:B------:R-:W-:-:S04]  /*1bb0*/  UISETP.LT.AND UP1, UPT, URZ, UR12, UPT ;  /* 0x0000000c3f00728c */ /* 0x000fc8000bf21270 */
[----:B------:R-:W-:-:S04]  /*1bc0*/  USEL UR12, URZ, UR12, !UP1 ;  /* 0x0000000c3f0c7287 */ /* 0x000fc8000c800000 */
[----:B------:R-:W-:Y:S01]  /*1bd0*/  UISETP.GT.AND UP1, UPT, UR33, UR12, UPT ;  /* 0x0000000c2100728c */ /* 0x000fe2000bf24270 */
[----:B--2---:R-:W-:Y:S01]  /*1be0*/  IADD3 R5, P2, R32, UR14, RZ ;  /* 0x0000000e20057c10 */ /* 0x004fe2000ff5e0ff */
[----:B---3--:R-:W-:-:S03]  /*1bf0*/  IMAD.MOV.U32 R30, RZ, RZ, R4 ;  /* 0x000000ffff1e7224 */ /* 0x008fc600078e0004 */
[----:B------:R-:W-:Y:S02]  /*1c00*/  IADD3.X R9, R26, UR28, RZ, P2, !PT ;  /* 0x0000001c1a097c10 */ /* 0x000fe400097fe4ff */
[----:B------:R-:W-:-:S03]  /*1c10*/  SHF.R.S32.HI R31, RZ, 0x1f, R30 ;  /* 0x0000001fff1f7819 */ /* 0x000fc6000001141e */
[----:B------:R-:W-:Y:S01]  /*1c20*/  IMAD R9, R9, c[0x0][0x190], RZ ;  /* 0x0000640009097a24 */ /* 0x000fe200078e02ff */
[----:B------:R-:W-:Y:S01]  /*1c30*/  IADD3 R4, P0, R30, UR21, RZ ;  /* 0x000000151e047c10 */ /* 0x000fe2000ff1e0ff */
[C---:B------:R-:W-:Y:S01]  /*1c40*/  IMAD.WIDE.U32 R6, R5.reuse, c[0x0][0x190], R30 ;  /* 0x0000640005067a25 */ /* 0x040fe200078e001e */
[----:B------:R1:W-:Y:S03]  /*1c50*/  STL [R1+0x4c], R31 ;  /* 0x00004c1f01007387 */ /* 0x0003e60000100800 */
[----:B------:R-:W-:Y:S01]  /*1c60*/  IMAD R5, R5, c[0x0][0x194], R9 ;  /* 0x0000650005057a24 */ /* 0x000fe200078e0209 */
[----:B------:R-:W-:Y:S01]  /*1c70*/  IADD3 R8, P2, R6, UR37, RZ ;  /* 0x0000002506087c10 */ /* 0x000fe2000ff5e0ff */
[----:B------:R-:W-:Y:S01]  /*1c80*/  IMAD.U32 R6, RZ, RZ, UR14 ;  /* 0x0000000eff067e24 */ /* 0x000fe2000f8e00ff */
[----:B------:R-:W-:Y:S02]  /*1c90*/  UIADD3 UR14, UR14, UR13, URZ ;  /* 0x0000000d0e0e7290 */ /* 0x000fe4000fffe03f */
[----:B------:R-:W-:Y:S01]  /*1ca0*/  IADD3.X R9, R7, UR32, R5, P2, !PT ;  /* 0x0000002007097c10 */ /* 0x000fe200097fe405 */
[----:B------:R-:W-:Y:S01]  /*1cb0*/  ULDC.64 UR32, c[0x0][0x200] ;  /* 0x0000800000207ab9 */ /* 0x000fe20000000a00 */
[----:B------:R-:W-:-:S05]  /*1cc0*/  IADD3.X R5, R31, UR22, RZ, P0, !PT ;  /* 0x000000161f057c10 */ /* 0x000fca00087fe4ff */
[----:B------:R-:W-:Y:S01]  /*1cd0*/  IMAD.WIDE.U32 R4, R6, c[0x0][0x370], R4 ;  /* 0x0000dc0006047a25 */ /* 0x000fe200078e0004 */
[----:B------:R-:W-:-:S04]  /*1ce0*/  LOP3.LUT R6, R25, 0xffffffe0, RZ, 0xc0, !PT ;  /* 0xffffffe019067812 */ /* 0x000fc800078ec0ff */
[----:B------:R-:W-:Y:S01]  /*1cf0*/  IADD3 R5, R5, UR7, RZ ;  /* 0x0000000705057c10 */ /* 0x000fe2000fffe0ff */
[----:B------:R-:W-:Y:S02]  /*1d00*/  IMAD.IADD R20, R27, 0x1, -R6 ;  /* 0x000000011b147824 */ /* 0x000fe400078e0a06 */
[----:B------:R-:W-:Y:S02]  /*1d10*/  IMAD.U32 R6, RZ, RZ, UR36 ;  /* 0x00000024ff067e24 */ /* 0x000fe4000f8e00ff */
[----:B------:R-:W-:Y:S02]  /*1d20*/  IMAD R10, R24, UR44, R20 ;  /* 0x0000002c180a7c24 */ /* 0x000fe4000f8e0214 */
[----:B------:R-:W-:-:S03]  /*1d30*/  IMAD.WIDE.U32 R4, R6, c[0x0][0x378], R4 ;  /* 0x0000de0006047a25 */ /* 0x000fc600078e0004 */
[----:B------:R-:W-:Y:S01]  /*1d40*/  IADD3 R11, P0, R10, UR15, RZ ;  /* 0x0000000f0a0b7c10 */ /* 0x000fe2000ff1e0ff */
[----:B------:R-:W-:Y:S01]  /*1d50*/  IMAD.WIDE.U32 R8, R6, c[0x0][0x1a8], R8 ;  /* 0x00006a0006087a25 */ /* 0x000fe200078e0008 */
[----:B------:R-:W-:Y:S01]  /*1d60*/  IADD3 R7, R5, UR9, RZ ;  /* 0x0000000905077c10 */ /* 0x000fe2000fffe0ff */
[----:B------:R-:W-:Y:S01]  /*1d70*/  UIMAD.WIDE UR8, UR8, UR59, UR4 ;  /* 0x0000003b080872a5 */ /* 0x000fe2000f8e0204 */
[----:B------:R-:W-:Y:S01]  /*1d80*/  LEA.HI.X.SX32 R10, R10, UR10, 0x1, P0 ;  /* 0x0000000a0a0a7c11 */ /* 0x000fe200080f0eff */
[----:B------:R-:W-:Y:S01]  /*1d90*/  IMAD.MOV.U32 R6, RZ, RZ, R4 ;  /* 0x000000ffff067224 */ /* 0x000fe200078e0004 */
[----:B------:R-:W-:Y:S01]  /*1da0*/  LEA R14, P0, R11, c[0x0][0x350], 0x2 ;  /* 0x0000d4000b0e7a11 */ /* 0x000fe200078010ff */
[----:B------:R-:W-:Y:S01]  /*1db0*/  IMAD R4, R26, c[0x0][0x370], RZ ;  /* 0x0000dc001a047a24 */ /* 0x000fe200078e02ff */
[----:B------:R-:W-:Y:S01]  /*1dc0*/  IADD3 R21, R9, UR11, RZ ;  /* 0x0000000b09157c10 */ /* 0x000fe2000fffe0ff */
[----:B------:R-:W-:Y:S01]  /*1dd0*/  IMAD.WIDE.U32 R6, R32, c[0x0][0x370], R6 ;  /* 0x0000dc0020067a25 */ /* 0x000fe200078e0006 */
[----:B------:R-:W-:Y:S01]  /*1de0*/  LEA R34, P3, R8, c[0x0][0x160], 0x1 ;  /* 0x0000580008227a11 */ /* 0x000fe200078608ff */
[----:B------:R-:W-:Y:S01]  /*1df0*/  UIMAD.WIDE UR14, UR14, UR59, UR32 ;  /* 0x0000003b0e0e72a5 */ /* 0x000fe2000f8e0220 */
[----:B------:R-:W-:Y:S01]  /*1e00*/  LEA.HI.X R15, R11, c[0x0][0x354], R10, 0x2, P0 ;  /* 0x0000d5000b0f7a11 */ /* 0x000fe200000f140a */
[----:B------:R-:W-:Y:S01]  /*1e10*/  IMAD R4, R32, c[0x0][0x374], R4 ;  /* 0x0000dd0020047a24 */ /* 0x000fe200078e0204 */
[----:B------:R-:W-:Y:S01]  /*1e20*/  LEA R36, P2, R6, c[0x0][0x330], 0x1 ;  /* 0x0000cc0006247a11 */ /* 0x000fe200078408ff */
[----:B------:R-:W-:Y:S01]  /*1e30*/  UMOV UR10, UR8 ;  /* 0x00000008000a7c82 */ /* 0x000fe20008000000 */
[----:B------:R-:W-:Y:S01]  /*1e40*/  LEA.HI.X R35, R8, c[0x0][0x164], R21, 0x1, P3 ;  /* 0x0000590008237a11 */ /* 0x000fe200018f0c15 */
[----:B------:R-:W-:Y:S01]  /*1e50*/  IMAD.IADD R19, R7, 0x1, R4 ;  /* 0x0000000107137824 */ /* 0x000fe200078e0204 */
[----:B------:R1:W-:Y:S01]  /*1e60*/  STL.64 [R1+0x30], R14 ;  /* 0x0000300e01007387 */ /* 0x0003e20000100a00 */
[----:B------:R-:W-:Y:S01]  /*1e70*/  PLOP3.LUT P0, PT, PT, PT, UP1, 0x80, 0x0 ;  /* 0x000000000000781c */ /* 0x000fe20003f0f018 */
[----:B------:R1:W2:Y:S01]  /*1e80*/  R2UR UR5, R13 ;  /* 0x000000000d0573c2 */ /* 0x0002a200000e0000 */
[----:B------:R-:W-:Y:S01]  /*1e90*/  UMOV UR8, UR14 ;  /* 0x0000000e00087c82 */ /* 0x000fe20008000000 */
[----:B------:R-:W-:Y:S01]  /*1ea0*/  LEA.HI.X R37, R6, c[0x0][0x334], R19, 0x1, P2 ;  /* 0x0000cd0006257a11 */ /* 0x000fe200010f0c13 */
[----:B------:R1:W-:Y:S01]  /*1eb0*/  STL.64 [R1+0x40], R34 ;  /* 0x0000402201007387 */ /* 0x0003e20000100a00 */
[----:B------:R-:W-:-:S03]  /*1ec0*/  UMOV UR7, UR15 ;  /* 0x0000000f00077c82 */ /* 0x000fc60008000000 */
[----:B------:R1:W-:Y:S01]  /*1ed0*/  STL.64 [R1+0x38], R36 ;  /* 0x0000382401007387 */ /* 0x0003e20000100a00 */
[----:B------:R1:W3:Y:S04]  /*1ee0*/  R2UR UR4, R12 ;  /* 0x000000000c0473c2 */ /* 0x0002e800000e0000 */
[----:B-123--:R-:W-:Y:S05]  /*1ef0*/  @P0 BRA `(.L_x_6) ;  /* 0x000008b000000947 */ /* 0x00efea0003800000 */
        /* <DEDUP_REMOVED lines=18> */
.L_x_7:
        /* <DEDUP_REMOVED lines=18> */
.L_x_8:
[----:B------:R1:W5:Y:S01]  /*2140*/  LDL R14, [R1+0x68] ;  /* 0x00006800010e7983 */ /* 0x0003620000100800 */
[----:B------:R-:W-:-:S03]  /*2150*/  ULDC.64 UR6, c[0x0][0x3a0] ;  /* 0x0000e80000067ab9 */ /* 0x000fc60000000a00 */
[----:B------:R1:W5:Y:S01]  /*2160*/  LDL R13, [R1+0x6c] ;  /* 0x00006c00010d7983 */ /* 0x0003620000100800 */
[----:B------:R-:W-:Y:S01]  /*2170*/  IMAD.U32 R11, RZ, RZ, UR23 ;  /* 0x00000017ff0b7e24 */ /* 0x000fe2000f8e00ff */
[----:B------:R-:W-:Y:S01]  /*2180*/  UIMAD UR6, UR19, UR6, URZ ;  /* 0x00000006130672a4 */ /* 0x000fe2000f8e023f */
[----:B------:R-:W-:Y:S01]  /*2190*/  BSSY B0, `(.L_x_9) ;  /* 0x000001d000007945 */ /* 0x000fe20003800000 */
[----:B------:R-:W-:Y:S01]  /*21a0*/  ULDC.64 UR8, c[0x0][0x3b8] ;  /* 0x0000ee0000087ab9 */ /* 0x000fe20000000a00 */
[----:B------:R-:W-:Y:S01]  /*21b0*/  IMAD.WIDE.U32 R4, R11, c[0x0][0x3a0], R30 ;  /* 0x0000e8000b047a25 */ /* 0x000fe200078e001e */
[----:B------:R-:W-:Y:S02]  /*21c0*/  UIMAD UR7, UR23, UR7, UR6 ;  /* 0x00000007170772a4 */ /* 0x000fe4000f8e0206 */
[----:B------:R-:W-:Y:S02]  /*21d0*/  UIMAD UR6, UR20, -0x40, UR16 ;  /* 0xffffffc0140678a4 */ /* 0x000fe4000f8e0210 */
[----:B------:R-:W-:-:S02]  /*21e0*/  IADD3 R6, P0, R4, UR12, RZ ;  /* 0x0000000c04067c10 */ /* 0x000fc4000ff1e0ff */
[----:B------:R-:W-:Y:S01]  /*21f0*/  MOV R4, UR7 ;  /* 0x0000000700047c02 */ /* 0x000fe20008000f00 */
[----:B------:R-:W-:Y:S01]  /*2200*/  UIMAD UR7, UR55, UR8, URZ ;  /* 0x00000008370772a4 */ /* 0x000fe2000f8e023f */
[----:B------:R-:W-:Y:S02]  /*2210*/  ISETP.GE.AND P4, PT, R32, UR6, PT ;  /* 0x0000000620007c0c */ /* 0x000fe4000bf86270 */
[----:B------:R-:W-:Y:S01]  /*2220*/  IADD3.X R7, R5, UR13, R4, P0, !PT ;  /* 0x0000000d05077c10 */ /* 0x000fe200087fe404 */
[----:B------:R-:W-:Y:S01]  /*2230*/  IMAD.U32 R4, RZ, RZ, UR36 ;  /* 0x00000024ff047e24 */ /* 0x000fe2000f8e00ff */
[----:B------:R-:W-:-:S03]  /*2240*/  UIMAD UR7, UR36, UR9, UR7 ;  /* 0x00000009240772a4 */ /* 0x000fc6000f8e0207 */
[----:B------:R-:W-:-:S05]  /*2250*/  IMAD.WIDE.U32 R6, R4, c[0x0][0x3b8], R6 ;  /* 0x0000ee0004067a25 */ /* 0x000fca00078e0006 */
[----:B------:R-:W-:Y:S01]  /*2260*/  IADD3 R10, R7, UR7, RZ ;  /* 0x00000007070a7c10 */ /* 0x000fe2000fffe0ff */
[----:B------:R-:W-:Y:S05]  /*2270*/  @P4 BRA `(.L_x_10) ;  /* 0x000000e000004947 */ /* 0x000fea0003800000 */
[----:B-1----:R-:W-:Y:S01]  /*2280*/  MOV R5, R10 ;  /* 0x0000000a00057202 */ /* 0x002fe20000000f00 */
[----:B------:R-:W-:Y:S01]  /*2290*/  IMAD.MOV.U32 R4, RZ, RZ, R6 ;  /* 0x000000ffff047224 */ /* 0x000fe200078e0006 */
[----:B------:R-:W-:Y:S01]  /*22a0*/  ISETP.GE.AND P3, PT, R30, c[0x0][0x220], PT ;  /* 0x000088001e007a0c */ /* 0x000fe20003f66270 */
[----:B------:R-:W-:Y:S01]  /*22b0*/  IMAD R12, R26, c[0x0][0x3a0], RZ ;  /* 0x0000e8001a0c7a24 */ /* 0x000fe200078e02ff */
[----:B-----5:R-:W-:Y:S01]  /*22c0*/  ISETP.GE.AND P2, PT, R14, c[0x0][0x220], PT ;  /* 0x000088000e007a0c */ /* 0x020fe20003f46270 */
[----:B------:R-:W-:Y:S01]  /*22d0*/  IMAD.WIDE.U32 R8, R32, c[0x0][0x3a0], R4 ;  /* 0x0000e80020087a25 */ /* 0x000fe200078e0004 */
[----:B------:R-:W-:-:S03]  /*22e0*/  ISETP.GE.AND P1, PT, R13, c[0x0][0x220], PT ;  /* 0x000088000d007a0c */ /* 0x000fc60003f26270 */
[----:B------:R-:W-:-:S04]  /*22f0*/  IMAD R4, R32, c[0x0][0x3a4], R12 ;  /* 0x0000e90020047a24 */ /* 0x000fc800078e020c */
[----:B------:R-:W-:Y:S01]  /*2300*/  IMAD.IADD R5, R9, 0x1, R4 ;  /* 0x0000000109057824 */ /* 0x000fe200078e0204 */
[----:B------:R-:W-:-:S04]  /*2310*/  LEA R4, P0, R8, c[0x0][0x340], 0x1 ;  /* 0x0000d00008047a11 */ /* 0x000fc800078008ff */
[----:B------:R-:W-:-:S05]  /*2320*/  LEA.HI.X R5, R8, c[0x0][0x344], R5, 0x1, P0 ;  /* 0x0000d10008057a11 */ /* 0x000fca00000f0c05 */
[----:B------:R1:W-:Y:S04]  /*2330*/  @!P3 STG.E.128 [R4.64], RZ ;  /* 0x000000ff0400b986 */ /* 0x0003e8000c101d04 */
[----:B------:R1:W-:Y:S04]  /*2340*/  @!P2 STG.E.128 [R4.64+0x80], RZ ;  /* 0x000080ff0400a986 */ /* 0x0003e8000c101d04 */
[----:B------:R1:W-:Y:S02]  /*2350*/  @!P1 STG.E.128 [R4.64+0x100], RZ ;  /* 0x000100ff04009986 */ /* 0x0003e4000c101d04 */
.L_x_10:
[----:B-1----:R-:W-:Y:S05]  /*2360*/  BSYNC B0 ;  /* 0x0000000000007941 */ /* 0x002fea0003800000 */
.L_x_9:
[----:B------:R-:W-:Y:S01]  /*2370*/  IADD3 R4, R32, 0x20, RZ ;  /* 0x0000002020047810 */ /* 0x000fe20007ffe0ff */
[----:B------:R-:W-:Y:S03]  /*2380*/  BSSY B0, `(.L_x_11) ;  /* 0x0000012000007945 */ /* 0x000fe60003800000 */
[----:B------:R-:W-:-:S13]  /*2390*/  ISETP.GE.AND P3, PT, R4, UR6, PT ;  /* 0x0000000604007c0c */ /* 0x000fda000bf66270 */
[----:B------:R-:W-:Y:S05]  /*23a0*/  @P3 BRA `(.L_x_12) ;  /* 0x000000f000003947 */ /* 0x000fea0003800000 */
[----:B------:R-:W-:Y:S01]  /*23b0*/  IADD3 R4, P0, R32, 0x20, RZ ;  /* 0x0000002020047810 */ /* 0x000fe20007f1e0ff */
[----:B------:R-:W-:Y:S01]  /*23c0*/  IMAD.MOV.U32 R7, RZ, RZ, R10 ;  /* 0x000000ffff077224 */ /* 0x000fe200078e000a */
[----:B------:R-:W-:Y:S02]  /*23d0*/  ISETP.GE.AND P2, PT, R30, c[0x0][0x220], PT ;  /* 0x000088001e007a0c */ /* 0x000fe40003f46270 */
[----:B-----5:R-:W-:Y:S01]  /*23e0*/  ISETP.GE.AND P1, PT, R14, c[0x0][0x220], PT ;  /* 0x000088000e007a0c */ /* 0x020fe20003f26270 */
[----:B------:R-:W-:Y:S01]  /*23f0*/  IMAD.X R5, RZ, RZ, R26, P0 ;  /* 0x000000ffff057224 */ /* 0x000fe200000e061a */
[----:B------:R-:W-:Y:S01]  /*2400*/  ISETP.GE.AND P0, PT, R13, c[0x0][0x220], PT ;  /* 0x000088000d007a0c */ /* 0x000fe20003f06270 */
[----:B------:R-:W-:-:S04]  /*2410*/  IMAD.WIDE.U32 R6, R4, c[0x0][0x3a0], R6 ;  /* 0x0000e80004067a25 */ /* 0x000fc800078e0006 */
[----:B------:R-:W-:-:S04]  /*2420*/  IMAD R5, R5, c[0x0][0x3a0], RZ ;  /* 0x0000e80005057a24 */ /* 0x000fc800078e02ff */
[----:B------:R-:W-:Y:S01]  /*2430*/  IMAD R5, R4, c[0x0][0x3a4], R5 ;  /* 0x0000e90004057a24 */ /* 0x000fe200078e0205 */
[----:B------:R-:W-:-:S03]  /*2440*/  LEA R4, P5, R6, c[0x0][0x340], 0x1 ;  /* 0x0000d00006047a11 */ /* 0x000fc600078a08ff */
[----:B------:R-:W-:-:S05]  /*2450*/  IMAD.IADD R5, R7, 0x1, R5 ;  /* 0x0000000107057824 */ /* 0x000fca00078e0205 */
[----:B------:R-:W-:-:S05]  /*2460*/  LEA.HI.X R5, R6, c[0x0][0x344], R5, 0x1, P5 ;  /* 0x0000d10006057a11 */ /* 0x000fca00028f0c05 */
[----:B------:R1:W-:Y:S04]  /*2470*/  @!P2 STG.E.128 [R4.64], RZ ;  /* 0x000000ff0400a986 */ /* 0x0003e8000c101d04 */
[----:B------:R1:W-:Y:S04]  /*2480*/  @!P1 STG.E.128 [R4.64+0x80], RZ ;  /* 0x000080ff04009986 */ /* 0x0003e8000c101d04 */
[----:B------:R1:W-:Y:S02]  /*2490*/  @!P0 STG.E.128 [R4.64+0x100], RZ ;  /* 0x000100ff04008986 */ /* 0x0003e4000c101d04 */
.L_x_12:
[----:B------:R-:W-:Y:S05]  /*24a0*/  BSYNC B0 ;  /* 0x0000000000007941 */ /* 0x000fea0003800000 */
.L_x_11:
[----:B------:R-:W-:Y:S01]  /*24b0*/  ULDC.64 UR6, c[0x0][0x3a8] ;  /* 0x0000ea0000067ab9 */ /* 0x000fe20000000a00 */
[----:B-1----:R-:W-:Y:S01]  /*24c0*/  IMAD.WIDE.U32 R4, R11, c[0x0][0x3a8], R30 ;  /* 0x0000ea000b047a25 */ /* 0x002fe200078e001e */
[----:B------:R-:W-:Y:S01]  /*24d0*/  UIMAD UR6, UR19, UR6, URZ ;  /* 0x00000006130672a4 */ /* 0x000fe2000f8e023f */
[----:B------:R-:W-:Y:S03]  /*24e0*/  BSSY B0, `(.L_x_13) ;  /* 0x000001a000007945 */ /* 0x000fe60003800000 */
[----:B------:R-:W-:Y:S01]  /*24f0*/  UIMAD UR6, UR23, UR7, UR6 ;  /* 0x00000007170672a4 */ /* 0x000fe2000f8e0206 */
[----:B------:R-:W-:-:S05]  /*2500*/  IADD3 R6, P0, R4, UR10, RZ ;  /* 0x0000000a04067c10 */ /* 0x000fca000ff1e0ff */
[----:B------:R-:W-:Y:S01]  /*2510*/  IMAD.U32 R4, RZ, RZ, UR6 ;  /* 0x00000006ff047e24 */ /* 0x000fe2000f8e00ff */
[----:B------:R-:W-:Y:S02]  /*2520*/  ULDC.64 UR6, c[0x0][0x3c0] ;  /* 0x0000f00000067ab9 */ /* 0x000fe40000000a00 */
[----:B------:R-:W-:Y:S02]  /*2530*/  UIMAD UR6, UR55, UR6, URZ ;  /* 0x00000006370672a4 */ /* 0x000fe4000f8e023f */
[----:B------:R-:W-:Y:S02]  /*2540*/  IADD3.X R7, R5, UR11, R4, P0, !PT ;  /* 0x0000000b05077c10 */ /* 0x000fe400087fe404 */
[----:B------:R-:W-:Y:S01]  /*2550*/  MOV R4, UR36 ;  /* 0x0000002400047c02 */ /* 0x000fe20008000f00 */
[----:B------:R-:W-:-:S04]  /*2560*/  UIMAD UR6, UR36, UR7, UR6 ;  /* 0x00000007240672a4 */ /* 0x000fc8000f8e0206 */
[----:B------:R-:W-:-:S05]  /*2570*/  IMAD.WIDE.U32 R6, R4, c[0x0][0x3c0], R6 ;  /* 0x0000f00004067a25 */ /* 0x000fca00078e0006 */
[----:B------:R-:W-:Y:S01]  /*2580*/  IADD3 R10, R7, UR6, RZ ;  /* 0x00000006070a7c10 */ /* 0x000fe2000fffe0ff */
[----:B------:R-:W-:Y:S05]  /*2590*/  @P4 BRA `(.L_x_14) ;  /* 0x000000e000004947 */ /* 0x000fea0003800000 */
[----:B------:R-:W-:Y:S01]  /*25a0*/  MOV R5, R10 ;  /* 0x0000000a00057202 */ /* 0x000fe20000000f00 */
        /* <DEDUP_REMOVED lines=13> */
.L_x_14:
[----:B------:R-:W-:Y:S05]  /*2680*/  BSYNC B0 ;  /* 0x0000000000007941 */ /* 0x000fea0003800000 */
.L_x_13:
[----:B------:R-:W-:Y:S05]  /*2690*/  @P3 BRA `(.L_x_15) ;  /* 0x000066e000003947 */ /* 0x000fea0003800000 */
[----:B-1----:R-:W-:Y:S01]  /*26a0*/  IADD3 R4, P0, R32, 0x20, RZ ;  /* 0x0000002020047810 */ /* 0x002fe20007f1e0ff */
[----:B------:R-:W-:Y:S01]  /*26b0*/  IMAD.MOV.U32 R7, RZ, RZ, R10 ;  /* 0x000000ffff077224 */ /* 0x000fe200078e000a */
[----:B------:R-:W-:-:S03]  /*26c0*/  ISETP.GE.AND P1, PT, R30, c[0x0][0x220], PT ;  /* 0x000088001e007a0c */ /* 0x000fc60003f26270 */
[----:B------:R-:W-:Y:S01]  /*26d0*/  IMAD.X R5, RZ, RZ, R26, P0 ;  /* 0x000000ffff057224 */ /* 0x000fe200000e061a */
[----:B-----5:R-:W-:Y:S01]  /*26e0*/  ISETP.GE.AND P0, PT, R14, c[0x0][0x220], PT ;  /* 0x000088000e007a0c */ /* 0x020fe20003f06270 */
[----:B------:R-:W-:-:S04]  /*26f0*/  IMAD.WIDE.U32 R6, R4, c[0x0][0x3a8], R6 ;  /* 0x0000ea0004067a25 */ /* 0x000fc800078e0006 */
[----:B------:R-:W-:-:S04]  /*2700*/  IMAD R5, R5, c[0x0][0x3a8], RZ ;  /* 0x0000ea0005057a24 */ /* 0x000fc800078e02ff */
[----:B------:R-:W-:Y:S01]  /*2710*/  IMAD R5, R4, c[0x0][0x3ac], R5 ;  /* 0x0000eb0004057a24 */ /* 0x000fe200078e0205 */
[----:B------:R-:W-:-:S03]  /*2720*/  LEA R4, P2, R6, c[0x0][0x348], 0x1 ;  /* 0x0000d20006047a11 */ /* 0x000fc600078408ff */
[----:B------:R-:W-:-:S05]  /*2730*/  IMAD.IADD R5, R7, 0x1, R5 ;  /* 0x0000000107057824 */ /* 0x000fca00078e0205 */
[----:B------:R-:W-:-:S05]  /*2740*/  LEA.HI.X R5, R6, c[0x0][0x34c], R5, 0x1, P2 ;  /* 0x0000d30006057a11 */ /* 0x000fca00010f0c05 */
[----:B------:R1:W-:Y:S04]  /*2750*/  @!P1 STG.E.128 [R4.64], RZ ;  /* 0x000000ff04009986 */ /* 0x0003e8000c101d04 */
[----:B------:R1:W-:Y:S01]  /*2760*/  @!P0 STG.E.128 [R4.64+0x80], RZ ;  /* 0x000080ff04008986 */ /* 0x0003e2000c101d04 */
[----:B------:R-:W-:-:S13]  /*2770*/  ISETP.GE.AND P0, PT, R13, c[0x0][0x220], PT ;  /* 0x000088000d007a0c */ /* 0x000fda0003f06270 */
[----:B------:R-:W-:Y:S05]  /*2780*/  @P0 BRA `(.L_x_15) ;  /* 0x000065f000000947 */ /* 0x000fea0003800000 */
[----:B------:R2:W-:Y:S01]  /*2790*/  STG.E.128 [R4.64+0x100], RZ ;  /* 0x000100ff04007986 */ /* 0x0005e2000c101d04 */
[----:B------:R-:W-:Y:S05]  /*27a0*/  BRA `(.L_x_15) ;  /* 0x000065d000007947 */ /* 0x000fea0003800000 */
.L_x_6:
[----:B------:R-:W2:Y:S01]  /*27b0*/  LDL R29, [R1+0x2c] ;  /* 0x00002c00011d7983 */ /* 0x000ea20000100800 */
[----:B------:R-:W-:Y:S01]  /*27c0*/  PLOP3.LUT P0, PT, PT, PT, UP6, 0x80, 0x0 ;  /* 0x000000000000781c */ /* 0x000fe20003f0f068 */
[----:B------:R-:W-:Y:S01]  /*27d0*/  UIMAD UR11, UR20, -0x40, UR16 ;  /* 0xffffffc0140b78a4 */ /* 0x000fe2000f8e0210 */
[----:B------:R-:W-:Y:S01]  /*27e0*/  MOV R22, UR23 ;  /* 0x0000001700167c02 */ /* 0x000fe20008000f00 */
[----:B------:R-:W-:Y:S01]  /*27f0*/  ULDC.64 UR14, c[0x0][0x1a0] ;  /* 0x00006800000e7ab9 */ /* 0x000fe20000000a00 */
[----:B------:R-:W-:Y:S01]  /*2800*/  BSSY B0, `(.L_x_16) ;  /* 0x0000032000007945 */ /* 0x000fe20003800000 */
[----:B------:R-:W-:-:S08]  /*2810*/  UIMAD UR13, UR19, UR14, URZ ;  /* 0x0000000e130d72a4 */ /* 0x000fd0000f8e023f */
[----:B------:R-:W-:Y:S01]  /*2820*/  @P0 BAR.SYNC.DEFER_BLOCKING 0x0 ;  /* 0x0000000000000b1d */ /* 0x000fe20000010000 */
[----:B------:R-:W-:Y:S01]  /*2830*/  ISETP.GE.AND P6, PT, R32, UR11, PT ;  /* 0x0000000b20007c0c */ /* 0x000fe2000bfc6270 */
[----:B------:R-:W-:Y:S01]  /*2840*/  UIMAD UR13, UR23, UR15, UR13 ;  /* 0x0000000f170d72a4 */ /* 0x000fe2000f8e020d */
[----:B------:R-:W-:-:S05]  /*2850*/  IMAD.WIDE.U32 R4, R22, c[0x0][0x1a0], R30 ;  /* 0x0000680016047a25 */ /* 0x000fca00078e001e */
[----:B------:R-:W-:Y:S02]  /*2860*/  IADD3 R10, P0, R4, UR29, RZ ;  /* 0x0000001d040a7c10 */ /* 0x000fe4000ff1e0ff */
[----:B------:R-:W-:-:S04]  /*2870*/  MOV R4, UR13 ;  /* 0x0000000d00047c02 */ /* 0x000fc80008000f00 */
[----:B------:R-:W-:Y:S01]  /*2880*/  IADD3.X R11, R5, UR30, R4, P0, !PT ;  /* 0x0000001e050b7c10 */ /* 0x000fe200087fe404 */
[----:B------:R-:W-:-:S04]  /*2890*/  IMAD R4, R23, c[0x0][0x1b8], RZ ;  /* 0x00006e0017047a24 */ /* 0x000fc800078e02ff */
[C---:B------:R-:W-:Y:S02]  /*28a0*/  IMAD R4, R17.reuse, c[0x0][0x1bc], R4 ;  /* 0x00006f0011047a24 */ /* 0x040fe400078e0204 */
[----:B------:R-:W-:-:S05]  /*28b0*/  IMAD.WIDE.U32 R10, R17, c[0x0][0x1b8], R10 ;  /* 0x00006e00110a7a25 */ /* 0x000fca00078e000a */
[----:B------:R-:W-:Y:S01]  /*28c0*/  IADD3 R18, R11, R4, RZ ;  /* 0x000000040b127210 */ /* 0x000fe20007ffe0ff */
[----:B--2---:R1:W-:Y:S04]  /*28d0*/  @P6 STS.128 [R29+0x12000], RZ ;  /* 0x012000ff1d006388 */ /* 0x0043e80000000c00 */
[----:B------:R1:W-:Y:S04]  /*28e0*/  @P6 STS.128 [R29+0x14000], RZ ;  /* 0x014000ff1d006388 */ /* 0x0003e80000000c00 */
[----:B------:R1:W-:Y:S01]  /*28f0*/  @P6 STS.128 [R29+0x16000], RZ ;  /* 0x016000ff1d006388 */ /* 0x0003e20000000c00 */
[----:B------:R-:W-:Y:S05]  /*2900*/  @P6 BRA `(.L_x_17) ;  /* 0x0000021000006947 */ /* 0x000fea0003800000 */
[----:B------:R-:W2:Y:S04]  /*2910*/  LDL R13, [R1+0x68] ;  /* 0x00006800010d7983 */ /* 0x000ea80000100800 */
[----:B------:R-:W3:Y:S01]  /*2920*/  LDL R12, [R1+0x6c] ;  /* 0x00006c00010c7983 */ /* 0x000ee20000100800 */
[----:B------:R-:W-:Y:S01]  /*2930*/  ISETP.GE.AND P4, PT, R30, c[0x0][0x220], PT ;  /* 0x000088001e007a0c */ /* 0x000fe20003f86270 */
[----:B------:R-:W-:-:S02]  /*2940*/  IMAD R16, R26, c[0x0][0x1a0], RZ ;  /* 0x000068001a107a24 */ /* 0x000fc400078e02ff */
[----:B------:R-:W-:Y:S02]  /*2950*/  IMAD.MOV.U32 R4, RZ, RZ, R10 ;  /* 0x000000ffff047224 */ /* 0x000fe400078e000a */
[----:B------:R-:W-:Y:S02]  /*2960*/  IMAD.MOV.U32 R5, RZ, RZ, R18 ;  /* 0x000000ffff057224 */ /* 0x000fe400078e0012 */
[C---:B------:R-:W-:Y:S02]  /*2970*/  IMAD R16, R32.reuse, c[0x0][0x1a4], R16 ;  /* 0x0000690020107a24 */ /* 0x040fe400078e0210 */
[----:B------:R-:W-:-:S04]  /*2980*/  IMAD.WIDE.U32 R4, R32, c[0x0][0x1a0], R4 ;  /* 0x0000680020047a25 */ /* 0x000fc800078e0004 */
[----:B------:R-:W-:Y:S01]  /*2990*/  IMAD.IADD R16, R5, 0x1, R16 ;  /* 0x0000000105107824 */ /* 0x000fe200078e0210 */
[C---:B------:R-:W-:Y:S01]  /*29a0*/  @!P4 LEA R14, P1, R4.reuse, c[0x0][0x170], 0x1 ;  /* 0x00005c00040eca11 */ /* 0x040fe200078208ff */
[----:B------:R4:W-:Y:S03]  /*29b0*/  @P4 STS.128 [R29+0x12000], RZ ;  /* 0x012000ff1d004388 */ /* 0x0009e60000000c00 */
[----:B------:R-:W-:-:S05]  /*29c0*/  @!P4 LEA.HI.X R15, R4, c[0x0][0x174], R16, 0x1, P1 ;  /* 0x00005d00040fca11 */ /* 0x000fca00008f0c10 */
[----:B------:R-:W-:Y:S01]  /*29d0*/  @!PT LDS RZ, [RZ] ;  /* 0x00000000fffff984 */ /* 0x000fe20000000800 */
[----:B------:R-:W-:Y:S01]  /*29e0*/  @!PT LDS RZ, [RZ] ;  /* 0x00000000fffff984 */ /* 0x000fe20000000800 */
[----:B------:R-:W-:Y:S01]  /*29f0*/  @!PT LDS RZ, [RZ] ;  /* 0x00000000fffff984 */ /* 0x000fe20000000800 */
[----:B------:R4:W-:Y:S01]  /*2a00*/  @!P4 LDGSTS.E.BYPASS.LTC128B.128 [R29+0x12000], [R14.64] ;  /* 0x120000000e1dcfae */ /* 0x0009e2000b901d44 */
[----:B--2---:R-:W-:Y:S02]  /*2a10*/  ISETP.GE.AND P3, PT, R13, c[0x0][0x220], PT ;  /* 0x000088000d007a0c */ /* 0x004fe40003f66270 */
[----:B---3--:R-:W-:-:S11]  /*2a20*/  ISETP.GE.AND P2, PT, R12, c[0x0][0x220], PT ;  /* 0x000088000c007a0c */ /* 0x008fd60003f46270 */
[C---:B------:R-:W-:Y:S01]  /*2a30*/  @!P3 LEA R12, P0, R4.reuse, c[0x0][0x170], 0x1 ;  /* 0x00005c00040cba11 */ /* 0x040fe200078008ff */
[----:B------:R4:W-:Y:S03]  /*2a40*/  @P3 STS.128 [R29+0x14000], RZ ;  /* 0x014000ff1d003388 */ /* 0x0009e60000000c00 */
[----:B------:R-:W-:-:S05]  /*2a50*/  @!P3 LEA.HI.X R13, R4, c[0x0][0x174], R16, 0x1, P0 ;  /* 0x00005d00040dba11 */ /* 0x000fca00000f0c10 */
[----:B------:R-:W-:Y:S01]  /*2a60*/  @!PT LDS RZ, [RZ] ;  /* 0x00000000fffff984 */ /* 0x000fe20000000800 */
[----:B------:R-:W-:Y:S01]  /*2a70*/  @!PT LDS RZ, [RZ] ;  /* 0x00000000fffff984 */ /* 0x000fe20000000800 */
[----:B------:R-:W-:Y:S01]  /*2a80*/  @!PT LDS RZ, [RZ] ;  /* 0x00000000fffff984 */ /* 0x000fe20000000800 */
[----:B------:R4:W-:Y:S04]  /*2a90*/  @!P3 LDGSTS.E.BYPASS.LTC128B.128 [R29+0x14000], [R12.64+0x80] ;  /* 0x140000800c1dbfae */ /* 0x0009e8000b901d44 */
[----:B------:R4:W-:Y:S01]  /*2aa0*/  @P2 STS.128 [R29+0x16000], RZ ;  /* 0x016000ff1d002388 */ /* 0x0009e20000000c00 */
[----:B------:R-:W-:Y:S05]  /*2ab0*/  @P2 BRA `(.L_x_17) ;  /* 0x0000006000002947 */ /* 0x000fea0003800000 */
[----:B----4-:R-:W-:-:S04]  /*2ac0*/  LEA R12, P0, R4, c[0x0][0x170], 0x1 ;  /* 0x00005c00040c7a11 */ /* 0x010fc800078008ff */
[----:B------:R-:W-:-:S05]  /*2ad0*/  LEA.HI.X R13, R4, c[0x0][0x174], R16, 0x1, P0 ;  /* 0x00005d00040d7a11 */ /* 0x000fca00000f0c10 */
[----:B------:R-:W-:Y:S01]  /*2ae0*/  @!PT LDS RZ, [RZ] ;  /* 0x00000000fffff984 */ /* 0x000fe20000000800 */
[----:B------:R-:W-:Y:S01]  /*2af0*/  @!PT LDS RZ, [RZ] ;  /* 0x00000000fffff984 */ /* 0x000fe20000000800 */
[----:B------:R-:W-:Y:S01]  /*2b00*/  @!PT LDS RZ, [RZ] ;  /* 0x00000000fffff984 */ /* 0x000fe20000000800 */
[----:B------:R2:W-:Y:S04]  /*2b10*/  LDGSTS.E.BYPASS.LTC128B.128 [R29+0x16000], [R12.64+0x100] ;  /* 0x160001000c1d7fae */ /* 0x0005e8000b901d44 */
.L_x_17:
[----:B------:R-:W-:Y:S05]  /*2b20*/  BSYNC B0 ;  /* 0x0000000000007941 */ /* 0x000fea0003800000 */
.L_x_16:
[----:B------:R-:W-:Y:S01]  /*2b30*/  IADD3 R16, R32, 0x20, RZ ;  /* 0x0000002020107810 */ /* 0x000fe20007ffe0ff */
[----:B------:R-:W-:Y:S03]  /*2b40*/  BSSY B0, `(.L_x_18) ;  /* 0x0000029000007945 */ /* 0x000fe60003800000 */
[----:B------:R-:W-:-:S13]  /*2b50*/  ISETP.GE.AND P5, PT, R16, UR11, PT ;  /* 0x0000000b10007c0c */ /* 0x000fda000bfa6270 */
[----:B------:R3:W-:Y:S04]  /*2b60*/  @P5 STS.128 [R29+0x13000], RZ ;  /* 0x013000ff1d005388 */ /* 0x0007e80000000c00 */
[----:B------:R3:W-:Y:S04]  /*2b70*/  @P5 STS.128 [R29+0x15000], RZ ;  /* 0x015000ff1d005388 */ /* 0x0007e80000000c00 */
[----:B------:R3:W-:Y:S01]  /*2b80*/  @P5 STS.128 [R29+0x17000], RZ ;  /* 0x017000ff1d005388 */ /* 0x0007e20000000c00 */
[----:B------:R-:W-:Y:S05]  /*2b90*/  @P5 BRA `(.L_x_19) ;  /* 0x0000023000005947 */ /* 0x000fea0003800000 */
[----:B--2-4-:R-:W2:Y:S04]  /*2ba0*/  LDL R13, [R1+0x68] ;  /* 0x00006800010d7983 */ /* 0x014ea80000100800 */
[----:B------:R-:W4:Y:S01]  /*2bb0*/  LDL R12, [R1+0x6c] ;  /* 0x00006c00010c7983 */ /* 0x000f220000100800 */
[----:B------:R-:W-:Y:S01]  /*2bc0*/  IADD3 R4, P0, R32, 0x20, RZ ;  /* 0x0000002020047810 */ /* 0x000fe20007f1e0ff */
[----:B------:R-:W-:Y:S01]  /*2bd0*/  IMAD.MOV.U32 R14, RZ, RZ, R10 ;  /* 0x000000ffff0e7224 */ /* 0x000fe200078e000a */
[----:B------:R-:W-:Y:S01]  /*2be0*/  ISETP.GE.AND P3, PT, R30, c[0x0][0x220], PT ;  /* 0x000088001e007a0c */ /* 0x000fe20003f66270 */
[----:B------:R-:W-:-:S02]  /*2bf0*/  IMAD.MOV.U32 R15, RZ, RZ, R18 ;  /* 0x000000ffff0f7224 */ /* 0x000fc400078e0012 */
[----:B------:R-:W-:Y:S02]  /*2c00*/  IMAD.X R5, RZ, RZ, R26, P0 ;  /* 0x000000ffff057224 */ /* 0x000fe400000e061a */
[----:B------:R-:W-:-:S04]  /*2c10*/  IMAD.WIDE.U32 R14, R4, c[0x0][0x1a0], R14 ;  /* 0x00006800040e7a25 */ /* 0x000fc800078e000e */
[----:B------:R-:W-:-:S04]  /*2c20*/  IMAD R5, R5, c[0x0][0x1a0], RZ ;  /* 0x0000680005057a24 */ /* 0x000fc800078e02ff */
[----:B------:R-:W-:Y:S01]  /*2c30*/  IMAD R4, R4, c[0x0][0x1a4], R5 ;  /* 0x0000690004047a24 */ /* 0x000fe200078e0205 */
[----:B------:R1:W-:Y:S03]  /*2c40*/  @P3 STS.128 [R29+0x13000], RZ ;  /* 0x013000ff1d003388 */ /* 0x0003e60000000c00 */
[----:B------:R-:W-:Y:S01]  /*2c50*/  IMAD.IADD R4, R15, 0x1, R4 ;  /* 0x000000010f047824 */ /* 0x000fe200078e0204 */
[----:B--2---:R-:W-:Y:S02]  /*2c60*/  ISETP.GE.AND P2, PT, R13, c[0x0][0x220], PT ;  /* 0x000088000d007a0c */ /* 0x004fe40003f46270 */
[----:B----4-:R-:W-:Y:S02]  /*2c70*/  ISETP.GE.AND P0, PT, R12, c[0x0][0x220], PT ;  /* 0x000088000c007a0c */ /* 0x010fe40003f06270 */
[----:B------:R-:W-:-:S04]  /*2c80*/  @!P3 LEA R12, P4, R14, c[0x0][0x170], 0x1 ;  /* 0x00005c000e0cba11 */ /* 0x000fc800078808ff */
[----:B------:R-:W-:-:S05]  /*2c90*/  @!P3 LEA.HI.X R13, R14, c[0x0][0x174], R4, 0x1, P4 ;  /* 0x00005d000e0dba11 */ /* 0x000fca00020f0c04 */
[C---:B------:R-:W-:Y:S01]  /*2ca0*/  @!P2 LEA R10, P1, R14.reuse, c[0x0][0x170], 0x1 ;  /* 0x00005c000e0aaa11 */ /* 0x040fe200078208ff */
[----:B------:R-:W-:Y:S01]  /*2cb0*/  @!PT LDS RZ, [RZ] ;  /* 0x00000000fffff984 */ /* 0x000fe20000000800 */
[----:B------:R-:W-:Y:S01]  /*2cc0*/  @!PT LDS RZ, [RZ] ;  /* 0x00000000fffff984 */ /* 0x000fe20000000800 */
[----:B------:R-:W-:Y:S01]  /*2cd0*/  @!PT LDS RZ, [RZ] ;  /* 0x00000000fffff984 */ /* 0x000fe20000000800 */
[----:B------:R1:W-:Y:S03]  /*2ce0*/  @!P3 LDGSTS.E.BYPASS.LTC128B.128 [R29+0x13000], [R12.64] ;  /* 0x130000000c1dbfae */ /* 0x0003e6000b901d44 */
[----:B------:R-:W-:Y:S01]  /*2cf0*/  @!P2 LEA.HI.X R11, R14, c[0x0][0x174], R4, 0x1, P1 ;  /* 0x00005d000e0baa11 */ /* 0x000fe200008f0c04 */
[----:B------:R1:W-:Y:S04]  /*2d00*/  @P2 STS.128 [R29+0x15000], RZ ;  /* 0x015000ff1d002388 */ /* 0x0003e80000000c00 */
[----:B------:R-:W-:Y:S01]  /*2d10*/  @!PT LDS RZ, [RZ] ;  /* 0x00000000fffff984 */ /* 0x000fe20000000800 */
[----:B------:R-:W-:Y:S01]  /*2d20*/  @!PT LDS RZ, [RZ] ;  /* 0x00000000fffff984 */ /* 0x000fe20000000800 */
[----:B------:R-:W-:Y:S01]  /*2d30*/  @!PT LDS RZ, [RZ] ;  /* 0x00000000fffff984 */ /* 0x000fe20000000800 */
[----:B------:R1:W-:Y:S04]  /*2d40*/  @!P2 LDGSTS.E.BYPASS.LTC128B.128 [R29+0x15000], [R10.64+0x80] ;  /* 0x150000800a1dafae */ /* 0x0003e8000b901d44 */
[----:B------:R1:W-:Y:S01]  /*2d50*/  @P0 STS.128 [R29+0x17000], RZ ;  /* 0x017000ff1d000388 */ /* 0x0003e20000000c00 */
[----:B------:R-:W-:Y:S05]  /*2d60*/  @P0 BRA `(.L_x_19) ;  /* 0x0000006000000947 */ /* 0x000fea0003800000 */
[----:B-1----:R-:W-:-:S04]  /*2d70*/  LEA R10, P0, R14, c[0x0][0x170], 0x1 ;  /* 0x00005c000e0a7a11 */ /* 0x002fc800078008ff */
[----:B------:R-:W-:-:S05]  /*2d80*/  LEA.HI.X R11, R14, c[0x0][0x174], R4, 0x1, P0 ;  /* 0x00005d000e0b7a11 */ /* 0x000fca00000f0c04 */
[----:B------:R-:W-:Y:S01]  /*2d90*/  @!PT LDS RZ, [RZ] ;  /* 0x00000000fffff984 */ /* 0x000fe20000000800 */
[----:B------:R-:W-:Y:S01]  /*2da0*/  @!PT LDS RZ, [RZ] ;  /* 0x00000000fffff984 */ /* 0x000fe20000000800 */
[----:B------:R-:W-:Y:S01]  /*2db0*/  @!PT LDS RZ, [RZ] ;  /* 0x00000000fffff984 */ /* 0x000fe20000000800 */
[----:B------:R1:W-:Y:S04]  /*2dc0*/  LDGSTS.E.BYPASS.LTC128B.128 [R29+0x17000], [R10.64+0x100] ;  /* 0x170001000a1d7fae */ /* 0x0003e8000b901d44 */
.L_x_19:
[----:B------:R-:W-:Y:S05]  /*2dd0*/  BSYNC B0 ;  /* 0x0000000000007941 */ /* 0x000fea0003800000 */
.L_x_18:
[----:B------:R-:W-:Y:S01]  /*2de0*/  UIMAD UR11, UR6, -0x40, UR24 ;  /* 0xffffffc0060b78a4 */ /* 0x000fe2000f8e0218 */
[----:B------:R-:W0:Y:S01]  /*2df0*/  LDGDEPBAR ;  /* 0x00000000000079af */ /* 0x000e220000000000 */
[----:B------:R-:W-:Y:S04]  /*2e00*/  BSSY B0, `(.L_x_20) ;  /* 0x000001b000007945 */ /* 0x000fe80003800000 */
[----:B------:R-:W-:-:S13]  /*2e10*/  ISETP.GE.AND P4, PT, R32, UR11, PT ;  /* 0x0000000b20007c0c */ /* 0x000fda000bf86270 */
[----:B------:R1:W-:Y:S04]  /*2e20*/  @P4 STS.128 [R29+0x6000], RZ ;  /* 0x006000ff1d004388 */ /* 0x0003e80000000c00 */
[----:B------:R1:W-:Y:S04]  /*2e30*/  @P4 STS.128 [R29+0x8000], RZ ;  /* 0x008000ff1d004388 */ /* 0x0003e80000000c00 */
[----:B------:R1:W-:Y:S01]  /*2e40*/  @P4 STS.128 [R29+0xa000], RZ ;  /* 0x00a000ff1d004388 */ /* 0x0003e20000000c00 */
[----:B------:R-:W-:Y:S05]  /*2e50*/  @P4 BRA `(.L_x_21) ;  /* 0x0000015000004947 */ /* 0x000fea0003800000 */
[----:B------:R-:W5:Y:S04]  /*2e60*/  LDL R5, [R1+0x68] ;  /* 0x0000680001057983 */ /* 0x000f680000100800 */
[----:B--2---:R-:W2:Y:S01]  /*2e70*/  LDL R4, [R1+0x6c] ;  /* 0x00006c0001047983 */ /* 0x004ea20000100800 */
[----:B------:R-:W-:-:S13]  /*2e80*/  ISETP.GE.AND P2, PT, R30, c[0x0][0x220], PT ;  /* 0x000088001e007a0c */ /* 0x000fda0003f46270 */
[----:B------:R1:W-:Y:S04]  /*2e90*/  @P2 STS.128 [R29+0x6000], RZ ;  /* 0x006000ff1d002388 */ /* 0x0003e80000000c00 */
[----:B------:R-:W-:Y:S01]  /*2ea0*/  @!PT LDS RZ, [RZ] ;  /* 0x00000000fffff984 */ /* 0x000fe20000000800 */
[----:B------:R-:W-:Y:S01]  /*2eb0*/  @!PT LDS RZ, [RZ] ;  /* 0x00000000fffff984 */ /* 0x000fe20000000800 */
[----:B------:R-:W-:Y:S01]  /*2ec0*/  @!PT LDS RZ, [RZ] ;  /* 0x00000000fffff984 */ /* 0x000fe20000000800 */
[----:B------:R1:W-:Y:S01]  /*2ed0*/  @!P2 LDGSTS.E.BYPASS.LTC128B.128 [R29+0x6000], [R36.64] ;  /* 0x06000000241dafae */ /* 0x0003e2000b901d44 */
[----:B-----5:R-:W-:Y:S02]  /*2ee0*/  ISETP.GE.AND P1, PT, R5, c[0x0][0x220], PT ;  /* 0x0000880005007a0c */ /* 0x020fe40003f26270 */
[----:B--2---:R-:W-:-:S11]  /*2ef0*/  ISETP.GE.AND P0, PT, R4, c[0x0][0x220], PT ;  /* 0x0000880004007a0c */ /* 0x004fd60003f06270 */
[----:B------:R1:W-:Y:S04]  /*2f00*/  @P1 STS.128 [R29+0x8000], RZ ;  /* 0x008000ff1d001388 */ /* 0x0003e80000000c00 */
[----:B------:R-:W-:Y:S01]  /*2f10*/  @!PT LDS RZ, [RZ] ;  /* 0x00000000fffff984 */ /* 0x000fe20000000800 */
[----:B------:R-:W-:Y:S01]  /*2f20*/  @!PT LDS RZ, [RZ] ;  /* 0x00000000fffff984 */ /* 0x000fe20000000800 */
[----:B------:R-:W-:Y:S01]  /*2f30*/  @!PT LDS RZ, [RZ] ;  /* 0x00000000fffff984 */ /* 0x000fe20000000800 */
[----:B------:R1:W-:Y:S04]  /*2f40*/  @!P1 LDGSTS.E.BYPASS.LTC128B.128 [R29+0x8000], [R36.64+0x80] ;  /* 0x08000080241d9fae */ /* 0x0003e8000b901d44 */
[----:B------:R1:W-:Y:S01]  /*2f50*/  @P0 STS.128 [R29+0xa000], RZ ;  /* 0x00a000ff1d000388 */ /* 0x0003e20000000c00 */
[----:B------:R-:W-:Y:S05]  /*2f60*/  @P0 BRA `(.L_x_21) ;  /* 0x0000004000000947 */ /* 0x000fea0003800000 */
[----:B------:R-:W-:Y:S01]  /*2f70*/  @!PT LDS RZ, [RZ] ;  /* 0x00000000fffff984 */ /* 0x000fe20000000800 */
[----:B------:R-:W-:Y:S01]  /*2f80*/  @!PT LDS RZ, [RZ] ;  /* 0x00000000fffff984 */ /* 0x000fe20000000800 */
[----:B------:R-:W-:Y:S01]  /*2f90*/  @!PT LDS RZ, [RZ] ;  /* 0x00000000fffff984 */ /* 0x000fe20000000800 */
[----:B------:R2:W-:Y:S02]  /*2fa0*/  LDGSTS.E.BYPASS.LTC128B.128 [R29+0xa000], [R36.64+0x100] ;  /* 0x0a000100241d7fae */ /* 0x0005e4000b901d44 */
.L_x_21:
[----:B------:R-:W-:Y:S05]  /*2fb0*/  BSYNC B0 ;  /* 0x0000000000007941 */ /* 0x000fea0003800000 */
.L_x_20:
[----:B------:R-:W-:Y:S01]  /*2fc0*/  ISETP.GE.AND P3, PT, R16, UR11, PT ;  /* 0x0000000b10007c0c */ /* 0x000fe2000bf66270 */
[----:B------:R-:W-:Y:S01]  /*2fd0*/  BSSY B0, `(.L_x_22) ;  /* 0x0000027000007945 */ /* 0x000fe20003800000 */
[----:B-12-4-:R-:W-:-:S11]  /*2fe0*/  MOV R12, 0x20 ;  /* 0x00000020000c7802 */ /* 0x016fd60000000f00 */
[----:B------:R1:W-:Y:S04]  /*2ff0*/  @P3 STS.128 [R29+0x7000], RZ ;  /* 0x007000ff1d003388 */ /* 0x0003e80000000c00 */
[----:B------:R1:W-:Y:S04]  /*3000*/  @P3 STS.128 [R29+0x9000], RZ ;  /* 0x009000ff1d003388 */ /* 0x0003e80000000c00 */
[----:B------:R1:W-:Y:S01]  /*3010*/  @P3 STS.128 [R29+0xb000], RZ ;  /* 0x00b000ff1d003388 */ /* 0x0003e20000000c00 */
[----:B------:R-:W-:Y:S05]  /*3020*/  @P3 BRA `(.L_x_23) ;  /* 0x0000021000003947 */ /* 0x000fea0003800000 */
[----:B------:R-:W2:Y:S04]  /*3030*/  LDL R10, [R1+0x68] ;  /* 0x00006800010a7983 */ /* 0x000ea80000100800 */
[----:B------:R-:W4:Y:S01]  /*3040*/  LDL R13, [R1+0x6c] ;  /* 0x00006c00010d7983 */ /* 0x000f220000100800 */
[----:B------:R-:W-:Y:S01]  /*3050*/  ISETP.GE.AND P2, PT, R30, c[0x0][0x220], PT ;  /* 0x000088001e007a0c */ /* 0x000fe20003f46270 */
[----:B------:R-:W-:-:S04]  /*3060*/  IMAD.WIDE.U32 R4, R12, c[0x0][0x370], RZ ;  /* 0x0000dc000c047a25 */ /* 0x000fc800078e00ff */
[----:B------:R-:W-:Y:S01]  /*3070*/  IMAD R7, R12, c[0x0][0x374], RZ ;  /* 0x0000dd000c077a24 */ /* 0x000fe200078e02ff */
[----:B------:R-:W-:-:S04]  /*3080*/  IADD3 R4, P0, R6, R4, RZ ;  /* 0x0000000406047210 */ /* 0x000fc80007f1e0ff */
[----:B------:R-:W-:-:S03]  /*3090*/  IADD3.X R5, R19, R5, R7, P0, !PT ;  /* 0x0000000513057210 */ /* 0x000fc600007fe407 */
[----:B------:R-:W-:Y:S01]  /*30a0*/  @!P2 IMAD.MOV.U32 R6, RZ, RZ, c[0x0][0x370] ;  /* 0x0000dc00ff06a624 */ /* 0x000fe200078e00ff */
[----:B------:R1:W-:Y:S01]  /*30b0*/  @P2 STS.128 [R29+0x7000], RZ ;  /* 0x007000ff1d002388 */ /* 0x0003e20000000c00 */
[----:B------:R-:W-:Y:S01]  /*30c0*/  @!P2 IMAD.MOV.U32 R7, RZ, RZ, c[0x0][0x374] ;  /* 0x0000dd00ff07a624 */ /* 0x000fe200078e00ff */
[----:B--2---:R-:W-:Y:S02]  /*30d0*/  ISETP.GE.AND P1, PT, R10, c[0x0][0x220], PT ;  /* 0x000088000a007a0c */ /* 0x004fe40003f26270 */
[----:B------:R-:W-:-:S04]  /*30e0*/  @!P2 LEA R10, P0, R6, R36, 0x6 ;  /* 0x00000024060aa211 */ /* 0x000fc800078030ff */
[----:B------:R-:W-:-:S05]  /*30f0*/  @!P2 LEA.HI.X R11, R6, R37, R7, 0x6, P0 ;  /* 0x00000025060ba211 */ /* 0x000fca00000f3407 */
[----:B------:R-:W-:Y:S01]  /*3100*/  @!PT LDS RZ, [RZ] ;  /* 0x00000000fffff984 */ /* 0x000fe20000000800 */
[----:B------:R-:W-:Y:S01]  /*3110*/  @!PT LDS RZ, [RZ] ;  /* 0x00000000fffff984 */ /* 0x000fe20000000800 */
[----:B------:R-:W-:Y:S01]  /*3120*/  @!PT LDS RZ, [RZ] ;  /* 0x00000000fffff984 */ /* 0x000fe20000000800 */
[----:B------:R1:W-:Y:S02]  /*3130*/  @!P2 LDGSTS.E.BYPASS.LTC128B.128 [R29+0x7000], [R10.64] ;  /* 0x070000000a1dafae */ /* 0x0003e4000b901d44 */
[C---:B------:R-:W-:Y:S02]  /*3140*/  @!P1 LEA R6, P0, R4.reuse, c[0x0][0x330], 0x1 ;  /* 0x0000cc0004069a11 */ /* 0x040fe400078008ff */
[----:B------:R1:W-:Y:S02]  /*3150*/  @P1 STS.128 [R29+0x9000], RZ ;  /* 0x009000ff1d001388 */ /* 0x0003e40000000c00 */
[----:B------:R-:W-:Y:S02]  /*3160*/  @!P1 LEA.HI.X R7, R4, c[0x0][0x334], R5, 0x1, P0 ;  /* 0x0000cd0004079a11 */ /* 0x000fe400000f0c05 */
[----:B----4-:R-:W-:-:S03]  /*3170*/  ISETP.GE.AND P0, PT, R13, c[0x0][0x220], PT ;  /* 0x000088000d007a0c */ /* 0x010fc60003f06270 */
[----:B------:R-:W-:Y:S01]  /*3180*/  @!PT LDS RZ, [RZ] ;  /* 0x00000000fffff984 */ /* 0x000fe20000000800 */
[----:B------:R-:W-:Y:S01]  /*3190*/  @!PT LDS RZ, [RZ] ;  /* 0x00000000fffff984 */ /* 0x000fe20000000800 */
[----:B------:R-:W-:Y:S01]  /*31a0*/  @!PT LDS RZ, [RZ] ;  /* 0x00000000fffff984 */ /* 0x000fe20000000800 */
[----:B------:R1:W-:Y:S10]  /*31b0*/  @!P1 LDGSTS.E.BYPASS.LTC128B.128 [R29+0x9000], [R6.64+0x80] ;  /* 0x09000080061d9fae */ /* 0x0003f4000b901d44 */
        /* <DEDUP_REMOVED lines=8> */
.L_x_23:
[----:B------:R-:W-:Y:S05]  /*3240*/  BSYNC B0 ;  /* 0x0000000000007941 */ /* 0x000fea0003800000 */
.L_x_22:
[----:B------:R2:W-:Y:S01]  /*3250*/  @P4 STS.128 [R29], RZ ;  /* 0x000000ff1d004388 */ /* 0x0005e20000000c00 */
[----:B------:R-:W-:Y:S03]  /*3260*/  BSSY B0, `(.L_x_24) ;  /* 0x0000019000007945 */ /* 0x000fe60003800000 */
[----:B------:R2:W-:Y:S04]  /*3270*/  @P4 STS.128 [R29+0x2000], RZ ;  /* 0x002000ff1d004388 */ /* 0x0005e80000000c00 */
[----:B------:R2:W-:Y:S01]  /*3280*/  @P4 STS.128 [R29+0x4000], RZ ;  /* 0x004000ff1d004388 */ /* 0x0005e20000000c00 */
[----:B------:R-:W-:Y:S05]  /*3290*/  @P4 BRA `(.L_x_25) ;  /* 0x0000015000004947 */ /* 0x000fea0003800000 */
[----:B------:R-:W4:Y:S04]  /*32a0*/  LDL R5, [R1+0x68] ;  /* 0x0000680001057983 */ /* 0x000f280000100800 */
[----:B------:R-:W5:Y:S01]  /*32b0*/  LDL R4, [R1+0x6c] ;  /* 0x00006c0001047983 */ /* 0x000f620000100800 */
[----:B------:R-:W-:-:S13]  /*32c0*/  ISETP.GE.AND P2, PT, R30, c[0x0][0x220], PT ;  /* 0x000088001e007a0c */ /* 0x000fda0003f46270 */
[----:B------:R1:W-:Y:S04]  /*32d0*/  @P2 STS.128 [R29], RZ ;  /* 0x000000ff1d002388 */ /* 0x0003e80000000c00 */
[----:B------:R-:W-:Y:S01]  /*32e0*/  @!PT LDS RZ, [RZ] ;  /* 0x00000000fffff984 */ /* 0x000fe20000000800 */
[----:B------:R-:W-:Y:S01]  /*32f0*/  @!PT LDS RZ, [RZ] ;  /* 0x00000000fffff984 */ /* 0x000fe20000000800 */
[----:B------:R-:W-:Y:S01]  /*3300*/  @!PT LDS RZ, [RZ] ;  /* 0x00000000fffff984 */ /* 0x000fe20000000800 */
[----:B------:R1:W-:Y:S01]  /*3310*/  @!P2 LDGSTS.E.BYPASS.LTC128B.128 [R29], [R34.64] ;  /* 0x00000000221dafae */ /* 0x0003e2000b901d44 */
[----:B----4-:R-:W-:Y:S02]  /*3320*/  ISETP.GE.AND P1, PT, R5, c[0x0][0x220], PT ;  /* 0x0000880005007a0c */ /* 0x010fe40003f26270 */
[----:B-----5:R-:W-:-:S11]  /*3330*/  ISETP.GE.AND P0, PT, R4, c[0x0][0x220], PT ;  /* 0x0000880004007a0c */ /* 0x020fd60003f06270 */
        /* <DEDUP_REMOVED lines=11> */
.L_x_25:
[----:B------:R-:W-:Y:S05]  /*33f0*/  BSYNC B0 ;  /* 0x0000000000007941 */ /* 0x000fea0003800000 */
.L_x_24:
[----:B------:R1:W-:Y:S01]  /*3400*/  @P3 STS.128 [R29+0x1000], RZ ;  /* 0x001000ff1d003388 */ /* 0x0003e20000000c00 */
[----:B------:R-:W-:Y:S03]  /*3410*/  BSSY B0, `(.L_x_26) ;  /* 0x0000025000007945 */ /* 0x000fe60003800000 */
[----:B------:R1:W-:Y:S04]  /*3420*/  @P3 STS.128 [R29+0x3000], RZ ;  /* 0x003000ff1d003388 */ /* 0x0003e80000000c00 */
[----:B------:R1:W-:Y:S01]  /*3430*/  @P3 STS.128 [R29+0x5000], RZ ;  /* 0x005000ff1d003388 */ /* 0x0003e20000000c00 */
[----:B------:R-:W-:Y:S05]  /*3440*/  @P3 BRA `(.L_x_27) ;  /* 0x0000021000003947 */ /* 0x000fea0003800000 */
[----:B------:R-:W5:Y:S04]  /*3450*/  LDL R4, [R1+0x68] ;  /* 0x0000680001047983 */ /* 0x000f680000100800 */
[----:B-12---:R-:W2:Y:S01]  /*3460*/  LDL R6, [R1+0x6c] ;  /* 0x00006c0001067983 */ /* 0x006ea20000100800 */
[----:B------:R-:W-:-:S13]  /*3470*/  ISETP.GE.AND P2, PT, R30, c[0x0][0x220], PT ;  /* 0x000088001e007a0c */ /* 0x000fda0003f46270 */
[----:B------:R-:W-:Y:S01]  /*3480*/  @!P2 IMAD.MOV.U32 R7, RZ, RZ, c[0x0][0x190] ;  /* 0x00006400ff07a624 */ /* 0x000fe200078e00ff */
[----:B------:R1:W-:Y:S01]  /*3490*/  @P2 STS.128 [R29+0x1000], RZ ;  /* 0x001000ff1d002388 */ /* 0x0003e20000000c00 */
[----:B------:R-:W-:Y:S01]  /*34a0*/  @!P2 IMAD.MOV.U32 R9, RZ, RZ, c[0x0][0x194] ;  /* 0x00006500ff09a624 */ /* 0x000fe200078e00ff */
[----:B-----5:R-:W-:Y:S01]  /*34b0*/  ISETP.GE.AND P1, PT, R4, c[0x0][0x220], PT ;  /* 0x0000880004007a0c */ /* 0x020fe20003f26270 */
[----:B------:R-:W-:-:S04]  /*34c0*/  IMAD.WIDE.U32 R4, R12, c[0x0][0x190], RZ ;  /* 0x000064000c047a25 */ /* 0x000fc800078e00ff */
[----:B------:R-:W-:Y:S01]  /*34d0*/  IMAD R12, R12, c[0x0][0x194], RZ ;  /* 0x000065000c0c7a24 */ /* 0x000fe200078e02ff */
[----:B------:R-:W-:Y:S02]  /*34e0*/  IADD3 R4, P0, R8, R4, RZ ;  /* 0x0000000408047210 */ /* 0x000fe40007f1e0ff */
[----:B------:R-:W-:Y:S02]  /*34f0*/  @!P2 LEA R8, P4, R7, R34, 0x6 ;  /* 0x000000220708a211 */ /* 0x000fe400078830ff */
[----:B------:R-:W-:Y:S02]  /*3500*/  IADD3.X R5, R21, R5, R12, P0, !PT ;  /* 0x0000000515057210 */ /* 0x000fe400007fe40c */
[----:B--2---:R-:W-:Y:S02]  /*3510*/  ISETP.GE.AND P0, PT, R6, c[0x0][0x220], PT ;  /* 0x0000880006007a0c */ /* 0x004fe40003f06270 */
[----:B------:R-:W-:Y:S02]  /*3520*/  @!P1 LEA R6, P3, R4, c[0x0][0x160], 0x1 ;  /* 0x0000580004069a11 */ /* 0x000fe400078608ff */
[----:B------:R-:W-:-:S02]  /*3530*/  @!P2 LEA.HI.X R9, R7, R35, R9, 0x6, P4 ;  /* 0x000000230709a211 */ /* 0x000fc400020f3409 */
[----:B------:R-:W-:-:S03]  /*3540*/  @!P1 LEA.HI.X R7, R4, c[0x0][0x164], R5, 0x1, P3 ;  /* 0x0000590004079a11 */ /* 0x000fc600018f0c05 */
[----:B------:R-:W-:Y:S01]  /*3550*/  @!PT LDS RZ, [RZ] ;  /* 0x00000000fffff984 */ /* 0x000fe20000000800 */
[----:B------:R-:W-:Y:S01]  /*3560*/  @!PT LDS RZ, [RZ] ;  /* 0x00000000fffff984 */ /* 0x000fe20000000800 */
[----:B------:R-:W-:Y:S01]  /*3570*/  @!PT LDS RZ, [RZ] ;  /* 0x00000000fffff984 */ /* 0x000fe20000000800 */
[----:B------:R1:W-:Y:S04]  /*3580*/  @!P2 LDGSTS.E.BYPASS.LTC128B.128 [R29+0x1000], [R8.64] ;  /* 0x01000000081dafae */ /* 0x0003e8000b901d44 */
        /* <DEDUP_REMOVED lines=13> */
.L_x_27:
[----:B------:R-:W-:Y:S05]  /*3660*/  BSYNC B0 ;  /* 0x0000000000007941 */ /* 0x000fea0003800000 */
.L_x_26:
[----:B------:R-:W-:Y:S01]  /*3670*/  SHF.R.S32.HI R4, RZ, 0x1f, R25 ;  /* 0x0000001fff047819 */ /* 0x000fe20000011419 */
[----:B------:R-:W-:Y:S01]  /*3680*/  ULDC.64 UR14, c[0x0][0x198] ;  /* 0x00006600000e7ab9 */ /* 0x000fe20000000a00 */
[----:B-1----:R-:W-:Y:S02]  /*3690*/  SHF.R.S32.HI R6, RZ, 0x1f, R20 ;  /* 0x0000001fff067819 */ /* 0x002fe40000011414 */
[----:B------:R-:W-:Y:S02]  /*36a0*/  LEA.HI R4, R4, R24, RZ, 0x2 ;  /* 0x0000001804047211 */ /* 0x000fe400078f10ff */
[----:B------:R-:W-:Y:S02]  /*36b0*/  LEA.HI R6, R6, R20, RZ, 0x2 ;  /* 0x0000001406067211 */ /* 0x000fe400078f10ff */
[----:B------:R-:W-:Y:S02]  /*36c0*/  LOP3.LUT R4, R4, 0xfffffffc, RZ, 0xc0, !PT ;  /* 0xfffffffc04047812 */ /* 0x000fe400078ec0ff */
[----:B------:R-:W-:-:S03]  /*36d0*/  SHF.R.S32.HI R6, RZ, 0x2, R6 ;  /* 0x00000002ff067819 */ /* 0x000fc60000011406 */
[----:B------:R-:W-:-:S04]  /*36e0*/  IMAD.IADD R4, R24, 0x1, -R4 ;  /* 0x0000000118047824 */ /* 0x000fc800078e0a04 */
[----:B------:R-:W-:-:S04]  /*36f0*/  IMAD R6, R4, 0x10, R6 ;  /* 0x0000001004067824 */ /* 0x000fc800078e0206 */
[C---:B------:R-:W-:Y:S01]  /*3700*/  IMAD.SHL.U32 R8, R6.reuse, 0x4, RZ ;  /* 0x0000000406087824 */ /* 0x040fe200078e00ff */
[C---:B------:R-:W-:Y:S02]  /*3710*/  IADD3 R5, R6.reuse, 0x8, RZ ;  /* 0x0000000806057810 */ /* 0x040fe40007ffe0ff */
[----:B------:R-:W-:Y:S02]  /*3720*/  SHF.R.S32.HI R4, RZ, 0x1f, R6 ;  /* 0x0000001fff047819 */ /* 0x000fe40000011406 */
[C---:B------:R-:W-:Y:S01]  /*3730*/  ISETP.GE.AND P2, PT, R6.reuse, UR11, PT ;  /* 0x0000000b06007c0c */ /* 0x040fe2000bf46270 */
[----:B------:R1:W-:Y:S01]  /*3740*/  STL [R1+0x74], R8 ;  /* 0x0000740801007387 */ /* 0x0003e20000100800 */
[----:B------:R-:W-:Y:S02]  /*3750*/  ISETP.GE.AND P1, PT, R5, UR11, PT ;  /* 0x0000000b05007c0c */ /* 0x000fe4000bf26270 */
[----:B------:R-:W-:Y:S02]  /*3760*/  SHF.L.U64.HI R7, R6, 0x2, R4 ;  /* 0x0000000206077819 */ /* 0x000fe40000010204 */
[----:B------:R-:W-:-:S03]  /*3770*/  IADD3 R4, P0, R8, UR8, RZ ;  /* 0x0000000808047c10 */ /* 0x000fc6000ff1e0ff */
[----:B------:R5:W-:Y:S01]  /*3780*/  STL [R1+0x70], R7 ;  /* 0x0000700701007387 */ /* 0x000be20000100800 */
[----:B------:R-:W-:Y:S01]  /*3790*/  IADD3.X R5, R7, UR7, RZ, P0, !PT ;  /* 0x0000000707057c10 */ /* 0x000fe200087fe4ff */
[----:B-1----:R-:W-:-:S06]  /*37a0*/  IMAD.MOV.U32 R8, RZ, RZ, 0x7f800000 ;  /* 0x7f800000ff087424 */ /* 0x002fcc00078e00ff */
[----:B--2---:R1:W2:Y:S01]  /*37b0*/  @!P2 LDG.E R8, [R4.64] ;  /* 0x000000040408a981 */ /* 0x0042a2000c1e1900 */
[----:B-----5:R-:W-:-:S06]  /*37c0*/  IMAD.MOV.U32 R7, RZ, RZ, 0x7f800000 ;  /* 0x7f800000ff077424 */ /* 0x020fcc00078e00ff */
[----:B------:R1:W5:Y:S01]  /*37d0*/  @!P1 LDG.E R7, [R4.64+0x20] ;  /* 0x0000200404079981 */ /* 0x000362000c1e1900 */
[----:B------:R-:W-:-:S03]  /*37e0*/  UIMAD UR11, UR19, UR14, URZ ;  /* 0x0000000e130b72a4 */ /* 0x000fc6000f8e023f */
[----:B------:R-:W-:Y:S01]  /*37f0*/  @P6 STS.128 [R29+0xc000], RZ ;  /* 0x00c000ff1d006388 */ /* 0x000fe20000000c00 */
[----:B------:R-:W-:-:S03]  /*3800*/  UIMAD UR11, UR23, UR15, UR11 ;  /* 0x0000000f170b72a4 */ /* 0x000fc6000f8e020b */
[----:B------:R-:W-:Y:S04]  /*3810*/  @P6 STS.128 [R29+0xe000], RZ ;  /* 0x00e000ff1d006388 */ /* 0x000fe80000000c00 */
[----:B------:R-:W-:Y:S01]  /*3820*/  @P6 STS.128 [R29+0x10000], RZ ;  /* 0x010000ff1d006388 */ /* 0x000fe20000000c00 */
[----:B-1----:R-:W-:Y:S01]  /*3830*/  IMAD.WIDE.U32 R4, R22, c[0x0][0x198], R30 ;  /* 0x0000660016047a25 */ /* 0x002fe200078e001e */
[----:B------:R-:W-:Y:S02]  /*3840*/  BSSY B0, `(.L_x_28) ;  /* 0x000002c000007945 */ /* 0x000fe40003800000 */
[----:B--2---:R1:W-:Y:S04]  /*3850*/  STL [R1+0x60], R8 ;  /* 0x0000600801007387 */ /* 0x0043e80000100800 */
[----:B-----5:R2:W-:Y:S01]  /*3860*/  STL [R1+0x64], R7 ;  /* 0x0000640701007387 */ /* 0x0205e20000100800 */
[----:B-1----:R-:W-:Y:S01]  /*3870*/  IADD3 R8, P0, R4, UR26, RZ ;  /* 0x0000001a04087c10 */ /* 0x002fe2000ff1e0ff */
[----:B------:R-:W-:-:S05]  /*3880*/  IMAD.U32 R4, RZ, RZ, UR11 ;  /* 0x0000000bff047e24 */ /* 0x000fca000f8e00ff */
[----:B------:R-:W-:Y:S01]  /*3890*/  IADD3.X R9, R5, UR27, R4, P0, !PT ;  /* 0x0000001b05097c10 */ /* 0x000fe200087fe404 */
[----:B------:R-:W-:-:S04]  /*38a0*/  IMAD R4, R23, c[0x0][0x1b0], RZ ;  /* 0x00006c0017047a24 */ /* 0x000fc800078e02ff */
[C---:B------:R-:W-:Y:S02]  /*38b0*/  IMAD R4, R17.reuse, c[0x0][0x1b4], R4 ;  /* 0x00006d0011047a24 */ /* 0x040fe400078e0204 */
[----:B------:R-:W-:-:S04]  /*38c0*/  IMAD.WIDE.U32 R8, R17, c[0x0][0x1b0], R8 ;  /* 0x00006c0011087a25 */ /* 0x000fc800078e0008 */
[----:B------:R-:W-:Y:S01]  /*38d0*/  IMAD.IADD R14, R9, 0x1, R4 ;  /* 0x00000001090e7824 */ /* 0x000fe200078e0204 */
[----:B------:R-:W-:Y:S05]  /*38e0*/  @P6 BRA `(.L_x_29) ;  /* 0x0000021000006947 */ /* 0x000fea0003800000 */
[----:B--2---:R-:W2:Y:S04]  /*38f0*/  LDL R7, [R1+0x68] ;  /* 0x0000680001077983 */ /* 0x004ea80000100800 */
[----:B------:R-:W5:Y:S01]  /*3900*/  LDL R10, [R1+0x6c] ;  /* 0x00006c00010a7983 */ /* 0x000f620000100800 */
[----:B------:R-:W-:Y:S01]  /*3910*/  ISETP.GE.AND P3, PT, R30, c[0x0][0x220], PT ;  /* 0x000088001e007a0c */ /* 0x000fe20003f66270 */
[----:B------:R-:W-:Y:S02]  /*3920*/  IMAD.MOV.U32 R4, RZ, RZ, R8 ;  /* 0x000000ffff047224 */ /* 0x000fe400078e0008 */
[----:B------:R-:W-:-:S04]  /*3930*/  IMAD.MOV.U32 R5, RZ, RZ, R14 ;  /* 0x000000ffff057224 */ /* 0x000fc800078e000e */
[----:B------:R-:W-:-:S06]  /*3940*/  IMAD.WIDE.U32 R4, R32, c[0x0][0x198], R4 ;  /* 0x0000660020047a25 */ /* 0x000fcc00078e0004 */
[----:B------:R-:W-:Y:S01]  /*3950*/  @!P3 LEA R12, P4, R4, c[0x0][0x168], 0x1 ;  /* 0x00005a00040cba11 */ /* 0x000fe200078808ff */
[----:B------:R1:W-:Y:S01]  /*3960*/  @P3 STS.128 [R29+0xc000], RZ ;  /* 0x00c000ff1d003388 */ /* 0x0003e20000000c00 */
[----:B--2---:R-:W-:Y:S01]  /*3970*/  ISETP.GE.AND P2, PT, R7, c[0x0][0x220], PT ;  /* 0x0000880007007a0c */ /* 0x004fe20003f46270 */
[----:B------:R-:W-:Y:S01]  /*3980*/  IMAD R7, R26, c[0x0][0x198], RZ ;  /* 0x000066001a077a24 */ /* 0x000fe200078e02ff */
[----:B-----5:R-:W-:-:S03]  /*3990*/  ISETP.GE.AND P0, PT, R10, c[0x0][0x220], PT ;  /* 0x000088000a007a0c */ /* 0x020fc60003f06270 */
[----:B------:R-:W-:-:S04]  /*39a0*/  IMAD R7, R32, c[0x0][0x19c], R7 ;  /* 0x0000670020077a24 */ /* 0x000fc800078e0207 */
[----:B------:R-:W-:-:S04]  /*39b0*/  IMAD.IADD R7, R5, 0x1, R7 ;  /* 0x0000000105077824 */ /* 0x000fc800078e0207 */
[C---:B------:R-:W-:Y:S02]  /*39c0*/  @!P2 LEA R10, P1, R4.reuse, c[0x0][0x168], 0x1 ;  /* 0x00005a00040aaa11 */ /* 0x040fe400078208ff */
[C-C-:B------:R-:W-:Y:S02]  /*39d0*/  @!P3 LEA.HI.X R13, R4.reuse, c[0x0][0x16c], R7.reuse, 0x1, P4 ;  /* 0x00005b00040dba11 */ /* 0x140fe400020f0c07 */
        /* <DEDUP_REMOVED lines=18> */
.L_x_29:
[----:B--2---:R-:W-:Y:S05]  /*3b00*/  BSYNC B0 ;  /* 0x0000000000007941 */ /* 0x004fea0003800000 */
.L_x_28:
[----:B------:R2:W-:Y:S01]  /*3b10*/  @P5 STS.128 [R29+0xd000], RZ ;  /* 0x00d000ff1d005388 */ /* 0x0005e20000000c00 */
[----:B------:R-:W-:Y:S03]  /*3b20*/  BSSY B0, `(.L_x_30) ;  /* 0x0000026000007945 */ /* 0x000fe60003800000 */
[----:B------:R2:W-:Y:S04]  /*3b30*/  @P5 STS.128 [R29+0xf000], RZ ;  /* 0x00f000ff1d005388 */ /* 0x0005e80000000c00 */
[----:B------:R2:W-:Y:S01]  /*3b40*/  @P5 STS.128 [R29+0x11000], RZ ;  /* 0x011000ff1d005388 */ /* 0x0005e20000000c00 */
[----:B------:R-:W-:Y:S05]  /*3b50*/  @P5 BRA `(.L_x_31) ;  /* 0x0000022000005947 */ /* 0x000fea0003800000 */
[----:B-1----:R-:W5:Y:S04]  /*3b60*/  LDL R10, [R1+0x68] ;  /* 0x00006800010a7983 */ /* 0x002f680000100800 */
[----:B--2---:R-:W2:Y:S01]  /*3b70*/  LDL R7, [R1+0x6c] ;  /* 0x00006c0001077983 */ /* 0x004ea20000100800 */
[----:B------:R-:W-:Y:S01]  /*3b80*/  IADD3 R4, P0, R32, 0x20, RZ ;  /* 0x0000002020047810 */ /* 0x000fe20007f1e0ff */
[----:B------:R-:W-:Y:S01]  /*3b90*/  IMAD.MOV.U32 R9, RZ, RZ, R14 ;  /* 0x000000ffff097224 */ /* 0x000fe200078e000e */
[----:B------:R-:W-:-:S03]  /*3ba0*/  ISETP.GE.AND P3, PT, R30, c[0x0][0x220], PT ;  /* 0x000088001e007a0c */ /* 0x000fc60003f66270 */
[----:B------:R-:W-:Y:S02]  /*3bb0*/  IMAD.X R5, RZ, RZ, R26, P0 ;  /* 0x000000ffff057224 */ /* 0x000fe400000e061a */
[----:B------:R-:W-:-:S04]  /*3bc0*/  IMAD.WIDE.U32 R12, R4, c[0x0][0x198], R8 ;  /* 0x00006600040c7a25 */ /* 0x000fc800078e0008 */
[----:B------:R-:W-:-:S04]  /*3bd0*/  IMAD R5, R5, c[0x0][0x198], RZ ;  /* 0x0000660005057a24 */ /* 0x000fc800078e02ff */
[----:B------:R-:W-:Y:S01]  /*3be0*/  IMAD R4, R4, c[0x0][0x19c], R5 ;  /* 0x0000670004047a24 */ /* 0x000fe200078e0205 */
[----:B------:R1:W-:Y:S03]  /*3bf0*/  @P3 STS.128 [R29+0xd000], RZ ;  /* 0x00d000ff1d003388 */ /* 0x0003e60000000c00 */
[----:B------:R-:W-:Y:S01]  /*3c00*/  IMAD.IADD R4, R13, 0x1, R4 ;  /* 0x000000010d047824 */ /* 0x000fe200078e0204 */
[----:B-----5:R-:W-:Y:S02]  /*3c10*/  ISETP.GE.AND P2, PT, R10, c[0x0][0x220], PT ;  /* 0x000088000a007a0c */ /* 0x020fe40003f46270 */
[C---:B------:R-:W-:Y:S02]  /*3c20*/  @!P3 LEA R10, P4, R12.reuse, c[0x0][0x168], 0x1 ;  /* 0x00005a000c0aba11 */ /* 0x040fe400078808ff */
[----:B--2---:R-:W-:Y:S02]  /*3c30*/  ISETP.GE.AND P0, PT, R7, c[0x0][0x220], PT ;  /* 0x0000880007007a0c */ /* 0x004fe40003f06270 */
[----:B------:R-:W-:-:S05]  /*3c40*/  @!P3 LEA.HI.X R11, R12, c[0x0][0x16c], R4, 0x1, P4 ;  /* 0x00005b000c0bba11 */ /* 0x000fca00020f0c04 */
[----:B------:R-:W-:Y:S01]  /*3c50*/  @!PT LDS RZ, [RZ] ;  /* 0x00000000fffff984 */ /* 0x000fe20000000800 */
[----:B------:R-:W-:Y:S01]  /*3c60*/  @!PT LDS RZ, [RZ] ;  /* 0x00000000fffff984 */ /* 0x000fe20000000800 */
[----:B------:R-:W-:Y:S01]  /*3c70*/  @!PT LDS RZ, [RZ] ;  /* 0x00000000fffff984 */ /* 0x000fe20000000800 */
[----:B------:R1:W-:Y:S02]  /*3c80*/  @!P3 LDGSTS.E.BYPASS.LTC128B.128 [R29+0xd000], [R10.64] ;  /* 0x0d0000000a1dbfae */ /* 0x0003e4000b901d44 */
[C---:B------:R-:W-:Y:S02]  /*3c90*/  @!P2 LEA R8, P1, R12.reuse, c[0x0][0x168], 0x1 ;  /* 0x00005a000c08aa11 */ /* 0x040fe400078208ff */
[----:B------:R1:W-:Y:S02]  /*3ca0*/  @P2 STS.128 [R29+0xf000], RZ ;  /* 0x00f000ff1d002388 */ /* 0x0003e40000000c00 */
[----:B------:R-:W-:-:S05]  /*3cb0*/  @!P2 LEA.HI.X R9, R12, c[0x0][0x16c], R4, 0x1, P1 ;  /* 0x00005b000c09aa11 */ /* 0x000fca00008f0c04 */
        /* <DEDUP_REMOVED lines=12> */
.L_x_31:
[----:B------:R-:W-:Y:S05]  /*3d80*/  BSYNC B0 ;  /* 0x0000000000007941 */ /* 0x000fea0003800000 */
.L_x_30:
[----:B-1----:R-:W5:Y:S01]  /*3d90*/  LDL R8, [R1] ;  /* 0x0000000001087983 */ /* 0x002f620000100800 */
[----:B------:R-:W-:Y:S01]  /*3da0*/  LEA.HI R5, R28, R27, RZ, 0x3 ;  /* 0x0000001b1c057211 */ /* 0x000fe200078f18ff */
[----:B------:R-:W-:Y:S01]  /*3db0*/  IMAD.U32 R4, RZ, RZ, UR16 ;  /* 0x00000010ff047e24 */ /* 0x000fe2000f8e00ff */
[----:B------:R-:W-:Y:S01]  /*3dc0*/  IADD3 R6, R6, 0x1, RZ ;  /* 0x0000000106067810 */ /* 0x000fe20007ffe0ff */
[----:B--2---:R-:W2:Y:S01]  /*3dd0*/  LDL R7, [R1+0x4] ;  /* 0x0000040001077983 */ /* 0x004ea20000100800 */
[----:B------:R-:W-:-:S03]  /*3de0*/  LOP3.LUT R5, R5, 0xfffffff8, RZ, 0xc0, !PT ;  /* 0xfffffff805057812 */ /* 0x000fc600078ec0ff */
[----:B------:R-:W0:Y:S01]  /*3df0*/  LDGDEPBAR ;  /* 0x00000000000079af */ /* 0x000e220000000000 */
[----:B------:R-:W-:Y:S01]  /*3e00*/  IMAD.MOV.U32 R240, RZ, RZ, 0x20 ;  /* 0x00000020fff07424 */ /* 0x000fe200078e00ff */
[----:B------:R-:W-:Y:S01]  /*3e10*/  IADD3 R4, R4, -UR24, R6 ;  /* 0x8000001804047c10 */ /* 0x000fe2000fffe006 */
[----:B------:R-:W-:-:S05]  /*3e20*/  IMAD.IADD R5, R27, 0x1, -R5 ;  /* 0x000000011b057824 */ /* 0x000fca00078e0a05 */
[----:B------:R-:W-:Y:S01]  /*3e30*/  LOP3.LUT P0, RZ, R5, 0x2, RZ, 0xc0, !PT ;  /* 0x0000000205ff7812 */ /* 0x000fe2000780c0ff */
[----:B------:R-:W-:-:S04]  /*3e40*/  DEPBAR.LE SB0, 0x1 ;  /* 0x000080400000791a */ /* 0x000fc80000000000 */
[----:B------:R-:W-:Y:S01]  /*3e50*/  BAR.SYNC.DEFER_BLOCKING 0x0 ;  /* 0x0000000000007b1d */ /* 0x000fe20000010000 */
[----:B------:R-:W-:-:S05]  /*3e60*/  SEL R240, R240, 0xffffffe0, !P0 ;  /* 0xffffffe0f0f07807 */ /* 0x000fca0004000000 */
[----:B------:R-:W-:Y:S01]  /*3e70*/  IMAD.IADD R240, R240, 0x1, R252 ;  /* 0x00000001f0f07824 */ /* 0x000fe200078e02fc */
[----:B------:R1:W-:Y:S04]  /*3e80*/  STL [R1+0x80], R4 ;  /* 0x0000800401007387 */ /* 0x0003e80000100800 */
[----:B------:R1:W3:Y:S04]  /*3e90*/  LDSM.16.M88.4 R172, [R240+0x12000] ;  /* 0x01200000f0ac783b */ /* 0x0002e80000000200 */
[----:B------:R1:W4:Y:S04]  /*3ea0*/  LDSM.16.M88.4 R176, [R240+0x12800] ;  /* 0x01280000f0b0783b */ /* 0x0003280000000200 */
[----:B------:R1:W1:Y:S04]  /*3eb0*/  LDSM.16.M88.4 R204, [R240+0x14000] ;  /* 0x01400000f0cc783b */ /* 0x0002680000000200 */
        /* <DEDUP_REMOVED lines=8> */
[----:B------:R-:W1:Y:S01]  /*3f40*/  LDSM.16.M88.4 R240, [R240+0x16800] ;  /* 0x01680000f0f0783b */ /* 0x000e620000000200 */
[----:B------:R-:W-:Y:S01]  /*3f50*/  USHF.L.U32 UR14, UR20, 0x6, URZ ;  /* 0x00000006140e7899 */ /* 0x000fe2000800063f */
[----:B------:R-:W-:Y:S01]  /*3f60*/  CS2R R142, SRZ ;  /* 0x00000000008e7805 */ /* 0x000fe2000001ff00 */
[----:B------:R-:W-:Y:S01]  /*3f70*/  CS2R R140, SRZ ;  /* 0x00000000008c7805 */ /* 0x000fe2000001ff00 */
[----:B------:R-:W-:Y:S01]  /*3f80*/  CS2R R146, SRZ ;  /* 0x0000000000927805 */ /* 0x000fe2000001ff00 */
[----:B------:R-:W-:Y:S01]  /*3f90*/  UIADD3 UR15, UR24, 0x40, UR14 ;  /* 0x00000040180f7890 */ /* 0x000fe2000fffe00e */
[----:B------:R-:W-:Y:S01]  /*3fa0*/  CS2R R144, SRZ ;  /* 0x0000000000907805 */ /* 0x000fe2000001ff00 */
        /* <DEDUP_REMOVED lines=37> */
[----:B---34-:R-:W-:Y:S01]  /*4200*/  CS2R R28, SRZ ;  /* 0x00000000001c7805 */ /* 0x018fe2000001ff00 */
[----:B------:R-:W-:Y:S01]  /*4210*/  CS2R R34, SRZ ;  /* 0x0000000000227805 */ /* 0x000fe2000001ff00 */
[----:B------:R-:W-:Y:S01]  /*4220*/  CS2R R32, SRZ ;  /* 0x0000000000207805 */ /* 0x000fe2000001ff00 */
[----:B------:R-:W-:Y:S01]  /*4230*/  CS2R R26, SRZ ;  /* 0x00000000001a7805 */ /* 0x000fe2000001ff00 */
[----:B------:R-:W-:Y:S01]  /*4240*/  CS2R R24, SRZ ;  /* 0x0000000000187805 */ /* 0x000fe2000001ff00 */
[----:B------:R-:W-:Y:S01]  /*4250*/  CS2R R22, SRZ ;  /* 0x0000000000167805 */ /* 0x000fe2000001ff00 */
[----:B------:R-:W-:Y:S01]  /*4260*/  CS2R R20, SRZ ;  /* 0x0000000000147805 */ /* 0x000fe2000001ff00 */
[----:B------:R-:W-:-:S02]  /*4270*/  UIADD3 UR14, UR14, 0x40, URZ ;  /* 0x000000400e0e7890 */ /* 0x000fc4000fffe03f */
[----:B------:R-:W-:Y:S01]  /*4280*/  UIADD3 UR15, UR15, -UR16, URZ ;  /* 0x800000100f0f7290 */ /* 0x000fe2000fffe03f */
[----:B-----5:R3:W4:Y:S04]  /*4290*/  LDSM.16.M88.4 R148, [R8+0x12000] ;  /* 0x012000000894783b */ /* 0x0207280000000200 */
[----:B------:R3:W1:Y:S04]  /*42a0*/  LDSM.16.M88.4 R152, [R8+0x12800] ;  /* 0x012800000898783b */ /* 0x0006680000000200 */
[----:B--2---:R3:W2:Y:S04]  /*42b0*/  LDSM.16.M88.4 R156, [R7+0x12000] ;  /* 0x01200000079c783b */ /* 0x0046a80000000200 */
        /* <DEDUP_REMOVED lines=8> */
[----:B----4-:R3:W1:Y:S02]  /*4340*/  LDSM.16.M88.4 R224, [R7+0x16800] ;  /* 0x0168000007e0783b */ /* 0x0106640000000200 */
.L_x_34:
[----:B------:R-:W4:Y:S01]  /*4350*/  LDL R88, [R1] ;  /* 0x0000000001587983 */ /* 0x000f220000100800 */
[----:B------:R-:W-:Y:S02]  /*4360*/  USHF.L.U32 UR11, UR6, 0x6, URZ ;  /* 0x00000006060b7899 */ /* 0x000fe4000800063f */
[----:B------:R-:W-:Y:S02]  /*4370*/  UISETP.GT.AND UP2, UPT, UR6, UR12, UPT ;  /* 0x0000000c0600728c */ /* 0x000fe4000bf44270 */
[----:B-----5:R-:W5:Y:S01]  /*4380*/  LDL R245, [R1+0x8] ;  /* 0x0000080001f57983 */ /* 0x020f620000100800 */
[----:B------:R-:W-:Y:S04]  /*4390*/  UISETP.GE.AND UP0, UPT, UR11, UR15, UPT ;  /* 0x0000000f0b00728c */ /* 0x000fe8000bf06270 */
[----:B---3--:R-:W3:Y:S01]  /*43a0*/  LDL R90, [R1+0x4] ;  /* 0x00000400015a7983 */ /* 0x008ee20000100800 */
[----:B------:R-:W-:Y:S04]  /*43b0*/  UISETP.LT.AND UP0, UPT, UR14, UR16, UP0 ;  /* 0x000000100e00728c */ /* 0x000fe80008701270 */
[----:B--2---:R-:W2:Y:S02]  /*43c0*/  LDL R244, [R1+0xc] ;  /* 0x00000c0001f47983 */ /* 0x004ea40000100800 */
[----:B------:R-:W-:Y:S03]  /*43d0*/  PLOP3.LUT P0, PT, PT, PT, UP0, 0x80, 0x0 ;  /* 0x000000000000781c */ /* 0x000fe60003f0f008 */
[----:B------:R-:W3:Y:S05]  /*43e0*/  LDL R99, [R1+0x18] ;  /* 0x0000180001637983 */ /* 0x000eea0000100800 */
[----:B------:R-:W3:Y:S05]  /*43f0*/  LDL R89, [R1+0x10] ;  /* 0x0000100001597983 */ /* 0x000eea0000100800 */
[----:B------:R-:W3:Y:S05]  /*4400*/  LDL R96, [R1+0x14] ;  /* 0x0000140001607983 */ /* 0x000eea0000100800 */
[----:B------:R-:W0:Y:S05]  /*4410*/  LDGDEPBAR ;  /* 0x00000000000079af */ /* 0x000e2a0000000000 */
[----:B------:R-:W3:Y:S05]  /*4420*/  LDL R92, [R1+0x80] ;  /* 0x00008000015c7983 */ /* 0x000eea0000100800 */
[----:B------:R-:W3:Y:S05]  /*4430*/  LDL R91, [R1+0x84] ;  /* 0x00008400015b7983 */ /* 0x000eea0000100800 */
[----:B------:R-:W3:Y:S05]  /*4440*/  LDL R95, [R1+0x50] ;  /* 0x00005000015f7983 */ /* 0x000eea0000100800 */
[----:B------:R-:W3:Y:S05]  /*4450*/  LDL R94, [R1+0x5c] ;  /* 0x00005c00015e7983 */ /* 0x000eea0000100800 */
[----:B------:R-:W3:Y:S05]  /*4460*/  LDL R93, [R1+0x54] ;  /* 0x00005400015d7983 */ /* 0x000eea0000100800 */
[----:B------:R-:W3:Y:S05]  /*4470*/  LDL R98, [R1+0x74] ;  /* 0x0000740001627983 */ /* 0x000eea0000100800 */
[----:B------:R-:W3:Y:S01]  /*4480*/  LDL R97, [R1+0x70] ;  /* 0x0000700001617983 */ /* 0x000ee20000100800 */
[----:B------:R-:W-:Y:S04]  /*4490*/  DEPBAR.LE SB0, 0x0 ;  /* 0x000080000000791a */ /* 0x000fe80000000000 */
[----:B------:R-:W-:Y:S06]  /*44a0*/  BAR.SYNC.DEFER_BLOCKING 0x0 ;  /* 0x0000000000007b1d */ /* 0x000fec0000010000 */
[----:B------:R-:W-:Y:S05]  /*44b0*/  LDSM.16.M88.4 R84, [R252+0xc000] ;  /* 0x00c00000fc54783b */ /* 0x000fea0000000200 */
[----:B-1--4-:R-:W-:Y:S05]  /*44c0*/  LDSM.16.M88.4 R8, [R88+0xc000] ;  /* 0x00c000005808783b */ /* 0x012fea0000000200 */
[----:B-----5:R-:W4:Y:S05]  /*44d0*/  LDSM.16.M88.4 R16, [R245] ;  /* 0x00000000f510783b */ /* 0x020f2a0000000200 */
[----:B------:R-:W5:Y:S05]  /*44e0*/  LDSM.16.M88.4 R68, [R88+0xc800] ;  /* 0x00c800005844783b */ /* 0x000f6a0000000200 */
[----:B--2---:R-:W-:Y:S05]  /*44f0*/  LDSM.16.M88.4 R72, [R244] ;  /* 0x00000000f448783b */ /* 0x004fea0000000200 */
[----:B---3--:R-:W2:Y:S05]  /*4500*/  LDSM.16.M88.4 R76, [R90+0xc000] ;  /* 0x00c000005a4c783b */ /* 0x008eaa0000000200 */
[----:B------:R-:W3:Y:S01]  /*4510*/  LDSM.16.M88.4 R80, [R90+0xc800] ;  /* 0x00c800005a50783b */ /* 0x000ee20000000200 */
[C---:B-1--4-:R-:W-:Y:S08]  /*4520*/  HMMA.16816.F32.BF16 R4, R16.reuse, R8, RZ ;  /* 0x000000081004723c */ /* 0x052ff000000418ff */
[C---:B------:R-:W-:Y:S08]  /*4530*/  HMMA.16816.F32.BF16 R8, R16.reuse, R10, RZ ;  /* 0x0000000a1008723c */ /* 0x040ff000000418ff */
[C---:B-----5:R-:W-:Y:S08]  /*4540*/  HMMA.16816.F32.BF16 R12, R16.reuse, R68, RZ ;  /* 0x00000044100c723c */ /* 0x060ff000000418ff */
[----:B------:R-:W-:Y:S01]  /*4550*/  HMMA.16816.F32.BF16 R16, R16, R70, RZ ;  /* 0x000000461010723c */ /* 0x000fe200000418ff */
[----:B------:R-:W1:Y:S07]  /*4560*/  LDSM.16.M88.4 R68, [R99] ;  /* 0x000000006344783b */ /* 0x000e6e0000000200 */
[C---:B--2---:R-:W-:Y:S08]  /*4570*/  HMMA.16816.F32.BF16 R4, R72.reuse, R76, R4 ;  /* 0x0000004c4804723c */ /* 0x044ff00000041804 */
[C---:B------:R-:W-:Y:S01]  /*4580*/  HMMA.16816.F32.BF16 R8, R72.reuse, R78, R8 ;  /* 0x0000004e4808723c */ /* 0x040fe20000041808 */
[----:B------:R-:W-:Y:S07]  /*4590*/  LDSM.16.M88.4 R76, [R96] ;  /* 0x00000000604c783b */ /* 0x000fee0000000200 */
[C---:B---3--:R-:W-:Y:S08]  /*45a0*/  HMMA.16816.F32.BF16 R12, R72.reuse, R80, R12 ;  /* 0x00000050480c723c */ /* 0x048ff0000004180c */
[----:B------:R-:W-:Y:S01]  /*45b0*/  HMMA.16816.F32.BF16 R16, R72, R82, R16 ;  /* 0x000000524810723c */ /* 0x000fe20000041810 */
[----:B------:R-:W2:Y:S05]  /*45c0*/  LDSM.16.M88.4 R72, [R252+0xc800] ;  /* 0x00c80000fc48783b */ /* 0x000eaa0000000200 */
[----:B------:R-:W3:Y:S02]  /*45d0*/  LDSM.16.M88.4 R80, [R89+0xc000] ;  /* 0x00c000005950783b */ /* 0x000ee40000000200 */
[C---:B-1----:R-:W-:Y:S08]  /*45e0*/  HMMA.16816.F32.BF16 R4, R68.reuse, R84, R4 ;  /* 0x000000544404723c */ /* 0x042ff00000041804 */
[C---:B------:R-:W-:Y:S01]  /*45f0*/  HMMA.16816.F32.BF16 R8, R68.reuse, R86, R8 ;  /* 0x000000564408723c */ /* 0x040fe20000041808 */
[----:B------:R-:W1:Y:S07]  /*4600*/  LDSM.16.M88.4 R84, [R89+0xc800] ;  /* 0x00c800005954783b */ /* 0x000e6e0000000200 */
[C---:B--2---:R-:W-:Y:S08]  /*4610*/  HMMA.16816.F32.BF16 R12, R68.reuse, R72, R12 ;  /* 0x00000048440c723c */ /* 0x044ff0000004180c */
[----:B------:R-:W-:Y:S01]  /*4620*/  HMMA.16816.F32.BF16 R16, R68, R74, R16 ;  /* 0x0000004a4410723c */ /* 0x000fe20000041810 */
[----:B------:R-:W-:Y:S05]  /*4630*/  LDSM.16.M88.4 R68, [R245+0x2000] ;  /* 0x00200000f544783b */ /* 0x000fea0000000200 */
[----:B------:R-:W2:Y:S02]  /*4640*/  LDSM.16.M88.4 R72, [R88+0xe000] ;  /* 0x00e000005848783b */ /* 0x000ea40000000200 */
[C---:B---3--:R-:W-:Y:S08]  /*4650*/  HMMA.16816.F32.BF16 R4, R76.reuse, R80, R4 ;  /* 0x000000504c04723c */ /* 0x048ff00000041804 */
[C---:B------:R-:W-:Y:S01]  /*4660*/  HMMA.16816.F32.BF16 R8, R76.reuse, R82, R8 ;  /* 0x000000524c08723c */ /* 0x040fe20000041808 */
[----:B------:R-:W3:Y:S07]  /*4670*/  LDSM.16.M88.4 R80, [R88+0xe800] ;  /* 0x00e800005850783b */ /* 0x000eee0000000200 */
[C---:B-1----:R-:W-:Y:S08]  /*4680*/  HMMA.16816.F32.BF16 R12, R76.reuse, R84, R12 ;  /* 0x000000544c0c723c */ /* 0x042ff0000004180c */
[----:B------:R-:W-:Y:S01]  /*4690*/  HMMA.16816.F32.BF16 R16, R76, R86, R16 ;  /* 0x000000564c10723c */ /* 0x000fe20000041810 */
[----:B------:R-:W-:Y:S05]  /*46a0*/  LDSM.16.M88.4 R76, [R244+0x2000] ;  /* 0x00200000f44c783b */ /* 0x000fea0000000200 */
[----:B------:R-:W1:Y:S02]  /*46b0*/  LDSM.16.M88.4 R84, [R90+0xe000] ;  /* 0x00e000005a54783b */ /* 0x000e640000000200 */
[C---:B--2---:R-:W-:Y:S08]  /*46c0*/  HMMA.16816.F32.BF16 R4, R68.reuse, R72, R4 ;  /* 0x000000484404723c */ /* 0x044ff00000041804 */
[C---:B------:R-:W-:Y:S01]  /*46d0*/  HMMA.16816.F32.BF16 R8, R68.reuse, R74, R8 ;  /* 0x0000004a4408723c */ /* 0x040fe20000041808 */
[----:B------:R-:W-:Y:S07]  /*46e0*/  LDSM.16.M88.4 R72, [R99+0x2000] ;  /* 0x002000006348783b */ /* 0x000fee0000000200 */
        /* <DEDUP_REMOVED lines=20> */
[----:B------:R2:W4:Y:S07]  /*4830*/  LDSM.16.M88.4 R76, [R88+0x10800] ;  /* 0x01080000584c783b */ /* 0x00052e0000000200 */
[C---:B---3--:R-:W-:Y:S08]  /*4840*/  HMMA.16816.F32.BF16 R12, R68.reuse, R80, R12 ;  /* 0x00000050440c723c */ /* 0x048ff0000004180c */
[----:B------:R-:W-:Y:S01]  /*4850*/  HMMA.16816.F32.BF16 R16, R68, R82, R16 ;  /* 0x000000524410723c */ /* 0x000fe20000041810 */
[----:B------:R-:W-:Y:S05]  /*4860*/  LDSM.16.M88.4 R80, [R90+0x10000] ;  /* 0x010000005a50783b */ /* 0x000fea0000000200 */
[----:B------:R-:W3:Y:S02]  /*4870*/  LDSM.16.M88.4 R68, [R244+0x4000] ;  /* 0x00400000f444783b */ /* 0x000ee40000000200 */
[C---:B-1----:R-:W-:Y:S03]  /*4880*/  HMMA.16816.F32.BF16 R4, R72.reuse, R84, R4 ;  /* 0x000000544804723c */ /* 0x042fe60000041804 */
[----:B--2---:R-:W2:Y:S05]  /*4890*/  LDL R88, [R1+0x60] ;  /* 0x0000600001587983 */ /* 0x004eaa0000100800 */
[C---:B------:R-:W-:Y:S01]  /*48a0*/  HMMA.16816.F32.BF16 R8, R72.reuse, R86, R8 ;  /* 0x000000564808723c */ /* 0x040fe20000041808 */
[----:B------:R1:W5:Y:S07]  /*48b0*/  LDSM.16.M88.4 R84, [R90+0x10800] ;  /* 0x010800005a54783b */ /* 0x00036e0000000200 */
[C---:B----4-:R-:W-:Y:S08]  /*48c0*/  HMMA.16816.F32.BF16 R12, R72.reuse, R76, R12 ;  /* 0x0000004c480c723c */ /* 0x050ff0000004180c */
[----:B------:R-:W-:Y:S01]  /*48d0*/  HMMA.16816.F32.BF16 R16, R72, R78, R16 ;  /* 0x0000004e4810723c */ /* 0x000fe20000041810 */
[----:B------:R-:W-:Y:S05]  /*48e0*/  LDSM.16.M88.4 R72, [R99+0x4000] ;  /* 0x004000006348783b */ /* 0x000fea0000000200 */
[----:B------:R-:W4:Y:S05]  /*48f0*/  LDSM.16.M88.4 R76, [R252+0x10000] ;  /* 0x01000000fc4c783b */ /* 0x000f2a0000000200 */
[----:B-1----:R-:W2:Y:S01]  /*4900*/  LDL R90, [R1+0x64] ;  /* 0x00006400015a7983 */ /* 0x002ea20000100800 */
[C---:B---3--:R-:W-:Y:S08]  /*4910*/  HMMA.16816.F32.BF16 R4, R68.reuse, R80, R4 ;  /* 0x000000504404723c */ /* 0x048ff00000041804 */
[C---:B------:R-:W-:Y:S01]  /*4920*/  HMMA.16816.F32.BF16 R8, R68.reuse, R82, R8 ;  /* 0x000000524408723c */ /* 0x040fe20000041808 */
[----:B------:R-:W1:Y:S07]  /*4930*/  LDSM.16.M88.4 R80, [R252+0x10800] ;  /* 0x01080000fc50783b */ /* 0x000e6e0000000200 */
[C---:B-----5:R-:W-:Y:S08]  /*4940*/  HMMA.16816.F32.BF16 R12, R68.reuse, R84, R12 ;  /* 0x00000054440c723c */ /* 0x060ff0000004180c */
[----:B------:R-:W-:Y:S01]  /*4950*/  HMMA.16816.F32.BF16 R16, R68, R86, R16 ;  /* 0x000000564410723c */ /* 0x000fe20000041810 */
[----:B------:R-:W-:Y:S05]  /*4960*/  LDSM.16.M88.4 R68, [R96+0x4000] ;  /* 0x004000006044783b */ /* 0x000fea0000000200 */
[----:B------:R-:W3:Y:S02]  /*4970*/  LDSM.16.M88.4 R84, [R89+0x10000] ;  /* 0x010000005954783b */ /* 0x000ee40000000200 */
[C---:B----4-:R-:W-:Y:S07]  /*4980*/  HMMA.16816.F32.BF16 R4, R72.reuse, R76, R4 ;  /* 0x0000004c4804723c */ /* 0x050fee0000041804 */
[----:B------:R-:W-:Y:S01]  /*4990*/  IMAD.U32 R76, RZ, RZ, UR20 ;  /* 0x00000014ff4c7e24 */ /* 0x000fe2000f8e00ff */
[C---:B------:R-:W-:Y:S04]  /*49a0*/  HMMA.16816.F32.BF16 R8, R72.reuse, R78, R8 ;  /* 0x0000004e4808723c */ /* 0x040fe80000041808 */
[----:B------:R-:W-:Y:S04]  /*49b0*/  @!P0 IMAD R76, R76, 0x40, R91 ;  /* 0x000000404c4c8824 */ /* 0x000fe800078e025b */
[C---:B-1----:R-:W-:Y:S07]  /*49c0*/  HMMA.16816.F32.BF16 R12, R72.reuse, R80, R12 ;  /* 0x00000050480c723c */ /* 0x042fee000004180c */
[----:B------:R-:W-:Y:S01]  /*49d0*/  @!P0 IADD3 R80, R76, 0x1, RZ ;  /* 0x000000014c508810 */ /* 0x000fe20007ffe0ff */
[----:B------:R-:W-:Y:S07]  /*49e0*/  HMMA.16816.F32.BF16 R16, R72, R82, R16 ;  /* 0x000000524810723c */ /* 0x000fee0000041810 */
[----:B------:R-:W-:Y:S02]  /*49f0*/  @!P0 IADD3 R72, R92, UR11, RZ ;  /* 0x0000000b5c488c10 */ /* 0x000fe4000fffe0ff */
[----:B------:R-:W2:Y:S03]  /*4a00*/  LDL R92, [R1+0x58] ;  /* 0x00005800015c7983 */ /* 0x000ea60000100800 */
[----:B------:R-:W-:Y:S01]  /*4a10*/  @!P0 IMNMX R79, R72, UR16, PT ;  /* 0x00000010484f8c17 */ /* 0x000fe2000b800200 */
[C---:B---3--:R-:W-:Y:S05]  /*4a20*/  HMMA.16816.F32.BF16 R4, R68.reuse, R84, R4 ;  /* 0x000000544404723c */ /* 0x048fea0000041804 */
[-C--:B------:R-:W-:Y:S02]  /*4a30*/  @!P0 ISETP.GE.AND P2, PT, R76, R79.reuse, PT ;  /* 0x0000004f4c00820c */ /* 0x080fe40003f46270 */
[----:B------:R-:W-:Y:S01]  /*4a40*/  @!P0 IADD3 R78, R72, 0x8, RZ ;  /* 0x00000008484e8810 */ /* 0x000fe20007ffe0ff */
[C---:B------:R-:W-:Y:S01]  /*4a50*/  HMMA.16816.F32.BF16 R8, R68.reuse, R86, R8 ;  /* 0x000000564408723c */ /* 0x040fe20000041808 */
[----:B------:R-:W1:Y:S03]  /*4a60*/  LDSM.16.M88.4 R72, [R89+0x10800] ;  /* 0x010800005948783b */ /* 0x000e660000000200 */
[----:B------:R-:W-:Y:S11]  /*4a70*/  @!P0 IMNMX R78, R78, UR16, PT ;  /* 0x000000104e4e8c17 */ /* 0x000ff6000b800200 */
[----:B------:R-:W-:Y:S01]  /*4a80*/  @!UPT UIADD3 URZ, URZ, URZ, URZ ;  /* 0x0000003f3f3ff290 */ /* 0x000fe2000fffe03f */
[----:B------:R-:W-:Y:S02]  /*4a90*/  @!P0 FSEL R4, R4, -INF , !P2 ;  /* 0xff80000004048808 */ /* 0x000fe40005000000 */
[-C--:B------:R-:W-:Y:S04]  /*4aa0*/  @!P0 ISETP.GE.AND P2, PT, R76, R78.reuse, PT ;  /* 0x0000004e4c00820c */ /* 0x080fe80003f46270 */
[----:B------:R-:W-:Y:S01]  /*4ab0*/  @!P0 FSEL R6, R6, -INF , !P2 ;  /* 0xff80000006068808 */ /* 0x000fe20005000000 */
[C---:B-1----:R-:W-:Y:S08]  /*4ac0*/  HMMA.16816.F32.BF16 R12, R68.reuse, R72, R12 ;  /* 0x00000048440c723c */ /* 0x042ff0000004180c */
[----:B------:R-:W-:Y:S04]  /*4ad0*/  HMMA.16816.F32.BF16 R16, R68, R74, R16 ;  /* 0x0000004a4410723c */ /* 0x000fe80000041810 */
[C---:B--2---:R-:W-:Y:S01]  /*4ae0*/  FMUL.FTZ R77, R88.reuse, 1.4426950216293334961 ;  /* 0x3fb8aa3b584d7820 */ /* 0x044fe20000410000 */
[----:B------:R-:W-:Y:S04]  /*4af0*/  FSETP.NEU.FTZ.AND P1, PT, R88, -INF , PT ;  /* 0xff8000005800780b */ /* 0x000fe80003f3d000 */
[----:B------:R-:W-:Y:S02]  /*4b00*/  FSEL R77, R77, RZ, P1 ;  /* 0x000000ff4d4d7208 */ /* 0x000fe40000800000 */
[-C--:B------:R-:W-:Y:S03]  /*4b10*/  @!P0 ISETP.GE.AND P1, PT, R80, R79.reuse, PT ;  /* 0x0000004f5000820c */ /* 0x080fe60003f26270 */
[--C-:B------:R-:W-:Y:S01]  /*4b20*/  FFMA.FTZ R4, R4, c[0x0][0x23c], -R77.reuse ;  /* 0x00008f0004047a23 */ /* 0x100fe2000001084d */
[----:B------:R-:W-:Y:S03]  /*4b30*/  @!P0 FSEL R5, R5, -INF , !P1 ;  /* 0xff80000005058808 */ /* 0x000fe60004800000 */
[----:B------:R1:W-:Y:S02]  /*4b40*/  MUFU.EX2 R88, R4 ;  /* 0x0000000400587308 */ /* 0x0003e40000000800 */
[--C-:B------:R-:W-:Y:S08]  /*4b50*/  FFMA.FTZ R5, R5, c[0x0][0x23c], -R77.reuse ;  /* 0x00008f0005057a23 */ /* 0x100ff0000001084d */
[----:B------:R2:W3:Y:S01]  /*4b60*/  MUFU.EX2 R86, R5 ;  /* 0x0000000500567308 */ /* 0x0004e20000000800 */
[C---:B------:R-:W-:Y:S01]  /*4b70*/  FSETP.NEU.FTZ.AND P1, PT, R90.reuse, -INF , PT ;  /* 0xff8000005a00780b */ /* 0x040fe20003f3d000 */
[----:B-1----:R-:W-:Y:S05]  /*4b80*/  FMUL.FTZ R4, R90, 1.4426950216293334961 ;  /* 0x3fb8aa3b5a047820 */ /* 0x002fea0000410000 */
[----:B------:R-:W-:Y:S02]  /*4b90*/  FSEL R4, R4, RZ, P1 ;  /* 0x000000ff04047208 */ /* 0x000fe40000800000 */
[-C--:B------:R-:W-:Y:S03]  /*4ba0*/  @!P0 ISETP.GE.AND P1, PT, R80, R78.reuse, PT ;  /* 0x0000004e5000820c */ /* 0x080fe60003f26270 */
[--C-:B------:R-:W-:Y:S01]  /*4bb0*/  FFMA.FTZ R6, R6, c[0x0][0x23c], -R4.reuse ;  /* 0x00008f0006067a23 */ /* 0x100fe20000010804 */
[----:B--2---:R-:W-:Y:S02]  /*4bc0*/  @!P0 IADD3 R5, R76, 0x8, RZ ;  /* 0x000000084c058810 */ /* 0x004fe40007ffe0ff */
[----:B------:R-:W-:Y:S01]  /*4bd0*/  @!P0 FSEL R7, R7, -INF , !P1 ;  /* 0xff80000007078808 */ /* 0x000fe20004800000 */
[----:B------:R1:W-:Y:S01]  /*4be0*/  MUFU.EX2 R91, R6 ;  /* 0x00000006005b7308 */ /* 0x0003e20000000800 */
[-C--:B------:R-:W-:Y:S03]  /*4bf0*/  @!P0 ISETP.GE.AND P1, PT, R5, R79.reuse, PT ;  /* 0x0000004f0500820c */ /* 0x080fe60003f26270 */
[--C-:B------:R-:W-:Y:S01]  /*4c00*/  FFMA.FTZ R7, R7, c[0x0][0x23c], -R4.reuse ;  /* 0x00008f0007077a23 */ /* 0x100fe20000010804 */
[----:B------:R-:W-:Y:S05]  /*4c10*/  @!P0 FSEL R8, R8, -INF , !P1 ;  /* 0xff80000008088808 */ /* 0x000fea0004800000 */
[----:B------:R-:W2:Y:S01]  /*4c20*/  MUFU.EX2 R90, R7 ;  /* 0x00000007005a7308 */ /* 0x000ea20000000800 */
[--C-:B------:R-:W-:Y:S09]  /*4c30*/  FFMA.FTZ R8, R8, c[0x0][0x23c], -R77.reuse ;  /* 0x00008f0008087a23 */ /* 0x100ff2000001084d */
[----:B------:R-:W-:Y:S01]  /*4c40*/  MUFU.EX2 R85, R8 ;  /* 0x0000000800557308 */ /* 0x000fe20000000800 */
[----:B-1----:R-:W-:Y:S04]  /*4c50*/  @!P0 IADD3 R6, R76, 0x9, RZ ;  /* 0x000000094c068810 */ /* 0x002fe80007ffe0ff */
[-C--:B------:R-:W-:Y:S04]  /*4c60*/  @!P0 ISETP.GE.AND P1, PT, R6, R79.reuse, PT ;  /* 0x0000004f0600820c */ /* 0x080fe80003f26270 */
[----:B------:R-:W-:Y:S02]  /*4c70*/  @!P0 FSEL R9, R9, -INF , !P1 ;  /* 0xff80000009098808 */ /* 0x000fe40004800000 */
[-C--:B------:R-:W-:Y:S02]  /*4c80*/  @!P0 ISETP.GE.AND P1, PT, R5, R78.reuse, PT ;  /* 0x0000004e0500820c */ /* 0x080fe40003f26270 */
[----:B------:R-:W-:Y:S01]  /*4c90*/  @!P0 IADD3 R5, R76, 0x10, RZ ;  /* 0x000000104c058810 */ /* 0x000fe20007ffe0ff */
[--C-:B------:R-:W-:Y:S01]  /*4ca0*/  FFMA.FTZ R9, R9, c[0x0][0x23c], -R77.reuse ;  /* 0x00008f0009097a23 */ /* 0x100fe2000001084d */
[----:B------:R-:W-:Y:S02]  /*4cb0*/  @!P0 FSEL R10, R10, -INF , !P1 ;  /* 0xff8000000a0a8808 */ /* 0x000fe40004800000 */
[-C--:B------:R-:W-:Y:S01]  /*4cc0*/  @!P0 ISETP.GE.AND P1, PT, R6, R78.reuse, PT ;  /* 0x0000004e0600820c */ /* 0x080fe20003f26270 */
[----:B------:R-:W-:Y:S01]  /*4cd0*/  MUFU.EX2 R82, R9 ;  /* 0x0000000900527308 */ /* 0x000fe20000000800 */
[----:B------:R-:W-:Y:S01]  /*4ce0*/  @!P0 IADD3 R6, R76, 0x11, RZ ;  /* 0x000000114c068810 */ /* 0x000fe20007ffe0ff */
[--C-:B------:R-:W-:Y:S01]  /*4cf0*/  FFMA.FTZ R10, R10, c[0x0][0x23c], -R4.reuse ;  /* 0x00008f000a0a7a23 */ /* 0x100fe20000010804 */
[----:B------:R-:W-:Y:S02]  /*4d00*/  @!P0 FSEL R11, R11, -INF , !P1 ;  /* 0xff8000000b0b8808 */ /* 0x000fe40004800000 */
[-C--:B------:R-:W-:Y:S03]  /*4d10*/  @!P0 ISETP.GE.AND P1, PT, R5, R79.reuse, PT ;  /* 0x0000004f0500820c */ /* 0x080fe60003f26270 */
[--C-:B------:R-:W-:Y:S01]  /*4d20*/  FFMA.FTZ R11, R11, c[0x0][0x23c], -R4.reuse ;  /* 0x00008f000b0b7a23 */ /* 0x100fe20000010804 */
[----:B------:R-:W-:Y:S01]  /*4d30*/  @!P0 FSEL R12, R12, -INF , !P1 ;  /* 0xff8000000c0c8808 */ /* 0x000fe20004800000 */
[----:B------:R-:W-:Y:S01]  /*4d40*/  MUFU.EX2 R89, R10 ;  /* 0x0000000a00597308 */ /* 0x000fe20000000800 */
[-C--:B------:R-:W-:Y:S03]  /*4d50*/  @!P0 ISETP.GE.AND P1, PT, R6, R79.reuse, PT ;  /* 0x0000004f0600820c */ /* 0x080fe60003f26270 */
[--C-:B------:R-:W-:Y:S01]  /*4d60*/  FFMA.FTZ R12, R12, c[0x0][0x23c], -R77.reuse ;  /* 0x00008f000c0c7a23 */ /* 0x100fe2000001084d */
[----:B------:R-:W-:Y:S02]  /*4d70*/  @!P0 FSEL R13, R13, -INF , !P1 ;  /* 0xff8000000d0d8808 */ /* 0x000fe40004800000 */
[-C--:B------:R-:W-:Y:S02]  /*4d80*/  @!P0 ISETP.GE.AND P1, PT, R5, R78.reuse, PT ;  /* 0x0000004e0500820c */ /* 0x080fe40003f26270 */
[----:B------:R-:W-:Y:S01]  /*4d90*/  @!P0 IADD3 R5, R76, 0x18, RZ ;  /* 0x000000184c058810 */ /* 0x000fe20007ffe0ff */
[----:B------:R-:W1:Y:S01]  /*4da0*/  MUFU.EX2 R87, R11 ;  /* 0x0000000b00577308 */ /* 0x000e620000000800 */
[----:B------:R-:W-:Y:S01]  /*4db0*/  @!P0 FSEL R14, R14, -INF , !P1 ;  /* 0xff8000000e0e8808 */ /* 0x000fe20004800000 */
[--C-:B------:R-:W-:Y:S01]  /*4dc0*/  FFMA.FTZ R13, R13, c[0x0][0x23c], -R77.reuse ;  /* 0x00008f000d0d7a23 */ /* 0x100fe2000001084d */
[----:B------:R-:W-:Y:S02]  /*4dd0*/  @!P0 ISETP.GE.AND P1, PT, R6, R78, PT ;  /* 0x0000004e0600820c */ /* 0x000fe40003f26270 */
[----:B------:R-:W-:Y:S01]  /*4de0*/  @!P0 IADD3 R76, R76, 0x19, RZ ;  /* 0x000000194c4c8810 */ /* 0x000fe20007ffe0ff */
[--C-:B------:R-:W-:Y:S01]  /*4df0*/  FFMA.FTZ R14, R14, c[0x0][0x23c], -R4.reuse ;  /* 0x00008f000e0e7a23 */ /* 0x100fe20000010804 */
[----:B------:R-:W-:Y:S02]  /*4e00*/  @!P0 FSEL R15, R15, -INF , !P1 ;  /* 0xff8000000f0f8808 */ /* 0x000fe40004800000 */
[-C--:B------:R-:W-:Y:S01]  /*4e10*/  @!P0 ISETP.GE.AND P1, PT, R5, R79.reuse, PT ;  /* 0x0000004f0500820c */ /* 0x080fe20003f26270 */
[----:B------:R-:W-:Y:S01]  /*4e20*/  MUFU.EX2 R81, R12 ;  /* 0x0000000c00517308 */ /* 0x000fe20000000800 */
[----:B---3--:R-:W-:Y:S01]  /*4e30*/  F2FP.BF16.PACK_AB R6, R86, R88 ;  /* 0x000000585606723e */ /* 0x008fe200000010ff */
[--C-:B------:R-:W-:Y:S01]  /*4e40*/  FFMA.FTZ R15, R15, c[0x0][0x23c], -R4.reuse ;  /* 0x00008f000f0f7a23 */ /* 0x100fe20000010804 */
[----:B------:R-:W-:Y:S02]  /*4e50*/  @!P0 FSEL R16, R16, -INF , !P1 ;  /* 0xff80000010108808 */ /* 0x000fe40004800000 */
[----:B------:R-:W-:Y:S01]  /*4e60*/  @!P0 ISETP.GE.AND P1, PT, R76, R79, PT ;  /* 0x0000004f4c00820c */ /* 0x000fe20003f26270 */
[----:B------:R3:W-:Y:S02]  /*4e70*/  STS [R95+0x14000], R6 ;  /* 0x014000065f007388 */ /* 0x0007e40000000800 */
[--C-:B------:R-:W-:Y:S01]  /*4e80*/  FFMA.FTZ R16, R16, c[0x0][0x23c], -R77.reuse ;  /* 0x00008f0010107a23 */ /* 0x100fe2000001084d */
[----:B------:R-:W-:Y:S01]  /*4e90*/  @!P0 FSEL R17, R17, -INF , !P1 ;  /* 0xff80000011118808 */ /* 0x000fe20004800000 */
[----:B------:R-:W5:Y:S01]  /*4ea0*/  MUFU.EX2 R80, R13 ;  /* 0x0000000d00507308 */ /* 0x000f620000000800 */
[-C--:B------:R-:W-:Y:S02]  /*4eb0*/  @!P0 ISETP.GE.AND P1, PT, R5, R78.reuse, PT ;  /* 0x0000004e0500820c */ /* 0x080fe40003f26270 */
[----:B--2---:R-:W-:Y:S01]  /*4ec0*/  F2FP.BF16.PACK_AB R5, R90, R91 ;  /* 0x0000005b5a05723e */ /* 0x004fe200000010ff */
[----:B------:R-:W-:Y:S01]  /*4ed0*/  FFMA.FTZ R77, R17, c[0x0][0x23c], -R77 ;  /* 0x00008f00114d7a23 */ /* 0x000fe2000001084d */
[----:B------:R-:W-:Y:S02]  /*4ee0*/  @!P0 FSEL R18, R18, -INF , !P1 ;  /* 0xff80000012128808 */ /* 0x000fe40004800000 */
[----:B------:R-:W-:Y:S01]  /*4ef0*/  @!P0 ISETP.GE.AND P1, PT, R76, R78, PT ;  /* 0x0000004e4c00820c */ /* 0x000fe20003f26270 */
[----:B------:R2:W-:Y:S01]  /*4f00*/  STS [R95+0x14400], R5 ;  /* 0x014400055f007388 */ /* 0x0005e20000000800 */
[----:B-1----:R-:W-:Y:S01]  /*4f10*/  F2FP.BF16.PACK_AB R8, R87, R89 ;  /* 0x000000595708723e */ /* 0x002fe200000010ff */
[--C-:B------:R-:W-:Y:S01]  /*4f20*/  FFMA.FTZ R18, R18, c[0x0][0x23c], -R4.reuse ;  /* 0x00008f0012127a23 */ /* 0x100fe20000010804 */
[----:B------:R-:W-:Y:S01]  /*4f30*/  @!P0 FSEL R19, R19, -INF , !P1 ;  /* 0xff80000013138808 */ /* 0x000fe20004800000 */
[----:B------:R-:W-:Y:S01]  /*4f40*/  MUFU.EX2 R84, R14 ;  /* 0x0000000e00547308 */ /* 0x000fe20000000800 */
[----:B------:R-:W-:Y:S03]  /*4f50*/  IADD3 R74, P0, R98, UR10, RZ ;  /* 0x0000000a624a7c10 */ /* 0x000fe6000ff1e0ff */
[----:B------:R-:W-:Y:S01]  /*4f60*/  FFMA.FTZ R4, R19, c[0x0][0x23c], -R4 ;  /* 0x00008f0013047a23 */ /* 0x000fe20000010804 */
[----:B------:R-:W-:Y:S02]  /*4f70*/  IADD3.X R75, R97, UR9, RZ, P0, !PT ;  /* 0x00000009614b7c10 */ /* 0x000fe400087fe4ff */
[----:B------:R-:W-:Y:S03]  /*4f80*/  PLOP3.LUT P0, PT, PT, PT, UP2, 0x80, 0x0 ;  /* 0x000000000000781c */ /* 0x000fe60003f0f028 */
[----:B------:R1:W-:Y:S01]  /*4f90*/  MUFU.EX2 R76, R4 ;  /* 0x00000004004c7308 */ /* 0x0003e20000000800 */
[----:B------:R-:W4:Y:S01]  /*4fa0*/  LDG.E R73, [R74.64] ;  /* 0x000000044a497981 */ /* 0x000f22000c1e1900 */
[----:B-----5:R-:W-:Y:S04]  /*4fb0*/  F2FP.BF16.PACK_AB R7, R80, R81 ;  /* 0x000000515007723e */ /* 0x020fe800000010ff */
[----:B------:R-:W5:Y:S04]  /*4fc0*/  LDG.E R72, [R74.64+0x20] ;  /* 0x000020044a487981 */ /* 0x000f68000c1e1900 */
[----:B------:R-:W3:Y:S10]  /*4fd0*/  MUFU.EX2 R83, R15 ;  /* 0x0000000f00537308 */ /* 0x000ef40000000800 */
[----:B------:R-:W-:Y:S01]  /*4fe0*/  MUFU.EX2 R79, R16 ;  /* 0x00000010004f7308 */ /* 0x000fe20000000800 */
[----:B-1----:R-:W-:Y:S05]  /*4ff0*/  F2FP.BF16.PACK_AB R4, R82, R85 ;  /* 0x000000555204723e */ /* 0x002fea00000010ff */
[----:B------:R1:W-:Y:S04]  /*5000*/  STS [R94+0x14000], R4 ;  /* 0x014000045e007388 */ /* 0x0003e80000000800 */
[----:B------:R-:W2:Y:S01]  /*5010*/  MUFU.EX2 R77, R77 ;  /* 0x0000004d004d7308 */ /* 0x000ea20000000800 */
[----:B------:R-:W-:Y:S01]  /*5020*/  STS [R94+0x14400], R8 ;  /* 0x014400085e007388 */ /* 0x000fe20000000800 */
[----:B---3--:R-:W-:Y:S04]  /*5030*/  F2FP.BF16.PACK_AB R6, R83, R84 ;  /* 0x000000545306723e */ /* 0x008fe800000010ff */
[----:B------:R-:W-:Y:S04]  /*5040*/  STS [R93+0x14000], R7 ;  /* 0x014000075d007388 */ /* 0x000fe80000000800 */
[----:B------:R-:W1:Y:S01]  /*5050*/  MUFU.EX2 R78, R18 ;  /* 0x00000012004e7308 */ /* 0x000e620000000800 */
[----:B------:R-:W-:Y:S01]  /*5060*/  STS [R93+0x14400], R6 ;  /* 0x014400065d007388 */ /* 0x000fe20000000800 */
[----:B--2---:R-:W-:Y:S05]  /*5070*/  F2FP.BF16.PACK_AB R5, R77, R79 ;  /* 0x0000004f4d05723e */ /* 0x004fea00000010ff */
[----:B------:R-:W-:Y:S01]  /*5080*/  STS [R92+0x14000], R5 ;  /* 0x014000055c007388 */ /* 0x000fe20000000800 */
[----:B-1----:R-:W-:Y:S05]  /*5090*/  F2FP.BF16.PACK_AB R4, R76, R78 ;  /* 0x0000004e4c04723e */ /* 0x002fea00000010ff */
[----:B------:R-:W-:Y:S05]  /*50a0*/  STS [R92+0x14400], R4 ;  /* 0x014400045c007388 */ /* 0x000fea0000000800 */
[----:B------:R-:W1:Y:S05]  /*50b0*/  LDSM.16.M88.4 R16, [R245+0x6000] ;  /* 0x00600000f510783b */ /* 0x000e6a0000000200 */
[----:B------:R-:W2:Y:S01]  /*50c0*/  LDSM.16.M88.4 R68, [R244+0x6000] ;  /* 0x00600000f444783b */ /* 0x000ea20000000200 */
[C---:B-1----:R-:W-:Y:S08]  /*50d0*/  HMMA.16816.F32.BF16 R4, R16.reuse, R148, RZ ;  /* 0x000000941004723c */ /* 0x042ff000000418ff */
[C---:B------:R-:W-:Y:S08]  /*50e0*/  HMMA.16816.F32.BF16 R8, R16.reuse, R150, RZ ;  /* 0x000000961008723c */ /* 0x040ff000000418ff */
[C---:B------:R-:W-:Y:S08]  /*50f0*/  HMMA.16816.F32.BF16 R12, R16.reuse, R152, RZ ;  /* 0x00000098100c723c */ /* 0x040ff000000418ff */
[----:B------:R-:W-:Y:S08]  /*5100*/  HMMA.16816.F32.BF16 R16, R16, R154, RZ ;  /* 0x0000009a1010723c */ /* 0x000ff000000418ff */
[C---:B--2---:R-:W-:Y:S08]  /*5110*/  HMMA.16816.F32.BF16 R4, R68.reuse, R156, R4 ;  /* 0x0000009c4404723c */ /* 0x044ff00000041804 */
[C---:B------:R-:W-:Y:S08]  /*5120*/  HMMA.16816.F32.BF16 R8, R68.reuse, R158, R8 ;  /* 0x0000009e4408723c */ /* 0x040ff00000041808 */
[C---:B------:R-:W-:Y:S08]  /*5130*/  HMMA.16816.F32.BF16 R12, R68.reuse, R160, R12 ;  /* 0x000000a0440c723c */ /* 0x040ff0000004180c */
[----:B------:R-:W-:Y:S01]  /*5140*/  HMMA.16816.F32.BF16 R16, R68, R162, R16 ;  /* 0x000000a24410723c */ /* 0x000fe20000041810 */
[----:B------:R-:W1:Y:S07]  /*5150*/  LDSM.16.M88.4 R68, [R99+0x6000] ;  /* 0x006000006344783b */ /* 0x000e6e0000000200 */
[C---:B-1----:R-:W-:Y:S08]  /*5160*/  HMMA.16816.F32.BF16 R4, R68.reuse, R164, R4 ;  /* 0x000000a44404723c */ /* 0x042ff00000041804 */
        /* <DEDUP_REMOVED lines=47> */
[----:B------:R-:W-:Y:S04]  /*5460*/  HMMA.16816.F32.BF16 R16, R68, R242, R16 ;  /* 0x000000f24410723c */ /* 0x000fe80000041810 */
[----:B-----5:R-:W-:Y:S03]  /*5470*/  FADD.FTZ R6, -R72, R6 ;  /* 0x0000000648067221 */ /* 0x020fe60000010100 */
[C---:B----4-:R-:W-:Y:S02]  /*5480*/  FADD.FTZ R68, -R73.reuse, R4 ;  /* 0x0000000449447221 */ /* 0x050fe40000010100 */
[C---:B------:R-:W-:Y:S03]  /*5490*/  FADD.FTZ R4, -R73.reuse, R5 ;  /* 0x0000000549047221 */ /* 0x040fe60000010100 */
[----:B------:R-:W-:Y:S02]  /*54a0*/  FMUL.FTZ R5, R88, R68 ;  /* 0x0000004458057220 */ /* 0x000fe40000410000 */
[----:B------:R-:W-:Y:S02]  /*54b0*/  FMUL.FTZ R4, R86, R4 ;  /* 0x0000000456047220 */ /* 0x000fe40000410000 */
[C---:B------:R-:W-:Y:S02]  /*54c0*/  FADD.FTZ R8, -R73.reuse, R8 ;  /* 0x0000000849087221 */ /* 0x040fe40000010100 */
[C---:B------:R-:W-:Y:S01]  /*54d0*/  FADD.FTZ R9, -R73.reuse, R9 ;  /* 0x0000000949097221 */ /* 0x040fe20000010100 */
[----:B------:R-:W-:Y:S01]  /*54e0*/  F2FP.BF16.PACK_AB R4, R4, R5 ;  /* 0x000000050404723e */ /* 0x000fe200000010ff */
[C---:B------:R-:W-:Y:S02]  /*54f0*/  FADD.FTZ R5, -R73.reuse, R12 ;  /* 0x0000000c49057221 */ /* 0x040fe40000010100 */
[----:B------:R-:W-:Y:S02]  /*5500*/  FADD.FTZ R12, -R72, R7 ;  /* 0x00000007480c7221 */ /* 0x000fe40000010100 */
[----:B------:R1:W-:Y:S01]  /*5510*/  STS [R95+0x12000], R4 ;  /* 0x012000045f007388 */ /* 0x0003e20000000800 */
[C---:B------:R-:W-:Y:S02]  /*5520*/  FADD.FTZ R16, -R73.reuse, R16 ;  /* 0x0000001049107221 */ /* 0x040fe40000010100 */
[----:B------:R-:W-:Y:S02]  /*5530*/  FADD.FTZ R17, -R73, R17 ;  /* 0x0000001149117221 */ /* 0x000fe40000010100 */
[----:B------:R-:W-:Y:S02]  /*5540*/  FMUL.FTZ R12, R90, R12 ;  /* 0x0000000c5a0c7220 */ /* 0x000fe40000410000 */
[----:B------:R-:W-:Y:S02]  /*5550*/  FMUL.FTZ R7, R77, R17 ;  /* 0x000000114d077220 */ /* 0x000fe40000410000 */
[----:B------:R-:W-:Y:S02]  /*5560*/  FMUL.FTZ R68, R85, R8 ;  /* 0x0000000855447220 */ /* 0x000fe40000410000 */
[----:B------:R-:W-:Y:S02]  /*5570*/  FMUL.FTZ R9, R82, R9 ;  /* 0x0000000952097220 */ /* 0x000fe40000410000 */
[----:B------:R-:W-:Y:S02]  /*5580*/  FADD.FTZ R10, -R72, R10 ;  /* 0x0000000a480a7221 */ /* 0x000fe40000010100 */
[----:B------:R-:W-:Y:S01]  /*5590*/  FADD.FTZ R8, -R73, R13 ;  /* 0x0000000d49087221 */ /* 0x000fe20000010100 */
[----:B------:R-:W-:Y:S01]  /*55a0*/  F2FP.BF16.PACK_AB R9, R9, R68 ;  /* 0x000000440909723e */ /* 0x000fe200000010ff */
[----:B------:R-:W-:Y:S02]  /*55b0*/  FMUL.FTZ R13, R89, R10 ;  /* 0x0000000a590d7220 */ /* 0x000fe40000410000 */
[----:B------:R-:W-:Y:S02]  /*55c0*/  FMUL.FTZ R5, R81, R5 ;  /* 0x0000000551057220 */ /* 0x000fe40000410000 */
[----:B------:R-:W-:Y:S02]  /*55d0*/  FMUL.FTZ R8, R80, R8 ;  /* 0x0000000850087220 */ /* 0x000fe40000410000 */
[----:B------:R-:W-:Y:S02]  /*55e0*/  FADD.FTZ R10, -R72, R14 ;  /* 0x0000000e480a7221 */ /* 0x000fe40000010100 */
[----:B-1----:R-:W-:Y:S01]  /*55f0*/  FMUL.FTZ R4, R79, R16 ;  /* 0x000000104f047220 */ /* 0x002fe20000410000 */
[----:B------:R-:W-:Y:S01]  /*5600*/  F2FP.BF16.PACK_AB R8, R8, R5 ;  /* 0x000000050808723e */ /* 0x000fe200000010ff */
[----:B------:R-:W-:Y:S02]  /*5610*/  FMUL.FTZ R16, R91, R6 ;  /* 0x000000065b107220 */ /* 0x000fe40000410000 */
[C---:B------:R-:W-:Y:S01]  /*5620*/  FADD.FTZ R6, -R72.reuse, R11 ;  /* 0x0000000b48067221 */ /* 0x040fe20000010100 */
[----:B------:R-:W-:Y:S01]  /*5630*/  F2FP.BF16.PACK_AB R7, R7, R4 ;  /* 0x000000040707723e */ /* 0x000fe200000010ff */
[----:B------:R-:W-:Y:S01]  /*5640*/  FADD.FTZ R5, -R72, R15 ;  /* 0x0000000f48057221 */ /* 0x000fe20000010100 */
[----:B------:R-:W-:Y:S01]  /*5650*/  F2FP.BF16.PACK_AB R4, R12, R16 ;  /* 0x000000100c04723e */ /* 0x000fe200000010ff */
[----:B------:R-:W-:Y:S01]  /*5660*/  FMUL.FTZ R6, R87, R6 ;  /* 0x0000000657067220 */ /* 0x000fe20000410000 */
[----:B------:R-:W2:Y:S01]  /*5670*/  LDL.LU.64 R90, [R1+0x30] ;  /* 0x00003000015a7983 */ /* 0x000ea20000300a00 */
[----:B------:R-:W-:Y:S02]  /*5680*/  FMUL.FTZ R10, R84, R10 ;  /* 0x0000000a540a7220 */ /* 0x000fe40000410000 */
[----:B------:R-:W-:Y:S01]  /*5690*/  FMUL.FTZ R5, R83, R5 ;  /* 0x0000000553057220 */ /* 0x000fe20000410000 */
[----:B------:R-:W-:Y:S01]  /*56a0*/  F2FP.BF16.PACK_AB R6, R6, R13 ;  /* 0x0000000d0606723e */ /* 0x000fe200000010ff */
[----:B------:R1:W-:Y:S01]  /*56b0*/  STS [R95+0x12400], R4 ;  /* 0x012400045f007388 */ /* 0x0003e20000000800 */
[C---:B------:R-:W-:Y:S02]  /*56c0*/  FADD.FTZ R12, -R72.reuse, R18 ;  /* 0x00000012480c7221 */ /* 0x040fe40000010100 */
[----:B------:R-:W-:Y:S01]  /*56d0*/  F2FP.BF16.PACK_AB R5, R5, R10 ;  /* 0x0000000a0505723e */ /* 0x000fe200000010ff */
[----:B------:R-:W-:Y:S01]  /*56e0*/  FADD.FTZ R11, -R72, R19 ;  /* 0x00000013480b7221 */ /* 0x000fe20000010100 */
[----:B------:R-:W-:Y:S01]  /*56f0*/  STS [R94+0x12000], R9 ;  /* 0x012000095e007388 */ /* 0x000fe20000000800 */
[----:B------:R-:W-:Y:S02]  /*5700*/  FMUL.FTZ R12, R78, R12 ;  /* 0x0000000c4e0c7220 */ /* 0x000fe40000410000 */
[----:B------:R-:W-:Y:S02]  /*5710*/  FMUL.FTZ R11, R76, R11 ;  /* 0x0000000b4c0b7220 */ /* 0x000fe40000410000 */
[----:B------:R-:W-:Y:S05]  /*5720*/  STS [R94+0x12400], R6 ;  /* 0x012400065e007388 */ /* 0x000fea0000000800 */
[----:B------:R-:W-:Y:S05]  /*5730*/  STS [R93+0x12000], R8 ;  /* 0x012000085d007388 */ /* 0x000fea0000000800 */
[----:B------:R-:W-:Y:S05]  /*5740*/  STS [R93+0x12400], R5 ;  /* 0x012400055d007388 */ /* 0x000fea0000000800 */
[----:B------:R-:W-:Y:S01]  /*5750*/  STS [R92+0x12000], R7 ;  /* 0x012000075c007388 */ /* 0x000fe20000000800 */
[----:B-1----:R-:W-:Y:S05]  /*5760*/  F2FP.BF16.PACK_AB R4, R11, R12 ;  /* 0x0000000c0b04723e */ /* 0x002fea00000010ff */
[----:B------:R1:W-:Y:S05]  /*5770*/  STS [R92+0x12400], R4 ;  /* 0x012400045c007388 */ /* 0x0003ea0000000800 */
[----:B------:R-:W-:Y:S01]  /*5780*/  BAR.SYNC.DEFER_BLOCKING 0x0 ;  /* 0x0000000000007b1d */ /* 0x000fe20000010000 */
[----:B-1----:R-:W-:Y:S05]  /*5790*/  IMAD.MOV.U32 R92, RZ, RZ, c[0x0][0x22c] ;  /* 0x00008b00ff5c7624 */ /* 0x002fea00078e00ff */
[----:B------:R-:W-:Y:S01]  /*57a0*/  LDSM.16.MT88.4 R4, [R3+0x14000] ;  /* 0x014000000304783b */ /* 0x000fe20000004200 */
[----:B------:R-:W-:Y:S04]  /*57b0*/  IMAD R92, R92, c[0x0][0x1c0], RZ ;  /* 0x000070005c5c7a24 */ /* 0x000fe800078e02ff */
[----:B------:R-:W1:Y:S01]  /*57c0*/  LDSM.16.MT88.4 R8, [R0+0x6000] ;  /* 0x006000000008783b */ /* 0x000e620000004200 */
[----:B------:R-:W-:Y:S04]  /*57d0*/  IMAD.U32 R88, R92, -0x40, RZ ;  /* 0xffffffc05c587824 */ /* 0x000fe800078e00ff */
[----:B------:R-:W3:Y:S05]  /*57e0*/  LDSM.16.MT88.4 R12, [R2+0x14000] ;  /* 0x01400000020c783b */ /* 0x000eea0000004200 */
[----:B------:R-:W4:Y:S05]  /*57f0*/  LDSM.16.MT88.4 R16, [R0+0x8000] ;  /* 0x008000000010783b */ /* 0x000f2a0000004200 */
[----:B------:R-:W5:Y:S05]  /*5800*/  LDSM.16.MT88.4 R68, [R0+0xa000] ;  /* 0x00a000000044783b */ /* 0x000f6a0000004200 */
[----:B------:R-:W-:Y:S05]  /*5810*/  LDSM.16.MT88.4 R72, [R3+0x14800] ;  /* 0x014800000348783b */ /* 0x000fea0000004200 */
[----:B------:R-:W4:Y:S05]  /*5820*/  LDSM.16.MT88.4 R76, [R0+0x6800] ;  /* 0x00680000004c783b */ /* 0x000f2a0000004200 */
[----:B------:R-:W4:Y:S05]  /*5830*/  LDSM.16.MT88.4 R80, [R2+0x14800] ;  /* 0x014800000250783b */ /* 0x000f2a0000004200 */
[----:B------:R-:W-:Y:S01]  /*5840*/  LDSM.16.MT88.4 R84, [R0+0x9800] ;  /* 0x009800000054783b */ /* 0x000fe20000004200 */
[-C--:B-1----:R-:W-:Y:S08]  /*5850*/  HMMA.16816.F32.BF16 R20, R4, R8.reuse, R20 ;  /* 0x000000080414723c */ /* 0x082ff00000041814 */
[C---:B---3--:R-:W-:Y:S08]  /*5860*/  HMMA.16816.F32.BF16 R24, R12.reuse, R8, R24 ;  /* 0x000000080c18723c */ /* 0x048ff00000041818 */
[-C--:B------:R-:W-:Y:S08]  /*5870*/  HMMA.16816.F32.BF16 R28, R12, R10.reuse, R28 ;  /* 0x0000000a0c1c723c */ /* 0x080ff0000004181c */
[C---:B------:R-:W-:Y:S01]  /*5880*/  HMMA.16816.F32.BF16 R32, R4.reuse, R10, R32 ;  /* 0x0000000a0420723c */ /* 0x040fe20000041820 */
[----:B------:R-:W1:Y:S07]  /*5890*/  LDSM.16.MT88.4 R8, [R0+0x8800] ;  /* 0x008800000008783b */ /* 0x000e6e0000004200 */
[-C--:B----4-:R-:W-:Y:S08]  /*58a0*/  HMMA.16816.F32.BF16 R36, R4, R16.reuse, R36 ;  /* 0x000000100424723c */ /* 0x090ff00000041824 */
[C---:B------:R-:W-:Y:S08]  /*58b0*/  HMMA.16816.F32.BF16 R40, R12.reuse, R16, R40 ;  /* 0x000000100c28723c */ /* 0x040ff00000041828 */
[-C--:B------:R-:W-:Y:S08]  /*58c0*/  HMMA.16816.F32.BF16 R44, R12, R18.reuse, R44 ;  /* 0x000000120c2c723c */ /* 0x080ff0000004182c */
[C---:B------:R-:W-:Y:S01]  /*58d0*/  HMMA.16816.F32.BF16 R48, R4.reuse, R18, R48 ;  /* 0x000000120430723c */ /* 0x040fe20000041830 */
[----:B------:R-:W-:Y:S07]  /*58e0*/  LDSM.16.MT88.4 R16, [R0+0x7000] ;  /* 0x007000000010783b */ /* 0x000fee0000004200 */
[-C--:B-----5:R-:W-:Y:S08]  /*58f0*/  HMMA.16816.F32.BF16 R52, R4, R68.reuse, R52 ;  /* 0x000000440434723c */ /* 0x0a0ff00000041834 */
[C---:B------:R-:W-:Y:S08]  /*5900*/  HMMA.16816.F32.BF16 R56, R12.reuse, R68, R56 ;  /* 0x000000440c38723c */ /* 0x040ff00000041838 */
[-C--:B------:R-:W-:Y:S01]  /*5910*/  HMMA.16816.F32.BF16 R60, R12, R70.reuse, R60 ;  /* 0x000000460c3c723c */ /* 0x080fe2000004183c */
[----:B------:R-:W3:Y:S07]  /*5920*/  LDSM.16.MT88.4 R12, [R0+0xa800] ;  /* 0x00a80000000c783b */ /* 0x000eee0000004200 */
[----:B------:R-:W-:Y:S01]  /*5930*/  HMMA.16816.F32.BF16 R64, R4, R70, R64 ;  /* 0x000000460440723c */ /* 0x000fe20000041840 */
[----:B------:R-:W4:Y:S05]  /*5940*/  LDSM.16.MT88.4 R4, [R3+0x15000] ;  /* 0x015000000304783b */ /* 0x000f2a0000004200 */
[----:B------:R-:W5:Y:S02]  /*5950*/  LDSM.16.MT88.4 R68, [R2+0x15000] ;  /* 0x015000000244783b */ /* 0x000f640000004200 */
[-C--:B------:R-:W-:Y:S08]  /*5960*/  HMMA.16816.F32.BF16 R20, R72, R76.reuse, R20 ;  /* 0x0000004c4814723c */ /* 0x080ff00000041814 */
[C---:B------:R-:W-:Y:S08]  /*5970*/  HMMA.16816.F32.BF16 R24, R80.reuse, R76, R24 ;  /* 0x0000004c5018723c */ /* 0x040ff00000041818 */
[-C--:B------:R-:W-:Y:S08]  /*5980*/  HMMA.16816.F32.BF16 R28, R80, R78.reuse, R28 ;  /* 0x0000004e501c723c */ /* 0x080ff0000004181c */
[C---:B------:R-:W-:Y:S01]  /*5990*/  HMMA.16816.F32.BF16 R32, R72.reuse, R78, R32 ;  /* 0x0000004e4820723c */ /* 0x040fe20000041820 */
[----:B------:R-:W2:Y:S07]  /*59a0*/  LDSM.16.MT88.4 R76, [R0+0x9000] ;  /* 0x00900000004c783b */ /* 0x000eae0000004200 */
[-C--:B-1----:R-:W-:Y:S08]  /*59b0*/  HMMA.16816.F32.BF16 R36, R72, R8.reuse, R36 ;  /* 0x000000084824723c */ /* 0x082ff00000041824 */
[C---:B------:R-:W-:Y:S08]  /*59c0*/  HMMA.16816.F32.BF16 R40, R80.reuse, R8, R40 ;  /* 0x000000085028723c */ /* 0x040ff00000041828 */
[-C--:B------:R-:W-:Y:S08]  /*59d0*/  HMMA.16816.F32.BF16 R44, R80, R10.reuse, R44 ;  /* 0x0000000a502c723c */ /* 0x080ff0000004182c */
[C---:B------:R-:W-:Y:S01]  /*59e0*/  HMMA.16816.F32.BF16 R48, R72.reuse, R10, R48 ;  /* 0x0000000a4830723c */ /* 0x040fe20000041830 */
[----:B------:R-:W1:Y:S07]  /*59f0*/  LDSM.16.MT88.4 R8, [R0+0xb000] ;  /* 0x00b000000008783b */ /* 0x000e6e0000004200 */
[-C--:B---3--:R-:W-:Y:S08]  /*5a00*/  HMMA.16816.F32.BF16 R52, R72, R12.reuse, R52 ;  /* 0x0000000c4834723c */ /* 0x088ff00000041834 */
[C---:B------:R-:W-:Y:S08]  /*5a10*/  HMMA.16816.F32.BF16 R56, R80.reuse, R12, R56 ;  /* 0x0000000c5038723c */ /* 0x040ff00000041838 */
[-C--:B------:R-:W-:Y:S01]  /*5a20*/  HMMA.16816.F32.BF16 R60, R80, R14.reuse, R60 ;  /* 0x0000000e503c723c */ /* 0x080fe2000004183c */
[----:B------:R-:W-:Y:S07]  /*5a30*/  LDSM.16.MT88.4 R80, [R2+0x15800] ;  /* 0x015800000250783b */ /* 0x000fee0000004200 */
[----:B------:R-:W-:Y:S01]  /*5a40*/  HMMA.16816.F32.BF16 R64, R72, R14, R64 ;  /* 0x0000000e4840723c */ /* 0x000fe20000041840 */
[----:B------:R-:W-:Y:S05]  /*5a50*/  LDSM.16.MT88.4 R12, [R3+0x15800] ;  /* 0x01580000030c783b */ /* 0x000fea0000004200 */
[----:B------:R-:W3:Y:S02]  /*5a60*/  LDSM.16.MT88.4 R72, [R0+0x7800] ;  /* 0x007800000048783b */ /* 0x000ee40000004200 */
[-C--:B----4-:R-:W-:Y:S08]  /*5a70*/  HMMA.16816.F32.BF16 R20, R4, R16.reuse, R20 ;  /* 0x000000100414723c */ /* 0x090ff00000041814 */
[C---:B-----5:R-:W-:Y:S08]  /*5a80*/  HMMA.16816.F32.BF16 R24, R68.reuse, R16, R24 ;  /* 0x000000104418723c */ /* 0x060ff00000041818 */
[-C--:B------:R-:W-:Y:S08]  /*5a90*/  HMMA.16816.F32.BF16 R28, R68, R18.reuse, R28 ;  /* 0x00000012441c723c */ /* 0x080ff0000004181c */
[C---:B------:R-:W-:Y:S01]  /*5aa0*/  HMMA.16816.F32.BF16 R32, R4.reuse, R18, R32 ;  /* 0x000000120420723c */ /* 0x040fe20000041820 */
[----:B------:R-:W4:Y:S05]  /*5ab0*/  LDSM.16.MT88.4 R16, [R0+0xb800] ;  /* 0x00b800000010783b */ /* 0x000f2a0000004200 */
[----:B------:R-:W-:Y:S02]  /*5ac0*/  BAR.SYNC.DEFER_BLOCKING 0x0 ;  /* 0x0000000000007b1d */ /* 0x000fe40000010000 */
[-C--:B--2---:R-:W-:Y:S08]  /*5ad0*/  HMMA.16816.F32.BF16 R36, R4, R76.reuse, R36 ;  /* 0x0000004c0424723c */ /* 0x084ff00000041824 */
[C---:B------:R-:W-:Y:S08]  /*5ae0*/  HMMA.16816.F32.BF16 R40, R68.reuse, R76, R40 ;  /* 0x0000004c4428723c */ /* 0x040ff00000041828 */
[-C--:B------:R-:W-:Y:S08]  /*5af0*/  HMMA.16816.F32.BF16 R44, R68, R78.reuse, R44 ;  /* 0x0000004e442c723c */ /* 0x080ff0000004182c */
[C---:B------:R-:W-:Y:S08]  /*5b00*/  HMMA.16816.F32.BF16 R48, R4.reuse, R78, R48 ;  /* 0x0000004e0430723c */ /* 0x040ff00000041830 */
[-C--:B-1----:R-:W-:Y:S08]  /*5b10*/  HMMA.16816.F32.BF16 R52, R4, R8.reuse, R52 ;  /* 0x000000080434723c */ /* 0x082ff00000041834 */
[C---:B------:R-:W-:Y:S08]  /*5b20*/  HMMA.16816.F32.BF16 R56, R68.reuse, R8, R56 ;  /* 0x000000084438723c */ /* 0x040ff00000041838 */
[-C--:B------:R-:W-:Y:S08]  /*5b30*/  HMMA.16816.F32.BF16 R60, R68, R10.reuse, R60 ;  /* 0x0000000a443c723c */ /* 0x080ff0000004183c */
[----:B------:R-:W-:Y:S07]  /*5b40*/  HMMA.16816.F32.BF16 R64, R4, R10, R64 ;  /* 0x0000000a0440723c */ /* 0x000fee0000041840 */
[C---:B------:R-:W-:Y:S01]  /*5b50*/  LEA R5, P1, R88.reuse, R90, 0x2 ;  /* 0x0000005a58057211 */ /* 0x040fe200078210ff */
[-C--:B---3--:R-:W-:Y:S05]  /*5b60*/  HMMA.16816.F32.BF16 R20, R12, R72.reuse, R20 ;  /* 0x000000480c14723c */ /* 0x088fea0000041814 */
[----:B------:R-:W-:Y:S03]  /*5b70*/  LEA.HI.X.SX32 R4, R88, R91, 0x2, P1 ;  /* 0x0000005b58047211 */ /* 0x000fe600008f16ff */
[C---:B------:R-:W-:Y:S04]  /*5b80*/  HMMA.16816.F32.BF16 R24, R80.reuse, R72, R24 ;  /* 0x000000485018723c */ /* 0x040fe80000041818 */
[-C--:B------:R-:W-:Y:S04]  /*5b90*/  LOP3.LUT R5, R5, R4.reuse, RZ, 0x3c, !PT ;  /* 0x0000000405057212 */ /* 0x080fe800078e3cff */
[-C--:B------:R-:W-:Y:S04]  /*5ba0*/  HMMA.16816.F32.BF16 R28, R80, R74.reuse, R28 ;  /* 0x0000004a501c723c */ /* 0x080fe8000004181c */
[C---:B------:R-:W-:Y:S04]  /*5bb0*/  LOP3.LUT R4, R5.reuse, R4, RZ, 0x3c, !PT ;  /* 0x0000000405047212 */ /* 0x040fe800078e3cff */
[C---:B------:R-:W-:Y:S04]  /*5bc0*/  HMMA.16816.F32.BF16 R32, R12.reuse, R74, R32 ;  /* 0x0000004a0c20723c */ /* 0x040fe80000041820 */
[----:B------:R-:W-:Y:S04]  /*5bd0*/  LOP3.LUT R5, R5, R4, RZ, 0x3c, !PT ;  /* 0x0000000405057212 */ /* 0x000fe800078e3cff */
[-C--:B------:R-:W-:Y:S01]  /*5be0*/  HMMA.16816.F32.BF16 R36, R12, R84.reuse, R36 ;  /* 0x000000540c24723c */ /* 0x080fe20000041824 */
[----:B------:R1:W-:Y:S07]  /*5bf0*/  STL.64 [R1+0x30], R4 ;  /* 0x0000300401007387 */ /* 0x0003ee0000100a00 */
[C---:B------:R-:W-:Y:S08]  /*5c00*/  HMMA.16816.F32.BF16 R40, R80.reuse, R84, R40 ;  /* 0x000000545028723c */ /* 0x040ff00000041828 */
[-C--:B------:R-:W-:Y:S08]  /*5c10*/  HMMA.16816.F32.BF16 R44, R80, R86.reuse, R44 ;  /* 0x00000056502c723c */ /* 0x080ff0000004182c */
[C---:B------:R-:W-:Y:S08]  /*5c20*/  HMMA.16816.F32.BF16 R48, R12.reuse, R86, R48 ;  /* 0x000000560c30723c */ /* 0x040ff00000041830 */
[-C--:B----4-:R-:W-:Y:S08]  /*5c30*/  HMMA.16816.F32.BF16 R52, R12, R16.reuse, R52 ;  /* 0x000000100c34723c */ /* 0x090ff00000041834 */
[C---:B------:R-:W-:Y:S08]  /*5c40*/  HMMA.16816.F32.BF16 R56, R80.reuse, R16, R56 ;  /* 0x000000105038723c */ /* 0x040ff00000041838 */
[-C--:B------:R-:W-:Y:S08]  /*5c50*/  HMMA.16816.F32.BF16 R60, R80, R18.reuse, R60 ;  /* 0x00000012503c723c */ /* 0x080ff0000004183c */
[----:B------:R-:W-:Y:S01]  /*5c60*/  HMMA.16816.F32.BF16 R64, R12, R18, R64 ;  /* 0x000000120c40723c */ /* 0x000fe20000041840 */
[----:B------:R-:W-:-:S07]  /*5c70*/  @!P0 BRA `(.L_x_32) ;  /* 0x0000036000008947 */ /* 0x000fce0003800000 */
[----:B-1----:R-:W2:Y:S01]  /*5c80*/  LDL.64 R92, [R1+0x48] ;  /* 0x00004800015c7983 */ /* 0x002ea20000100a00 */
[----:B------:R-:W-:Y:S02]  /*5c90*/  IMAD.MOV.U32 R13, RZ, RZ, c[0x0][0x370] ;  /* 0x0000dc00ff0d7624 */ /* 0x000fe400078e00ff */
[----:B------:R-:W-:Y:S01]  /*5ca0*/  IMAD.MOV.U32 R14, RZ, RZ, c[0x0][0x374] ;  /* 0x0000dd00ff0e7624 */ /* 0x000fe200078e00ff */
[----:B------:R-:W3:Y:S01]  /*5cb0*/  LDL R94, [R1+0x68] ;  /* 0x00006800015e7983 */ /* 0x000ee20000100800 */
[C---:B------:R-:W-:Y:S03]  /*5cc0*/  IMAD.U32 R5, R13.reuse, -0x40, RZ ;  /* 0xffffffc00d057824 */ /* 0x040fe600078e00ff */
[----:B------:R-:W4:Y:S02]  /*5cd0*/  LDL R89, [R1+0x6c] ;  /* 0x00006c0001597983 */ /* 0x000f240000100800 */
[----:B------:R-:W-:Y:S02]  /*5ce0*/  SHF.R.S32.HI R7, RZ, 0x1f, R5 ;  /* 0x0000001fff077819 */ /* 0x000fe40000011405 */
[----:B------:R-:W5:Y:S01]  /*5cf0*/  LDL.LU.64 R90, [R1+0x38] ;  /* 0x00003800015a7983 */ /* 0x000f620000300a00 */
[C---:B------:R-:W-:Y:S03]  /*5d00*/  LEA R6, P5, R13.reuse, R5, 0x5 ;  /* 0x000000050d067211 */ /* 0x040fe600078a28ff */
[----:B------:R-:W5:Y:S01]  /*5d10*/  LDL R88, [R1+0x2c] ;  /* 0x00002c0001587983 */ /* 0x000f620000100800 */
[--C-:B------:R-:W-:Y:S02]  /*5d20*/  LEA.HI.X R7, R13, R7, R14.reuse, 0x5, P5 ;  /* 0x000000070d077211 */ /* 0x100fe400028f2c0e */
[----:B--2---:R-:W-:Y:S02]  /*5d30*/  ISETP.GE.AND P4, PT, R92, c[0x0][0x220], PT ;  /* 0x000088005c007a0c */ /* 0x004fe40003f86270 */
[----:B---3--:R-:W-:Y:S02]  /*5d40*/  ISETP.GE.AND P3, PT, R94, c[0x0][0x220], PT ;  /* 0x000088005e007a0c */ /* 0x008fe40003f66270 */
[----:B----4-:R-:W-:Y:S02]  /*5d50*/  ISETP.GE.AND P2, PT, R89, c[0x0][0x220], PT ;  /* 0x0000880059007a0c */ /* 0x010fe40003f46270 */
[C---:B-----5:R-:W-:Y:S07]  /*5d60*/  LEA R4, P1, R5.reuse, R90, 0x1 ;  /* 0x0000005a05047211 */ /* 0x060fee00078208ff */
[----:B------:R1:W-:Y:S01]  /*5d70*/  @P4 STS.128 [R88+0x6000], RZ ;  /* 0x006000ff58004388 */ /* 0x0003e20000000c00 */
[----:B------:R-:W-:Y:S02]  /*5d80*/  LEA.HI.X.SX32 R5, R5, R91, 0x1, P1 ;  /* 0x0000005b05057211 */ /* 0x000fe400008f0eff */
[C---:B------:R-:W-:Y:S02]  /*5d90*/  @!P4 LEA R12, P6, R13.reuse, R4, 0x6 ;  /* 0x000000040d0cc211 */ /* 0x040fe400078c30ff */
[CC--:B------:R-:W-:Y:S01]  /*5da0*/  @!P3 LEA R10, P5, R6.reuse, R90.reuse, 0x1 ;  /* 0x0000005a060ab211 */ /* 0x0c0fe200078a08ff */
[----:B------:R-:W-:Y:S01]  /*5db0*/  @!PT LDS RZ, [RZ] ;  /* 0x00000000fffff984 */ /* 0x000fe20000000800 */
[----:B------:R-:W-:Y:S01]  /*5dc0*/  @!PT LDS RZ, [RZ] ;  /* 0x00000000fffff984 */ /* 0x000fe20000000800 */
[----:B------:R-:W-:Y:S01]  /*5dd0*/  @!PT LDS RZ, [RZ] ;  /* 0x00000000fffff984 */ /* 0x000fe20000000800 */
[----:B------:R1:W-:Y:S01]  /*5de0*/  @!P4 LDGSTS.E.BYPASS.LTC128B.128 [R88+0x6000], [R4.64] ;  /* 0x060000000458cfae */ /* 0x0003e2000b901d44 */
[----:B------:R-:W-:Y:S02]  /*5df0*/  @!P4 LEA.HI.X R13, R13, R5, R14, 0x6, P6 ;  /* 0x000000050d0dc211 */ /* 0x000fe400030f340e */
[CCC-:B------:R-:W-:Y:S01]  /*5e00*/  @!P3 LEA.HI.X R11, R6.reuse, R91.reuse, R7.reuse, 0x1, P5 ;  /* 0x0000005b060bb211 */ /* 0x1c0fe200028f0c07 */
[----:B------:R1:W-:Y:S01]  /*5e10*/  @P3 STS.128 [R88+0x8000], RZ ;  /* 0x008000ff58003388 */ /* 0x0003e20000000c00 */
[C---:B------:R-:W-:Y:S03]  /*5e20*/  @!P2 LEA R8, P1, R6.reuse, R90, 0x1 ;  /* 0x0000005a0608a211 */ /* 0x040fe600078208ff */
[----:B------:R-:W-:Y:S01]  /*5e30*/  @!PT LDS RZ, [RZ] ;  /* 0x00000000fffff984 */ /* 0x000fe20000000800 */
[----:B------:R-:W-:Y:S01]  /*5e40*/  @!PT LDS RZ, [RZ] ;  /* 0x00000000fffff984 */ /* 0x000fe20000000800 */
[----:B------:R-:W-:Y:S01]  /*5e50*/  @!PT LDS RZ, [RZ] ;  /* 0x00000000fffff984 */ /* 0x000fe20000000800 */
[----:B------:R1:W-:Y:S01]  /*5e60*/  @!P3 LDGSTS.E.BYPASS.LTC128B.128 [R88+0x8000], [R4.64+0x80] ;  /* 0x080000800458bfae */ /* 0x0003e2000b901d44 */
[----:B------:R-:W-:Y:S03]  /*5e70*/  @!P2 LEA.HI.X R9, R6, R91, R7, 0x1, P1 ;  /* 0x0000005b0609a211 */ /* 0x000fe600008f0c07 */
[----:B------:R1:W-:Y:S04]  /*5e80*/  @P2 STS.128 [R88+0xa000], RZ ;  /* 0x00a000ff58002388 */ /* 0x0003e80000000c00 */
[----:B------:R-:W-:Y:S01]  /*5e90*/  @!PT LDS RZ, [RZ] ;  /* 0x00000000fffff984 */ /* 0x000fe20000000800 */
[----:B------:R-:W-:Y:S01]  /*5ea0*/  @!PT LDS RZ, [RZ] ;  /* 0x00000000fffff984 */ /* 0x000fe20000000800 */
[----:B------:R-:W-:Y:S01]  /*5eb0*/  @!PT LDS RZ, [RZ] ;  /* 0x00000000fffff984 */ /* 0x000fe20000000800 */
[----:B------:R1:W-:Y:S04]  /*5ec0*/  @!P2 LDGSTS.E.BYPASS.LTC128B.128 [R88+0xa000], [R4.64+0x100] ;  /* 0x0a0001000458afae */ /* 0x0003e8000b901d44 */
[----:B------:R1:W-:Y:S04]  /*5ed0*/  @P4 STS.128 [R88+0x7000], RZ ;  /* 0x007000ff58004388 */ /* 0x0003e80000000c00 */
        /* <DEDUP_REMOVED lines=13> */
[----:B------:R1:W-:Y:S04]  /*5fb0*/  @!P2 LDGSTS.E.BYPASS.LTC128B.128 [R88+0xb000], [R8.64+0x100] ;  /* 0x0b0001000858afae */ /* 0x0003e8000b901d44 */
[----:B------:R-:W0:Y:S04]  /*5fc0*/  LDGDEPBAR ;  /* 0x00000000000079af */ /* 0x000e280000000000 */
[----:B------:R1:W-:Y:S02]  /*5fd0*/  STL.64 [R1+0x38], R4 ;  /* 0x0000380401007387 */ /* 0x0003e40000100a00 */
.L_x_32:
[----:B-1----:R-:W2:Y:S01]  /*5fe0*/  LDL R5, [R1+0x1c] ;  /* 0x00001c0001057983 */ /* 0x002ea20000100800 */
[----:B------:R-:W-:Y:S02]  /*5ff0*/  @UP2 UIADD3 UR13, UP1, UR8, -0x100, URZ ;  /* 0xffffff00080d2890 */ /* 0x000fe4000ff3e03f */
[----:B------:R-:W-:Y:S01]  /*6000*/  @UP2 UIADD3 UR10, UP0, UR10, -0x100, URZ ;  /* 0xffffff000a0a2890 */ /* 0x000fe2000ff1e03f */
[----:B------:R-:W3:Y:S01]  /*6010*/  LDL R4, [R1+0x28] ;  /* 0x0000280001047983 */ /* 0x000ee20000100800 */
[----:B------:R-:W-:Y:S02]  /*6020*/  @UP2 UIADD3.X UR11, UR7, -0x1, URZ, UP1, !UPT ;  /* 0xffffffff070b2890 */ /* 0x000fe40008ffe43f */
[----:B------:R-:W-:Y:S01]  /*6030*/  @UP2 UIADD3.X UR9, UR9, -0x1, URZ, UP0, !UPT ;  /* 0xffffffff09092890 */ /* 0x000fe200087fe43f */
[----:B------:R-:W-:Y:S04]  /*6040*/  STL.64 [R1+0xc8], R38 ;  /* 0x0000c82601007387 */ /* 0x000fe80000100a00 */
[----:B------:R-:W-:Y:S04]  /*6050*/  LDSM.16.MT88.4 R16, [R0+0xc000] ;  /* 0x00c000000010783b */ /* 0x000fe80000004200 */
[----:B------:R-:W-:Y:S04]  /*6060*/  STL.64 [R1+0xc0], R36 ;  /* 0x0000c02401007387 */ /* 0x000fe80000100a00 */
[----:B------:R-:W-:Y:S04]  /*6070*/  STL.64 [R1+0xb8], R34 ;  /* 0x0000b82201007387 */ /* 0x000fe80000100a00 */
[----:B------:R-:W-:Y:S04]  /*6080*/  STL.64 [R1+0xb0], R32 ;  /* 0x0000b02001007387 */ /* 0x000fe80000100a00 */
[----:B------:R-:W-:Y:S04]  /*6090*/  STL.64 [R1+0xa8], R30 ;  /* 0x0000a81e01007387 */ /* 0x000fe80000100a00 */
[----:B------:R-:W-:Y:S04]  /*60a0*/  STL.64 [R1+0xa0], R28 ;  /* 0x0000a01c01007387 */ /* 0x000fe80000100a00 */
[----:B------:R-:W-:Y:S04]  /*60b0*/  LDSM.16.MT88.4 R80, [R0+0xe000] ;  /* 0x00e000000050783b */ /* 0x000fe80000004200 */
[----:B------:R-:W-:Y:S04]  /*60c0*/  LDSM.16.MT88.4 R244, [R0+0x10000] ;  /* 0x0100000000f4783b */ /* 0x000fe80000004200 */
[----:B------:R-:W-:Y:S04]  /*60d0*/  STL.64 [R1+0x98], R26 ;  /* 0x0000981a01007387 */ /* 0x000fe80000100a00 */
[----:B------:R-:W-:Y:S04]  /*60e0*/  STL.64 [R1+0x90], R24 ;  /* 0x0000901801007387 */ /* 0x000fe80000100a00 */
[----:B------:R1:W-:Y:S04]  /*60f0*/  STL.64 [R1+0x88], R20 ;  /* 0x0000881401007387 */ /* 0x0003e80000100a00 */
[----:B------:R-:W-:Y:S04]  /*6100*/  LDSM.16.MT88.4 R32, [R0+0xc800] ;  /* 0x00c800000020783b */ /* 0x000fe80000004200 */
[----:B------:R-:W-:Y:S04]  /*6110*/  LDSM.16.MT88.4 R24, [R0+0x10800] ;  /* 0x010800000018783b */ /* 0x000fe80000004200 */
[----:B-1----:R-:W4:Y:S04]  /*6120*/  LDL R20, [R1+0x20] ;  /* 0x0000200001147983 */ /* 0x002f280000100800 */
[----:B----4-:R-:W-:Y:S04]  /*6130*/  LDSM.16.M88.4 R36, [R20+0x1000] ;  /* 0x001000001424783b */ /* 0x010fe80000000200 */
[----:B--2---:R-:W1:Y:S04]  /*6140*/  LDSM.16.M88.4 R96, [R5] ;  /* 0x000000000560783b */ /* 0x004e680000000200 */
[----:B------:R-:W2:Y:S04]  /*6150*/  LDSM.16.M88.4 R92, [R5+0x1000] ;  /* 0x00100000055c783b */ /* 0x000ea80000000200 */
[----:B---3--:R-:W3:Y:S04]  /*6160*/  LDSM.16.M88.4 R248, [R4] ;  /* 0x0000000004f8783b */ /* 0x008ee80000000200 */
[----:B------:R1:W4:Y:S02]  /*6170*/  LDSM.16.M88.4 R28, [R4+0x1000] ;  /* 0x00100000041c783b */ /* 0x0003240000000200 */
[-C--:B-1----:R-:W-:Y:S08]  /*6180*/  HMMA.16816.F32.BF16 R4, R96, R16.reuse, RZ ;  /* 0x000000106004723c */ /* 0x082ff000000418ff */
[C---:B--2---:R-:W-:Y:S08]  /*6190*/  HMMA.16816.F32.BF16 R8, R92.reuse, R16, RZ ;  /* 0x000000105c08723c */ /* 0x044ff000000418ff */
[-C--:B------:R-:W-:Y:S08]  /*61a0*/  HMMA.16816.F32.BF16 R12, R92, R18.reuse, RZ ;  /* 0x000000125c0c723c */ /* 0x080ff000000418ff */
[C---:B------:R-:W-:Y:S08]  /*61b0*/  HMMA.16816.F32.BF16 R16, R96.reuse, R18, RZ ;  /* 0x000000126010723c */ /* 0x040ff000000418ff */
[-C--:B------:R-:W-:Y:S08]  /*61c0*/  HMMA.16816.F32.BF16 R68, R96, R80.reuse, RZ ;  /* 0x000000506044723c */ /* 0x080ff000000418ff */
[C---:B------:R-:W-:Y:S08]  /*61d0*/  HMMA.16816.F32.BF16 R72, R92.reuse, R80, RZ ;  /* 0x000000505c48723c */ /* 0x040ff000000418ff */
[-C--:B------:R-:W-:Y:S08]  /*61e0*/  HMMA.16816.F32.BF16 R76, R92, R82.reuse, RZ ;  /* 0x000000525c4c723c */ /* 0x080ff000000418ff */
[C---:B------:R-:W-:Y:S08]  /*61f0*/  HMMA.16816.F32.BF16 R80, R96.reuse, R82, RZ ;  /* 0x000000526050723c */ /* 0x040ff000000418ff */
[-C--:B------:R-:W-:Y:S08]  /*6200*/  HMMA.16816.F32.BF16 R84, R96, R244.reuse, RZ ;  /* 0x000000f46054723c */ /* 0x080ff000000418ff */
[C---:B------:R-:W-:Y:S08]  /*6210*/  HMMA.16816.F32.BF16 R88, R92.reuse, R244, RZ ;  /* 0x000000f45c58723c */ /* 0x040ff000000418ff */
[-C--:B------:R-:W-:Y:S08]  /*6220*/  HMMA.16816.F32.BF16 R92, R92, R246.reuse, RZ ;  /* 0x000000f65c5c723c */ /* 0x080ff000000418ff */
[----:B------:R-:W-:Y:S01]  /*6230*/  HMMA.16816.F32.BF16 R96, R96, R246, RZ ;  /* 0x000000f66060723c */ /* 0x000fe200000418ff */
[----:B------:R-:W1:Y:S07]  /*6240*/  LDSM.16.MT88.4 R244, [R0+0xe800] ;  /* 0x00e8000000f4783b */ /* 0x000e6e0000004200 */
[-C--:B---3--:R-:W-:Y:S08]  /*6250*/  HMMA.16816.F32.BF16 R4, R248, R32.reuse, R4 ;  /* 0x00000020f804723c */ /* 0x088ff00000041804 */
[C---:B----4-:R-:W-:Y:S08]  /*6260*/  HMMA.16816.F32.BF16 R8, R28.reuse, R32, R8 ;  /* 0x000000201c08723c */ /* 0x050ff00000041808 */
[-C--:B------:R-:W-:Y:S08]  /*6270*/  HMMA.16816.F32.BF16 R12, R28, R34.reuse, R12 ;  /* 0x000000221c0c723c */ /* 0x080ff0000004180c */
[C---:B------:R-:W-:Y:S01]  /*6280*/  HMMA.16816.F32.BF16 R16, R248.reuse, R34, R16 ;  /* 0x00000022f810723c */ /* 0x040fe20000041810 */
[----:B------:R-:W-:Y:S07]  /*6290*/  LDSM.16.MT88.4 R32, [R0+0xd000] ;  /* 0x00d000000020783b */ /* 0x000fee0000004200 */
[-C--:B-1----:R-:W-:Y:S08]  /*62a0*/  HMMA.16816.F32.BF16 R68, R248, R244.reuse, R68 ;  /* 0x000000f4f844723c */ /* 0x082ff00000041844 */
[C---:B------:R-:W-:Y:S08]  /*62b0*/  HMMA.16816.F32.BF16 R72, R28.reuse, R244, R72 ;  /* 0x000000f41c48723c */ /* 0x040ff00000041848 */
[-C--:B------:R-:W-:Y:S08]  /*62c0*/  HMMA.16816.F32.BF16 R76, R28, R246.reuse, R76 ;  /* 0x000000f61c4c723c */ /* 0x080ff0000004184c */
[C---:B------:R-:W-:Y:S01]  /*62d0*/  HMMA.16816.F32.BF16 R80, R248.reuse, R246, R80 ;  /* 0x000000f6f850723c */ /* 0x040fe20000041850 */
[----:B------:R1:W2:Y:S07]  /*62e0*/  LDSM.16.M88.4 R244, [R20] ;  /* 0x0000000014f4783b */ /* 0x0002ae0000000200 */
[-C--:B------:R-:W-:Y:S08]  /*62f0*/  HMMA.16816.F32.BF16 R84, R248, R24.reuse, R84 ;  /* 0x00000018f854723c */ /* 0x080ff00000041854 */
[C---:B------:R-:W-:Y:S08]  /*6300*/  HMMA.16816.F32.BF16 R88, R28.reuse, R24, R88 ;  /* 0x000000181c58723c */ /* 0x040ff00000041858 */
[-C--:B------:R-:W-:Y:S01]  /*6310*/  HMMA.16816.F32.BF16 R92, R28, R26.reuse, R92 ;  /* 0x0000001a1c5c723c */ /* 0x080fe2000004185c */
[----:B------:R-:W3:Y:S04]  /*6320*/  LDL R28, [R1+0x24] ;  /* 0x00002400011c7983 */ /* 0x000ee80000100800 */
[----:B-1----:R-:W4:Y:S03]  /*6330*/  LDL.64 R20, [R1+0x30] ;  /* 0x0000300001147983 */ /* 0x002f260000100a00 */
[----:B------:R-:W-:Y:S01]  /*6340*/  HMMA.16816.F32.BF16 R96, R248, R26, R96 ;  /* 0x0000001af860723c */ /* 0x000fe20000041860 */
[----:B------:R-:W1:Y:S04]  /*6350*/  LDSM.16.MT88.4 R248, [R0+0xf000] ;  /* 0x00f0000000f8783b */ /* 0x000e680000004200 */
[----:B------:R-:W1:Y:S03]  /*6360*/  LDSM.16.MT88.4 R24, [R0+0x11000] ;  /* 0x011000000018783b */ /* 0x000e660000004200 */
[-C--:B--2---:R-:W-:Y:S08]  /*6370*/  HMMA.16816.F32.BF16 R4, R244, R32.reuse, R4 ;  /* 0x00000020f404723c */ /* 0x084ff00000041804 */
[C---:B------:R-:W-:Y:S08]  /*6380*/  HMMA.16816.F32.BF16 R8, R36.reuse, R32, R8 ;  /* 0x000000202408723c */ /* 0x040ff00000041808 */
[-C--:B------:R-:W-:Y:S08]  /*6390*/  HMMA.16816.F32.BF16 R12, R36, R34.reuse, R12 ;  /* 0x00000022240c723c */ /* 0x080ff0000004180c */
[C---:B------:R-:W-:Y:S01]  /*63a0*/  HMMA.16816.F32.BF16 R16, R244.reuse, R34, R16 ;  /* 0x00000022f410723c */ /* 0x040fe20000041810 */
[----:B------:R-:W-:Y:S07]  /*63b0*/  LDSM.16.MT88.4 R32, [R0+0xd800] ;  /* 0x00d800000020783b */ /* 0x000fee0000004200 */
[-C--:B-1----:R-:W-:Y:S08]  /*63c0*/  HMMA.16816.F32.BF16 R68, R244, R248.reuse, R68 ;  /* 0x000000f8f444723c */ /* 0x082ff00000041844 */
[C---:B------:R-:W-:Y:S08]  /*63d0*/  HMMA.16816.F32.BF16 R72, R36.reuse, R248, R72 ;  /* 0x000000f82448723c */ /* 0x040ff00000041848 */
[-C--:B------:R-:W-:Y:S08]  /*63e0*/  HMMA.16816.F32.BF16 R76, R36, R250.reuse, R76 ;  /* 0x000000fa244c723c */ /* 0x080ff0000004184c */
[C---:B------:R-:W-:Y:S08]  /*63f0*/  HMMA.16816.F32.BF16 R80, R244.reuse, R250, R80 ;  /* 0x000000faf450723c */ /* 0x040ff00000041850 */
[-C--:B------:R-:W-:Y:S08]  /*6400*/  HMMA.16816.F32.BF16 R84, R244, R24.reuse, R84 ;  /* 0x00000018f454723c */ /* 0x080ff00000041854 */
[C---:B------:R-:W-:Y:S08]  /*6410*/  HMMA.16816.F32.BF16 R88, R36.reuse, R24, R88 ;  /* 0x000000182458723c */ /* 0x040ff00000041858 */
[-C--:B------:R-:W-:Y:S01]  /*6420*/  HMMA.16816.F32.BF16 R92, R36, R26.reuse, R92 ;  /* 0x0000001a245c723c */ /* 0x080fe2000004185c */
[----:B------:R1:W5:Y:S04]  /*6430*/  LDL.LU.64 R38, [R1+0xc8] ;  /* 0x0000c80001267983 */ /* 0x0003680000300a00 */
[----:B------:R1:W5:Y:S03]  /*6440*/  LDL.LU.64 R36, [R1+0xc0] ;  /* 0x0000c00001247983 */ /* 0x0003660000300a00 */
[----:B------:R-:W-:Y:S01]  /*6450*/  HMMA.16816.F32.BF16 R96, R244, R26, R96 ;  /* 0x0000001af460723c */ /* 0x000fe20000041860 */
[----:B------:R-:W-:Y:S04]  /*6460*/  LDSM.16.MT88.4 R244, [R0+0xf800] ;  /* 0x00f8000000f4783b */ /* 0x000fe80000004200 */
[----:B------:R-:W-:Y:S04]  /*6470*/  LDSM.16.MT88.4 R24, [R0+0x11800] ;  /* 0x011800000018783b */ /* 0x000fe80000004200 */
[----:B---3--:R-:W2:Y:S04]  /*6480*/  LDSM.16.M88.4 R248, [R28] ;  /* 0x000000001cf8783b */ /* 0x008ea80000000200 */
[----:B------:R-:W3:Y:S01]  /*6490*/  LDSM.16.M88.4 R28, [R28+0x1000] ;  /* 0x001000001c1c783b */ /* 0x000ee20000000200 */
[-C--:B--2---:R-:W-:Y:S08]  /*64a0*/  HMMA.16816.F32.BF16 R4, R248, R32.reuse, R4 ;  /* 0x00000020f804723c */ /* 0x084ff00000041804 */
[C---:B---3--:R-:W-:Y:S08]  /*64b0*/  HMMA.16816.F32.BF16 R8, R28.reuse, R32, R8 ;  /* 0x000000201c08723c */ /* 0x048ff00000041808 */
[-C--:B------:R-:W-:Y:S08]  /*64c0*/  HMMA.16816.F32.BF16 R12, R28, R34.reuse, R12 ;  /* 0x000000221c0c723c */ /* 0x080ff0000004180c */
[C---:B------:R-:W-:Y:S01]  /*64d0*/  HMMA.16816.F32.BF16 R16, R248.reuse, R34, R16 ;  /* 0x00000022f810723c */ /* 0x040fe20000041810 */
[----:B------:R1:W5:Y:S04]  /*64e0*/  LDL.LU.64 R34, [R1+0xb8] ;  /* 0x0000b80001227983 */ /* 0x0003680000300a00 */
[----:B------:R1:W5:Y:S03]  /*64f0*/  LDL.LU.64 R32, [R1+0xb0] ;  /* 0x0000b00001207983 */ /* 0x0003660000300a00 */
[-C--:B------:R-:W-:Y:S08]  /*6500*/  HMMA.16816.F32.BF16 R68, R248, R244.reuse, R68 ;  /* 0x000000f4f844723c */ /* 0x080ff00000041844 */
[C---:B------:R-:W-:Y:S01]  /*6510*/  HMMA.16816.F32.BF16 R72, R28.reuse, R244, R72 ;  /* 0x000000f41c48723c */ /* 0x040fe20000041848 */
[----:B------:R-:W2:Y:S07]  /*6520*/  LDL R245, [R1+0x74] ;  /* 0x0000740001f57983 */ /* 0x000eae0000100800 */
[-C--:B------:R-:W-:Y:S08]  /*6530*/  HMMA.16816.F32.BF16 R76, R28, R246.reuse, R76 ;  /* 0x000000f61c4c723c */ /* 0x080ff0000004184c */
[C---:B------:R-:W-:Y:S01]  /*6540*/  HMMA.16816.F32.BF16 R80, R248.reuse, R246, R80 ;  /* 0x000000f6f850723c */ /* 0x040fe20000041850 */
[----:B------:R1:W3:Y:S06]  /*6550*/  LDL R246, [R1+0x64] ;  /* 0x0000640001f67983 */ /* 0x0002ec0000100800 */
[----:B------:R-:W-:Y:S01]  /*6560*/  IMAD.MOV.U32 R247, RZ, RZ, c[0x0][0x22c] ;  /* 0x00008b00fff77624 */ /* 0x000fe200078e00ff */
[-C--:B------:R-:W-:Y:S04]  /*6570*/  HMMA.16816.F32.BF16 R84, R248, R24.reuse, R84 ;  /* 0x00000018f854723c */ /* 0x080fe80000041854 */
[----:B------:R-:W-:Y:S04]  /*6580*/  IMAD R247, R247, c[0x0][0x1c0], RZ ;  /* 0x00007000f7f77a24 */ /* 0x000fe800078e02ff */
[C---:B------:R-:W-:Y:S01]  /*6590*/  HMMA.16816.F32.BF16 R88, R28.reuse, R24, R88 ;  /* 0x000000181c58723c */ /* 0x040fe20000041858 */
[----:B------:R-:W3:Y:S04]  /*65a0*/  LDL R24, [R1+0x70] ;  /* 0x0000700001187983 */ /* 0x000ee80000100800 */
[----:B------:R1:W4:Y:S03]  /*65b0*/  LDL R25, [R1+0x60] ;  /* 0x0000600001197983 */ /* 0x0003260000100800 */
[-C--:B------:R-:W-:Y:S01]  /*65c0*/  HMMA.16816.F32.BF16 R92, R28, R26.reuse, R92 ;  /* 0x0000001a1c5c723c */ /* 0x080fe2000004185c */
[----:B------:R1:W5:Y:S04]  /*65d0*/  LDL.LU.64 R30, [R1+0xa8] ;  /* 0x0000a800011e7983 */ /* 0x0003680000300a00 */
[----:B------:R1:W5:Y:S03]  /*65e0*/  LDL.LU.64 R28, [R1+0xa0] ;  /* 0x0000a000011c7983 */ /* 0x0003660000300a00 */
[----:B------:R-:W-:Y:S01]  /*65f0*/  HMMA.16816.F32.BF16 R96, R248, R26, R96 ;  /* 0x0000001af860723c */ /* 0x000fe20000041860 */
[----:B------:R1:W5:Y:S06]  /*6600*/  LDL.LU.64 R26, [R1+0x98] ;  /* 0x00009800011a7983 */ /* 0x00036c0000300a00 */
[----:B------:R-:W-:Y:S02]  /*6610*/  IMAD.SHL.U32 R248, R247, 0x10, RZ ;  /* 0x00000010f7f87824 */ /* 0x000fe400078e00ff */
[----:B------:R-:W-:Y:S04]  /*6620*/  IMAD.MOV.U32 R250, RZ, RZ, c[0x0][0x22c] ;  /* 0x00008b00fffa7624 */ /* 0x000fe800078e00ff */
[----:B------:R-:W-:Y:S04]  /*6630*/  IMAD R250, R250, c[0x0][0x1c0], RZ ;  /* 0x00007000fafa7a24 */ /* 0x000fe800078e02ff */
[C---:B------:R-:W-:Y:S02]  /*6640*/  IMAD R249, R250.reuse, 0x18, RZ ;  /* 0x00000018faf97824 */ /* 0x040fe400078e02ff */
[----:B------:R-:W-:Y:S01]  /*6650*/  IMAD.SHL.U32 R251, R250, 0x20, RZ ;  /* 0x00000020fafb7824 */ /* 0x000fe200078e00ff */
[----:B--2---:R-:W-:Y:S01]  /*6660*/  @P0 IADD3 R244, P1, R245, UR8, RZ ;  /* 0x00000008f5f40c10 */ /* 0x004fe2000ff3e0ff */
[----:B------:R-:W-:Y:S03]  /*6670*/  @UP2 UMOV UR8, UR13 ;  /* 0x0000000d00082c82 */ /* 0x000fe60008000000 */
[----:B---3--:R-:W-:Y:S01]  /*6680*/  @P0 IADD3.X R245, R24, UR7, RZ, P1, !PT ;  /* 0x0000000718f50c10 */ /* 0x008fe20008ffe4ff */
[C---:B------:R-:W-:Y:S01]  /*6690*/  IMAD.SHL.U32 R24, R247.reuse, 0x8, RZ ;  /* 0x00000008f7187824 */ /* 0x040fe200078e00ff */
[----:B------:R-:W-:Y:S03]  /*66a0*/  @UP2 UMOV UR7, UR11 ;  /* 0x0000000b00072c82 */ /* 0x000fe60008000000 */
[----:B----4-:R2:W3:Y:S04]  /*66b0*/  @P0 LDG.E R25, [R244.64+-0x100] ;  /* 0xffff0004f4190981 */ /* 0x0104e8000c1e1900 */
[----:B------:R2:W4:Y:S04]  /*66c0*/  @P0 LDG.E R246, [R244.64+-0xe0] ;  /* 0xffff2004f4f60981 */ /* 0x000528000c1e1900 */
[----:B------:R1:W-:Y:S01]  /*66d0*/  RED.E.ADD.F32.FTZ.RN.STRONG.GPU [R20.64], R4 ;  /* 0x000000041400798e */ /* 0x0003e2000c10e784 */
[-C--:B--2---:R-:W-:Y:S01]  /*66e0*/  LEA R244, P1, R24, R20.reuse, 0x2 ;  /* 0x0000001418f47211 */ /* 0x084fe200078210ff */
[----:B------:R-:W-:Y:S05]  /*66f0*/  IMAD.SHL.U32 R245, R247, 0x8, RZ ;  /* 0x00000008f7f57824 */ /* 0x000fea00078e00ff */
[-C--:B------:R-:W-:Y:S02]  /*6700*/  LEA.HI.X.SX32 R245, R245, R21.reuse, 0x2, P1 ;  /* 0x00000015f5f57211 */ /* 0x080fe400008f16ff */
[CC--:B-1----:R-:W-:Y:S03]  /*6710*/  LEA R4, P1, R249.reuse, R20.reuse, 0x2 ;  /* 0x00000014f9047211 */ /* 0x0c2fe600078210ff */
[----:B------:R1:W-:Y:S02]  /*6720*/  RED.E.ADD.F32.FTZ.RN.STRONG.GPU [R244.64], R5 ;  /* 0x00000005f400798e */ /* 0x0003e4000c10e784 */
[-C--:B-1----:R-:W-:Y:S02]  /*6730*/  LEA.HI.X.SX32 R5, R249, R21.reuse, 0x2, P1 ;  /* 0x00000015f9057211 */ /* 0x082fe400008f16ff */
[----:B---3--:R1:W-:Y:S04]  /*6740*/  @P0 STL [R1+0x60], R25 ;  /* 0x0000601901000387 */ /* 0x0083e80000100800 */
[----:B-1----:R1:W5:Y:S04]  /*6750*/  LDL.LU.64 R24, [R1+0x90] ;  /* 0x0000900001187983 */ /* 0x0023680000300a00 */
[----:B----4-:R2:W-:Y:S04]  /*6760*/  @P0 STL [R1+0x64], R246 ;  /* 0x000064f601000387 */ /* 0x0105e80000100800 */
[----:B------:R-:W3:Y:S01]  /*6770*/  LDL R249, [R1+0x6c] ;  /* 0x00006c0001f97983 */ /* 0x000ee20000100800 */
[CC--:B--2---:R-:W-:Y:S04]  /*6780*/  LEA R246, P2, R248.reuse, R20.reuse, 0x2 ;  /* 0x00000014f8f67211 */ /* 0x0c4fe800078410ff */
[-C--:B------:R-:W-:Y:S02]  /*6790*/  LEA.HI.X.SX32 R247, R248, R21.reuse, 0x2, P2 ;  /* 0x00000015f8f77211 */ /* 0x080fe400010f16ff */
[-C--:B------:R-:W-:Y:S03]  /*67a0*/  LEA R248, P2, R251, R20.reuse, 0x2 ;  /* 0x00000014fbf87211 */ /* 0x080fe600078410ff */
[----:B------:R2:W-:Y:S04]  /*67b0*/  RED.E.ADD.F32.FTZ.RN.STRONG.GPU [R246.64], R6 ;  /* 0x00000006f600798e */ /* 0x0005e8000c10e784 */
[----:B------:R4:W-:Y:S04]  /*67c0*/  RED.E.ADD.F32.FTZ.RN.STRONG.GPU [R4.64], R7 ;  /* 0x000000070400798e */ /* 0x0009e8000c10e784 */
[----:B--2---:R-:W2:Y:S01]  /*67d0*/  LDL R246, [R1+0x2c] ;  /* 0x00002c0001f67983 */ /* 0x004ea20000100800 */
[C---:B------:R-:W-:Y:S02]  /*67e0*/  IMAD R247, R250.reuse, 0x28, RZ ;  /* 0x00000028faf77824 */ /* 0x040fe400078e02ff */
[----:B------:R-:W-:Y:S02]  /*67f0*/  IMAD R250, R250, 0x30, RZ ;  /* 0x00000030fafa7824 */ /* 0x000fe400078e02ff */
[----:B----4-:R-:W-:Y:S04]  /*6800*/  IMAD.MOV.U32 R5, RZ, RZ, c[0x0][0x22c] ;  /* 0x00008b00ff057624 */ /* 0x010fe800078e00ff */
[----:B------:R-:W-:Y:S04]  /*6810*/  IMAD R5, R5, c[0x0][0x1c0], RZ ;  /* 0x0000700005057a24 */ /* 0x000fe800078e02ff */
[----:B------:R-:W-:Y:S02]  /*6820*/  IMAD R7, R5, 0x38, RZ ;  /* 0x0000003805077824 */ /* 0x000fe400078e02ff */
[----:B--2---:R-:W-:Y:S01]  /*6830*/  IMAD.MOV.U32 R6, RZ, RZ, R246 ;  /* 0x000000ffff067224 */ /* 0x004fe200078e00f6 */
[-C--:B------:R-:W-:Y:S01]  /*6840*/  LEA R246, P1, R247, R20.reuse, 0x2 ;  /* 0x00000014f7f67211 */ /* 0x080fe200078210ff */
[----:B---3--:R-:W-:Y:S01]  /*6850*/  IMAD.MOV.U32 R247, RZ, RZ, R249 ;  /* 0x000000fffff77224 */ /* 0x008fe200078e00f9 */
[-C--:B------:R-:W-:Y:S02]  /*6860*/  LEA.HI.X.SX32 R249, R251, R21.reuse, 0x2, P2 ;  /* 0x00000015fbf97211 */ /* 0x080fe400010f16ff */
[-C--:B------:R-:W-:Y:S01]  /*6870*/  LEA R4, P2, R250, R20.reuse, 0x2 ;  /* 0x00000014fa047211 */ /* 0x080fe200078410ff */
[----:B------:R-:W-:Y:S02]  /*6880*/  IMAD.MOV.U32 R251, RZ, RZ, R247 ;  /* 0x000000fffffb7224 */ /* 0x000fe400078e00f7 */
[----:B------:R-:W-:Y:S01]  /*6890*/  IMAD R247, R5, 0x28, RZ ;  /* 0x0000002805f77824 */ /* 0x000fe200078e02ff */
[----:B------:R2:W-:Y:S04]  /*68a0*/  RED.E.ADD.F32.FTZ.RN.STRONG.GPU [R248.64], R8 ;  /* 0x00000008f800798e */ /* 0x0005e8000c10e784 */
[----:B------:R-:W3:Y:S01]  /*68b0*/  LDL R5, [R1+0x68] ;  /* 0x0000680001057983 */ /* 0x000ee20000100800 */
[-C--:B------:R-:W-:Y:S05]  /*68c0*/  LEA.HI.X.SX32 R247, R247, R21.reuse, 0x2, P1 ;  /* 0x00000015f7f77211 */ /* 0x080fea00008f16ff */
[----:B------:R4:W-:Y:S01]  /*68d0*/  RED.E.ADD.F32.FTZ.RN.STRONG.GPU [R246.64], R9 ;  /* 0x00000009f600798e */ /* 0x0009e2000c10e784 */
[----:B--2---:R-:W-:Y:S01]  /*68e0*/  IMAD.MOV.U32 R248, RZ, RZ, R6 ;  /* 0x000000fffff87224 */ /* 0x004fe200078e0006 */
[CC--:B------:R-:W-:Y:S01]  /*68f0*/  LEA R6, P1, R7.reuse, R20.reuse, 0x2 ;  /* 0x0000001407067211 */ /* 0x0c0fe200078210ff */
[----:B------:R-:W-:Y:S03]  /*6900*/  IMAD.MOV.U32 R8, RZ, RZ, c[0x0][0x22c] ;  /* 0x00008b00ff087624 */ /* 0x000fe600078e00ff */
[-C--:B------:R-:W-:Y:S01]  /*6910*/  LEA.HI.X.SX32 R7, R7, R21.reuse, 0x2, P1 ;  /* 0x0000001507077211 */ /* 0x080fe200008f16ff */
[----:B------:R-:W-:Y:S01]  /*6920*/  IMAD R8, R8, c[0x0][0x1c0], RZ ;  /* 0x0000700008087a24 */ /* 0x000fe200078e02ff */
[----:B----4-:R-:W2:Y:S01]  /*6930*/  LDL.64 R246, [R1+0x48] ;  /* 0x0000480001f67983 */ /* 0x010ea20000100a00 */
[----:B---3--:R-:W-:Y:S01]  /*6940*/  IMAD.MOV.U32 R249, RZ, RZ, R5 ;  /* 0x000000fffff97224 */ /* 0x008fe200078e0005 */
[-C--:B------:R-:W-:Y:S01]  /*6950*/  LEA.HI.X.SX32 R5, R250, R21.reuse, 0x2, P2 ;  /* 0x00000015fa057211 */ /* 0x080fe200010f16ff */
[----:B------:R-:W-:Y:S04]  /*6960*/  IMAD.MOV.U32 R250, RZ, RZ, c[0x0][0x22c] ;  /* 0x00008b00fffa7624 */ /* 0x000fe800078e00ff */
[----:B------:R3:W-:Y:S01]  /*6970*/  RED.E.ADD.F32.FTZ.RN.STRONG.GPU [R4.64], R10 ;  /* 0x0000000a0400798e */ /* 0x0007e2000c10e784 */
[----:B------:R-:W-:Y:S03]  /*6980*/  IMAD R250, R250, c[0x0][0x1c0], RZ ;  /* 0x00007000fafa7a24 */ /* 0x000fe600078e02ff */
[----:B------:R4:W-:Y:S01]  /*6990*/  RED.E.ADD.F32.FTZ.RN.STRONG.GPU [R6.64], R11 ;  /* 0x0000000b0600798e */ /* 0x0009e2000c10e784 */
[----:B------:R-:W-:Y:S03]  /*69a0*/  IMAD.SHL.U32 R250, R250, 0x10, RZ ;  /* 0x00000010fafa7824 */ /* 0x000fe600078e00ff */
[----:B------:R1:W-:Y:S02]  /*69b0*/  RED.E.ADD.F32.FTZ.RN.STRONG.GPU [R20.64+0x80], R16 ;  /* 0x000080101400798e */ /* 0x0003e4000c10e784 */
[----:B------:R-:W-:Y:S01]  /*69c0*/  IADD3 R9, R250, 0x20, RZ ;  /* 0x00000020fa097810 */ /* 0x000fe20007ffe0ff */
[----:B------:R-:W-:Y:S01]  /*69d0*/  IMAD.SHL.U32 R250, R8, 0x8, RZ ;  /* 0x0000000808fa7824 */ /* 0x000fe200078e00ff */
[----:B------:R1:W-:Y:S02]  /*69e0*/  RED.E.ADD.F32.FTZ.RN.STRONG.GPU [R244.64+0x80], R17 ;  /* 0x00008011f400798e */ /* 0x0003e4000c10e784 */
[CC--:B------:R-:W-:Y:S01]  /*69f0*/  LEA R8, P1, R9.reuse, R20.reuse, 0x2 ;  /* 0x0000001409087211 */ /* 0x0c0fe200078210ff */
[----:B---3--:R-:W-:Y:S03]  /*6a00*/  IMAD.IADD R4, R250, 0x1, R9 ;  /* 0x00000001fa047824 */ /* 0x008fe600078e0209 */
[-C--:B------:R-:W-:Y:S01]  /*6a10*/  LEA.HI.X.SX32 R9, R9, R21.reuse, 0x2, P1 ;  /* 0x0000001509097211 */ /* 0x080fe200008f16ff */
[----:B--2---:R-:W-:Y:S02]  /*6a20*/  IMAD.MOV.U32 R10, RZ, RZ, R246 ;  /* 0x000000ffff0a7224 */ /* 0x004fe400078e00f6 */
[----:B----4-:R-:W-:Y:S01]  /*6a30*/  IMAD.MOV.U32 R11, RZ, RZ, R247 ;  /* 0x000000ffff0b7224 */ /* 0x010fe200078e00f7 */
[-C--:B------:R-:W-:Y:S01]  /*6a40*/  LEA R246, P1, R4, R20.reuse, 0x2 ;  /* 0x0000001404f67211 */ /* 0x080fe200078210ff */
[----:B------:R2:W-:Y:S01]  /*6a50*/  RED.E.ADD.F32.FTZ.RN.STRONG.GPU [R8.64], R18 ;  /* 0x000000120800798e */ /* 0x0005e2000c10e784 */
[----:B------:R-:W-:Y:S02]  /*6a60*/  IMAD.IADD R6, R250, 0x1, R4 ;  /* 0x00000001fa067824 */ /* 0x000fe400078e0204 */
[-C--:B------:R-:W-:Y:S01]  /*6a70*/  LEA.HI.X.SX32 R247, R4, R21.reuse, 0x2, P1 ;  /* 0x0000001504f77211 */ /* 0x080fe200008f16ff */
[----:B------:R-:W-:Y:S02]  /*6a80*/  IMAD.MOV.U32 R7, RZ, RZ, c[0x0][0x22c] ;  /* 0x00008b00ff077624 */ /* 0x000fe400078e00ff */
[C---:B------:R-:W-:Y:S02]  /*6a90*/  IMAD.IADD R5, R250.reuse, 0x1, R6 ;  /* 0x00000001fa057824 */ /* 0x040fe400078e0206 */
[----:B------:R3:W-:Y:S01]  /*6aa0*/  RED.E.ADD.F32.FTZ.RN.STRONG.GPU [R246.64], R19 ;  /* 0x00000013f600798e */ /* 0x0007e2000c10e784 */
[----:B------:R-:W-:Y:S02]  /*6ab0*/  IMAD R7, R7, c[0x0][0x1c0], RZ ;  /* 0x0000700007077a24 */ /* 0x000fe400078e02ff */
[C---:B------:R-:W-:Y:S01]  /*6ac0*/  IMAD.IADD R4, R250.reuse, 0x1, R5 ;  /* 0x00000001fa047824 */ /* 0x040fe200078e0205 */
[CC--:B-1----:R-:W-:Y:S04]  /*6ad0*/  LEA R16, P1, R5.reuse, R20.reuse, 0x2 ;  /* 0x0000001405107211 */ /* 0x0c2fe800078210ff */
[-C--:B------:R-:W-:Y:S01]  /*6ae0*/  LEA.HI.X.SX32 R17, R5, R21.reuse, 0x2, P1 ;  /* 0x0000001505117211 */ /* 0x080fe200008f16ff */
[----:B------:R-:W-:Y:S02]  /*6af0*/  IMAD.IADD R5, R250, 0x1, R4 ;  /* 0x00000001fa057824 */ /* 0x000fe400078e0204 */
[----:B--2---:R-:W-:Y:S01]  /*6b00*/  IMAD.MOV.U32 R8, RZ, RZ, R10 ;  /* 0x000000ffff087224 */ /* 0x004fe200078e000a */
[CC--:B------:R-:W-:Y:S01]  /*6b10*/  LEA R10, P2, R6.reuse, R20.reuse, 0x2 ;  /* 0x00000014060a7211 */ /* 0x0c0fe200078410ff */
[----:B------:R-:W-:Y:S02]  /*6b20*/  IMAD.MOV.U32 R9, RZ, RZ, R11 ;  /* 0x000000ffff097224 */ /* 0x000fe400078e000b */
[----:B------:R-:W-:Y:S01]  /*6b30*/  IMAD.SHL.U32 R18, R7, 0x10, RZ ;  /* 0x0000001007127824 */ /* 0x000fe200078e00ff */
[-C--:B------:R-:W-:Y:S01]  /*6b40*/  LEA.HI.X.SX32 R11, R6, R21.reuse, 0x2, P2 ;  /* 0x00000015060b7211 */ /* 0x080fe200010f16ff */
[----:B---3--:R-:W-:Y:S01]  /*6b50*/  IMAD.MOV.U32 R246, RZ, RZ, R8 ;  /* 0x000000fffff67224 */ /* 0x008fe200078e0008 */
[CC--:B------:R-:W-:Y:S03]  /*6b60*/  LEA R8, P1, R4.reuse, R20.reuse, 0x2 ;  /* 0x0000001404087211 */ /* 0x0c0fe600078210ff */
[----:B------:R1:W-:Y:S01]  /*6b70*/  RED.E.ADD.F32.FTZ.RN.STRONG.GPU [R10.64], R12 ;  /* 0x0000000c0a00798e */ /* 0x0003e2000c10e784 */
[----:B------:R-:W-:Y:S01]  /*6b80*/  IMAD.MOV.U32 R247, RZ, RZ, R9 ;  /* 0x000000fffff77224 */ /* 0x000fe200078e0009 */
[-C--:B------:R-:W-:Y:S02]  /*6b90*/  LEA.HI.X.SX32 R9, R4, R21.reuse, 0x2, P1 ;  /* 0x0000001504097211 */ /* 0x080fe400008f16ff */
[----:B------:R-:W-:Y:S01]  /*6ba0*/  RED.E.ADD.F32.FTZ.RN.STRONG.GPU [R16.64], R13 ;  /* 0x0000000d1000798e */ /* 0x000fe2000c10e784 */
[CC--:B------:R-:W-:Y:S03]  /*6bb0*/  LEA R6, P1, R5.reuse, R20.reuse, 0x2 ;  /* 0x0000001405067211 */ /* 0x0c0fe600078210ff */
[----:B------:R2:W-:Y:S01]  /*6bc0*/  RED.E.ADD.F32.FTZ.RN.STRONG.GPU [R8.64], R14 ;  /* 0x0000000e0800798e */ /* 0x0005e2000c10e784 */
[-C--:B------:R-:W-:Y:S05]  /*6bd0*/  LEA.HI.X.SX32 R7, R5, R21.reuse, 0x2, P1 ;  /* 0x0000001505077211 */ /* 0x080fea00008f16ff */
[----:B------:R3:W-:Y:S04]  /*6be0*/  RED.E.ADD.F32.FTZ.RN.STRONG.GPU [R6.64], R15 ;  /* 0x0000000f0600798e */ /* 0x0007e8000c10e784 */
[----:B------:R-:W-:Y:S04]  /*6bf0*/  RED.E.ADD.F32.FTZ.RN.STRONG.GPU [R20.64+0x100], R68 ;  /* 0x000100441400798e */ /* 0x000fe8000c10e784 */
[----:B------:R-:W-:Y:S01]  /*6c00*/  RED.E.ADD.F32.FTZ.RN.STRONG.GPU [R244.64+0x100], R69 ;  /* 0x00010045f400798e */ /* 0x000fe2000c10e784 */
[----:B-1----:R-:W-:Y:S05]  /*6c10*/  IADD3 R10, R18, 0x40, RZ ;  /* 0x00000040120a7810 */ /* 0x002fea0007ffe0ff */
[----:B------:R-:W-:Y:S01]  /*6c20*/  IMAD.IADD R4, R250, 0x1, R10 ;  /* 0x00000001fa047824 */ /* 0x000fe200078e020a */
[CC--:B--2---:R-:W-:Y:S04]  /*6c30*/  LEA R8, P1, R10.reuse, R20.reuse, 0x2 ;  /* 0x000000140a087211 */ /* 0x0c4fe800078210ff */
[-C--:B------:R-:W-:Y:S01]  /*6c40*/  LEA.HI.X.SX32 R9, R10, R21.reuse, 0x2, P1 ;  /* 0x000000150a097211 */ /* 0x080fe200008f16ff */
[----:B---3--:R-:W-:Y:S01]  /*6c50*/  IMAD.IADD R6, R250, 0x1, R4 ;  /* 0x00000001fa067824 */ /* 0x008fe200078e0204 */
[-C--:B------:R-:W-:Y:S03]  /*6c60*/  LEA R14, P1, R4, R20.reuse, 0x2 ;  /* 0x00000014040e7211 */ /* 0x080fe600078210ff */
[----:B------:R1:W-:Y:S01]  /*6c70*/  RED.E.ADD.F32.FTZ.RN.STRONG.GPU [R8.64], R70 ;  /* 0x000000460800798e */ /* 0x0003e2000c10e784 */
[----:B------:R-:W-:Y:S01]  /*6c80*/  IMAD.IADD R5, R250, 0x1, R6 ;  /* 0x00000001fa057824 */ /* 0x000fe200078e0206 */
[-C--:B------:R-:W-:Y:S02]  /*6c90*/  LEA.HI.X.SX32 R15, R4, R21.reuse, 0x2, P1 ;  /* 0x00000015040f7211 */ /* 0x080fe400008f16ff */
[-C--:B------:R-:W-:Y:S01]  /*6ca0*/  LEA R10, P2, R6, R20.reuse, 0x2 ;  /* 0x00000014060a7211 */ /* 0x080fe200078410ff */
[----:B------:R-:W-:Y:S01]  /*6cb0*/  IMAD.IADD R4, R250, 0x1, R5 ;  /* 0x00000001fa047824 */ /* 0x000fe200078e0205 */
[CC--:B------:R-:W-:Y:S01]  /*6cc0*/  LEA R12, P1, R5.reuse, R20.reuse, 0x2 ;  /* 0x00000014050c7211 */ /* 0x0c0fe200078210ff */
[----:B------:R-:W-:Y:S01]  /*6cd0*/  RED.E.ADD.F32.FTZ.RN.STRONG.GPU [R14.64], R71 ;  /* 0x000000470e00798e */ /* 0x000fe2000c10e784 */
[-C--:B------:R-:W-:Y:S02]  /*6ce0*/  LEA.HI.X.SX32 R11, R6, R21.reuse, 0x2, P2 ;  /* 0x00000015060b7211 */ /* 0x080fe400010f16ff */
[-C--:B------:R-:W-:Y:S01]  /*6cf0*/  LEA.HI.X.SX32 R13, R5, R21.reuse, 0x2, P1 ;  /* 0x00000015050d7211 */ /* 0x080fe200008f16ff */
[----:B------:R-:W-:Y:S01]  /*6d00*/  IMAD.IADD R5, R250, 0x1, R4 ;  /* 0x00000001fa057824 */ /* 0x000fe200078e0204 */
[----:B------:R-:W-:Y:S04]  /*6d10*/  LDSM.16.MT88.4 R68, [R0+0x4000] ;  /* 0x004000000044783b */ /* 0x000fe80000004200 */
[----:B------:R2:W-:Y:S04]  /*6d20*/  RED.E.ADD.F32.FTZ.RN.STRONG.GPU [R10.64], R72 ;  /* 0x000000480a00798e */ /* 0x0005e8000c10e784 */
[----:B------:R-:W-:Y:S01]  /*6d30*/  RED.E.ADD.F32.FTZ.RN.STRONG.GPU [R12.64], R73 ;  /* 0x000000490c00798e */ /* 0x000fe2000c10e784 */
[CC--:B-1----:R-:W-:Y:S04]  /*6d40*/  LEA R8, P1, R4.reuse, R20.reuse, 0x2 ;  /* 0x0000001404087211 */ /* 0x0c2fe800078210ff */
[-C--:B------:R-:W-:Y:S02]  /*6d50*/  LEA.HI.X.SX32 R9, R4, R21.reuse, 0x2, P1 ;  /* 0x0000001504097211 */ /* 0x080fe400008f16ff */
[CC--:B------:R-:W-:Y:S03]  /*6d60*/  LEA R6, P1, R5.reuse, R20.reuse, 0x2 ;  /* 0x0000001405067211 */ /* 0x0c0fe600078210ff */
[----:B------:R1:W-:Y:S01]  /*6d70*/  RED.E.ADD.F32.FTZ.RN.STRONG.GPU [R8.64], R74 ;  /* 0x0000004a0800798e */ /* 0x0003e2000c10e784 */
[-C--:B------:R-:W-:Y:S05]  /*6d80*/  LEA.HI.X.SX32 R7, R5, R21.reuse, 0x2, P1 ;  /* 0x0000001505077211 */ /* 0x080fea00008f16ff */
[----:B------:R3:W-:Y:S01]  /*6d90*/  RED.E.ADD.F32.FTZ.RN.STRONG.GPU [R6.64], R75 ;  /* 0x0000004b0600798e */ /* 0x0007e2000c10e784 */
[----:B--2---:R-:W-:Y:S03]  /*6da0*/  IADD3 R10, R18, 0x60, RZ ;  /* 0x00000060120a7810 */ /* 0x004fe60007ffe0ff */
[----:B------:R-:W-:Y:S02]  /*6db0*/  RED.E.ADD.F32.FTZ.RN.STRONG.GPU [R20.64+0x180], R80 ;  /* 0x000180501400798e */ /* 0x000fe4000c10e784 */
[----:B------:R-:W-:Y:S02]  /*6dc0*/  IMAD.IADD R4, R250, 0x1, R10 ;  /* 0x00000001fa047824 */ /* 0x000fe400078e020a */
[----:B------:R-:W-:Y:S04]  /*6dd0*/  RED.E.ADD.F32.FTZ.RN.STRONG.GPU [R244.64+0x180], R81 ;  /* 0x00018051f400798e */ /* 0x000fe8000c10e784 */
[----:B------:R-:W-:Y:S01]  /*6de0*/  LDSM.16.MT88.4 R72, [R3+0x12800] ;  /* 0x012800000348783b */ /* 0x000fe20000004200 */
[CC--:B-1----:R-:W-:Y:S04]  /*6df0*/  LEA R8, P1, R10.reuse, R20.reuse, 0x2 ;  /* 0x000000140a087211 */ /* 0x0c2fe800078210ff */
        /* <DEDUP_REMOVED lines=33> */
[-C--:B------:R-:W-:Y:S03]  /*7010*/  LEA.HI.X.SX32 R13, R4, R21.reuse, 0x2, P1 ;  /* 0x00000015040d7211 */ /* 0x080fe600008f16ff */
[C---:B------:R-:W-:Y:S01]  /*7020*/  IMAD.IADD R4, R250.reuse, 0x1, R5 ;  /* 0x00000001fa047824 */ /* 0x040fe200078e0205 */
[CC--:B------:R-:W-:Y:S01]  /*7030*/  LEA R10, P1, R5.reuse, R20.reuse, 0x2 ;  /* 0x00000014050a7211 */ /* 0x0c0fe200078210ff */
[----:B------:R-:W-:Y:S03]  /*7040*/  RED.E.ADD.F32.FTZ.RN.STRONG.GPU [R12.64], R87 ;  /* 0x000000570c00798e */ /* 0x000fe6000c10e784 */
[-C--:B------:R-:W-:Y:S01]  /*7050*/  LEA.HI.X.SX32 R11, R5, R21.reuse, 0x2, P1 ;  /* 0x00000015050b7211 */ /* 0x080fe200008f16ff */
[----:B------:R-:W-:Y:S01]  /*7060*/  IMAD.IADD R5, R250, 0x1, R4 ;  /* 0x00000001fa057824 */ /* 0x000fe200078e0204 */
[----:B------:R-:W-:Y:S01]  /*7070*/  LDSM.16.MT88.4 R84, [R0+0x2800] ;  /* 0x002800000054783b */ /* 0x000fe20000004200 */
[CC--:B-1----:R-:W-:Y:S04]  /*7080*/  LEA R8, P2, R6.reuse, R20.reuse, 0x2 ;  /* 0x0000001406087211 */ /* 0x0c2fe800078410ff */
[-C--:B------:R-:W-:Y:S02]  /*7090*/  LEA.HI.X.SX32 R9, R6, R21.reuse, 0x2, P2 ;  /* 0x0000001506097211 */ /* 0x080fe400010f16ff */
[CC--:B------:R-:W-:Y:S03]  /*70a0*/  LEA R6, P1, R4.reuse, R20.reuse, 0x2 ;  /* 0x0000001404067211 */ /* 0x0c0fe600078210ff */
[----:B------:R1:W-:Y:S01]  /*70b0*/  RED.E.ADD.F32.FTZ.RN.STRONG.GPU [R8.64], R88 ;  /* 0x000000580800798e */ /* 0x0003e2000c10e784 */
[-C--:B------:R-:W-:Y:S02]  /*70c0*/  LEA.HI.X.SX32 R7, R4, R21.reuse, 0x2, P1 ;  /* 0x0000001504077211 */ /* 0x080fe400008f16ff */
[----:B------:R-:W-:Y:S01]  /*70d0*/  IADD3 R4, R18, 0xa0, RZ ;  /* 0x000000a012047810 */ /* 0x000fe20007ffe0ff */
[----:B------:R2:W-:Y:S04]  /*70e0*/  RED.E.ADD.F32.FTZ.RN.STRONG.GPU [R10.64], R89 ;  /* 0x000000590a00798e */ /* 0x0005e8000c10e784 */
[----:B------:R3:W-:Y:S04]  /*70f0*/  RED.E.ADD.F32.FTZ.RN.STRONG.GPU [R6.64], R90 ;  /* 0x0000005a0600798e */ /* 0x0007e8000c10e784 */
[----:B------:R-:W-:Y:S01]  /*7100*/  LDSM.16.MT88.4 R16, [R0+0x2000] ;  /* 0x002000000010783b */ /* 0x000fe20000004200 */
[CC--:B-1----:R-:W-:Y:S04]  /*7110*/  LEA R8, P1, R5.reuse, R20.reuse, 0x2 ;  /* 0x0000001405087211 */ /* 0x0c2fe800078210ff */
[-C--:B------:R-:W-:Y:S02]  /*7120*/  LEA.HI.X.SX32 R9, R5, R21.reuse, 0x2, P1 ;  /* 0x0000001505097211 */ /* 0x080fe400008f16ff */
[-C--:B--2---:R-:W-:Y:S01]  /*7130*/  LEA R10, P1, R4, R20.reuse, 0x2 ;  /* 0x00000014040a7211 */ /* 0x084fe200078210ff */
[----:B---3--:R-:W-:Y:S02]  /*7140*/  IMAD.IADD R6, R250, 0x1, R4 ;  /* 0x00000001fa067824 */ /* 0x008fe400078e0204 */
[----:B------:R1:W-:Y:S01]  /*7150*/  RED.E.ADD.F32.FTZ.RN.STRONG.GPU [R8.64], R91 ;  /* 0x0000005b0800798e */ /* 0x0003e2000c10e784 */
[-C--:B------:R-:W-:Y:S03]  /*7160*/  LEA.HI.X.SX32 R11, R4, R21.reuse, 0x2, P1 ;  /* 0x00000015040b7211 */ /* 0x080fe600008f16ff */
[----:B------:R-:W-:Y:S01]  /*7170*/  RED.E.ADD.F32.FTZ.RN.STRONG.GPU [R20.64+0x280], R96 ;  /* 0x000280601400798e */ /* 0x000fe2000c10e784 */
[CC--:B------:R-:W-:Y:S03]  /*7180*/  LEA R14, P1, R6.reuse, R20.reuse, 0x2 ;  /* 0x00000014060e7211 */ /* 0x0c0fe600078210ff */
[----:B------:R-:W-:Y:S01]  /*7190*/  RED.E.ADD.F32.FTZ.RN.STRONG.GPU [R244.64+0x280], R97 ;  /* 0x00028061f400798e */ /* 0x000fe2000c10e784 */
[-C--:B------:R-:W-:Y:S03]  /*71a0*/  LEA.HI.X.SX32 R15, R6, R21.reuse, 0x2, P1 ;  /* 0x00000015060f7211 */ /* 0x080fe600008f16ff */
[----:B------:R2:W-:Y:S04]  /*71b0*/  RED.E.ADD.F32.FTZ.RN.STRONG.GPU [R10.64], R98 ;  /* 0x000000620a00798e */ /* 0x0005e8000c10e784 */
[----:B------:R-:W-:Y:S04]  /*71c0*/  RED.E.ADD.F32.FTZ.RN.STRONG.GPU [R14.64], R99 ;  /* 0x000000630e00798e */ /* 0x000fe8000c10e784 */
[----:B------:R-:W-:Y:S01]  /*71d0*/  LDSM.16.MT88.4 R88, [R2+0x13800] ;  /* 0x013800000258783b */ /* 0x000fe20000004200 */
[C---:B-1----:R-:W-:Y:S04]  /*71e0*/  IMAD.IADD R8, R250.reuse, 0x1, R6 ;  /* 0x00000001fa087824 */ /* 0x042fe800078e0206 */
[----:B------:R-:W-:Y:S01]  /*71f0*/  IMAD.IADD R5, R250, 0x1, R8 ;  /* 0x00000001fa057824 */ /* 0x000fe200078e0208 */
[-C--:B------:R-:W-:Y:S03]  /*7200*/  LEA R12, P1, R8, R20.reuse, 0x2 ;  /* 0x00000014080c7211 */ /* 0x080fe600078210ff */
[----:B------:R-:W-:Y:S01]  /*7210*/  IMAD.IADD R4, R250, 0x1, R5 ;  /* 0x00000001fa047824 */ /* 0x000fe200078e0205 */
[-C--:B------:R-:W-:Y:S02]  /*7220*/  LEA.HI.X.SX32 R13, R8, R21.reuse, 0x2, P1 ;  /* 0x00000015080d7211 */ /* 0x080fe400008f16ff */
[CC--:B--2---:R-:W-:Y:S01]  /*7230*/  LEA R10, P3, R5.reuse, R20.reuse, 0x2 ;  /* 0x00000014050a7211 */ /* 0x0c4fe200078610ff */
[----:B------:R-:W-:Y:S01]  /*7240*/  IMAD.IADD R7, R250, 0x1, R4 ;  /* 0x00000001fa077824 */ /* 0x000fe200078e0204 */
[CC--:B------:R-:W-:Y:S01]  /*7250*/  LEA R8, P2, R4.reuse, R20.reuse, 0x2 ;  /* 0x0000001404087211 */ /* 0x0c0fe200078410ff */
[----:B------:R-:W-:Y:S01]  /*7260*/  RED.E.ADD.F32.FTZ.RN.STRONG.GPU [R12.64], R92 ;  /* 0x0000005c0c00798e */ /* 0x000fe2000c10e784 */
[-C--:B------:R-:W-:Y:S02]  /*7270*/  LEA.HI.X.SX32 R11, R5, R21.reuse, 0x2, P3 ;  /* 0x00000015050b7211 */ /* 0x080fe400018f16ff */
[C---:B------:R-:W-:Y:S01]  /*7280*/  LEA R6, P1, R7.reuse, R20, 0x2 ;  /* 0x0000001407067211 */ /* 0x040fe200078210ff */
[----:B------:R-:W-:Y:S01]  /*7290*/  LDSM.16.MT88.4 R12, [R2+0x12000] ;  /* 0x01200000020c783b */ /* 0x000fe20000004200 */
[-C--:B------:R-:W-:Y:S02]  /*72a0*/  LEA.HI.X.SX32 R9, R4, R21.reuse, 0x2, P2 ;  /* 0x0000001504097211 */ /* 0x080fe400010f16ff */
[----:B------:R-:W-:Y:S01]  /*72b0*/  LEA.HI.X.SX32 R7, R7, R21, 0x2, P1 ;  /* 0x0000001507077211 */ /* 0x000fe200008f16ff */
[----:B------:R-:W-:Y:S04]  /*72c0*/  RED.E.ADD.F32.FTZ.RN.STRONG.GPU [R10.64], R93 ;  /* 0x0000005d0a00798e */ /* 0x000fe8000c10e784 */
[----:B------:R-:W-:Y:S04]  /*72d0*/  RED.E.ADD.F32.FTZ.RN.STRONG.GPU [R8.64], R94 ;  /* 0x0000005e0800798e */ /* 0x000fe8000c10e784 */
[----:B------:R-:W-:Y:S04]  /*72e0*/  LDSM.16.MT88.4 R8, [R0] ;  /* 0x000000000008783b */ /* 0x000fe80000004200 */
[----:B------:R-:W-:Y:S04]  /*72f0*/  RED.E.ADD.F32.FTZ.RN.STRONG.GPU [R6.64], R95 ;  /* 0x0000005f0600798e */ /* 0x000fe8000c10e784 */
[----:B------:R-:W1:Y:S04]  /*7300*/  LDSM.16.MT88.4 R4, [R3+0x12000] ;  /* 0x012000000304783b */ /* 0x000e680000004200 */
[----:B------:R2:W5:Y:S01]  /*7310*/  LDL.LU.64 R20, [R1+0x88] ;  /* 0x0000880001147983 */ /* 0x0005620000300a00 */
[-C--:B-1----:R-:W-:Y:S08]  /*7320*/  HMMA.16816.F32.BF16 R100, R4, R8.reuse, R100 ;  /* 0x000000080464723c */ /* 0x082ff00000041864 */
[C---:B------:R-:W-:Y:S08]  /*7330*/  HMMA.16816.F32.BF16 R104, R12.reuse, R8, R104 ;  /* 0x000000080c68723c */ /* 0x040ff00000041868 */
[-C--:B------:R-:W-:Y:S08]  /*7340*/  HMMA.16816.F32.BF16 R108, R12, R10.reuse, R108 ;  /* 0x0000000a0c6c723c */ /* 0x080ff0000004186c */
[C---:B------:R-:W-:Y:S01]  /*7350*/  HMMA.16816.F32.BF16 R112, R4.reuse, R10, R112 ;  /* 0x0000000a0470723c */ /* 0x040fe20000041870 */
[----:B------:R-:W1:Y:S07]  /*7360*/  LDSM.16.MT88.4 R8, [R0+0x4800] ;  /* 0x004800000008783b */ /* 0x000e6e0000004200 */
[-C--:B------:R-:W-:Y:S08]  /*7370*/  HMMA.16816.F32.BF16 R116, R4, R16.reuse, R116 ;  /* 0x000000100474723c */ /* 0x080ff00000041874 */
[C---:B------:R-:W-:Y:S08]  /*7380*/  HMMA.16816.F32.BF16 R120, R12.reuse, R16, R120 ;  /* 0x000000100c78723c */ /* 0x040ff00000041878 */
[-C--:B------:R-:W-:Y:S08]  /*7390*/  HMMA.16816.F32.BF16 R124, R12, R18.reuse, R124 ;  /* 0x000000120c7c723c */ /* 0x080ff0000004187c */
[C---:B------:R-:W-:Y:S01]  /*73a0*/  HMMA.16816.F32.BF16 R128, R4.reuse, R18, R128 ;  /* 0x000000120480723c */ /* 0x040fe20000041880 */
[----:B------:R-:W-:Y:S07]  /*73b0*/  LDSM.16.MT88.4 R16, [R2+0x13000] ;  /* 0x013000000210783b */ /* 0x000fee0000004200 */
[-C--:B------:R-:W-:Y:S08]  /*73c0*/  HMMA.16816.F32.BF16 R132, R4, R68.reuse, R132 ;  /* 0x000000440484723c */ /* 0x080ff00000041884 */
[C---:B------:R-:W-:Y:S08]  /*73d0*/  HMMA.16816.F32.BF16 R136, R12.reuse, R68, R136 ;  /* 0x000000440c88723c */ /* 0x040ff00000041888 */
[-C--:B------:R-:W-:Y:S01]  /*73e0*/  HMMA.16816.F32.BF16 R140, R12, R70.reuse, R140 ;  /* 0x000000460c8c723c */ /* 0x080fe2000004188c */
[----:B------:R-:W-:Y:S07]  /*73f0*/  LDSM.16.MT88.4 R12, [R0+0x1000] ;  /* 0x00100000000c783b */ /* 0x000fee0000004200 */
[----:B------:R-:W-:Y:S01]  /*7400*/  HMMA.16816.F32.BF16 R144, R4, R70, R144 ;  /* 0x000000460490723c */ /* 0x000fe20000041890 */
[----:B------:R-:W3:Y:S04]  /*7410*/  LDSM.16.MT88.4 R4, [R3+0x13000] ;  /* 0x013000000304783b */ /* 0x000ee80000004200 */
[----:B------:R-:W4:Y:S03]  /*7420*/  LDSM.16.MT88.4 R68, [R0+0x3000] ;  /* 0x003000000044783b */ /* 0x000f260000004200 */
[-C--:B------:R-:W-:Y:S08]  /*7430*/  HMMA.16816.F32.BF16 R100, R72, R76.reuse, R100 ;  /* 0x0000004c4864723c */ /* 0x080ff00000041864 */
[C---:B------:R-:W-:Y:S08]  /*7440*/  HMMA.16816.F32.BF16 R104, R80.reuse, R76, R104 ;  /* 0x0000004c5068723c */ /* 0x040ff00000041868 */
[-C--:B------:R-:W-:Y:S08]  /*7450*/  HMMA.16816.F32.BF16 R108, R80, R78.reuse, R108 ;  /* 0x0000004e506c723c */ /* 0x080ff0000004186c */
[C---:B------:R-:W-:Y:S01]  /*7460*/  HMMA.16816.F32.BF16 R112, R72.reuse, R78, R112 ;  /* 0x0000004e4870723c */ /* 0x040fe20000041870 */
[----:B------:R-:W2:Y:S07]  /*7470*/  LDSM.16.MT88.4 R76, [R0+0x5000] ;  /* 0x00500000004c783b */ /* 0x000eae0000004200 */
[-C--:B------:R-:W-:Y:S08]  /*7480*/  HMMA.16816.F32.BF16 R116, R72, R84.reuse, R116 ;  /* 0x000000544874723c */ /* 0x080ff00000041874 */
[C---:B------:R-:W-:Y:S08]  /*7490*/  HMMA.16816.F32.BF16 R120, R80.reuse, R84, R120 ;  /* 0x000000545078723c */ /* 0x040ff00000041878 */
[-C--:B------:R-:W-:Y:S08]  /*74a0*/  HMMA.16816.F32.BF16 R124, R80, R86.reuse, R124 ;  /* 0x00000056507c723c */ /* 0x080ff0000004187c */
[C---:B------:R-:W-:Y:S01]  /*74b0*/  HMMA.16816.F32.BF16 R128, R72.reuse, R86, R128 ;  /* 0x000000564880723c */ /* 0x040fe20000041880 */
[----:B------:R-:W-:Y:S07]  /*74c0*/  LDSM.16.MT88.4 R84, [R0+0x1800] ;  /* 0x001800000054783b */ /* 0x000fee0000004200 */
[-C--:B-1----:R-:W-:Y:S08]  /*74d0*/  HMMA.16816.F32.BF16 R132, R72, R8.reuse, R132 ;  /* 0x000000084884723c */ /* 0x082ff00000041884 */
[C---:B------:R-:W-:Y:S08]  /*74e0*/  HMMA.16816.F32.BF16 R136, R80.reuse, R8, R136 ;  /* 0x000000085088723c */ /* 0x040ff00000041888 */
[-C--:B------:R-:W-:Y:S01]  /*74f0*/  HMMA.16816.F32.BF16 R140, R80, R10.reuse, R140 ;  /* 0x0000000a508c723c */ /* 0x080fe2000004188c */
[----:B------:R-:W1:Y:S07]  /*7500*/  LDSM.16.MT88.4 R80, [R3+0x13800] ;  /* 0x013800000350783b */ /* 0x000e6e0000004200 */
[----:B------:R-:W-:Y:S01]  /*7510*/  HMMA.16816.F32.BF16 R144, R72, R10, R144 ;  /* 0x0000000a4890723c */ /* 0x000fe20000041890 */
[----:B------:R-:W1:Y:S04]  /*7520*/  LDSM.16.MT88.4 R8, [R0+0x3800] ;  /* 0x003800000008783b */ /* 0x000e680000004200 */
[----:B------:R-:W1:Y:S03]  /*7530*/  LDSM.16.MT88.4 R72, [R0+0x5800] ;  /* 0x005800000048783b */ /* 0x000e660000004200 */
[-C--:B---3--:R-:W-:Y:S08]  /*7540*/  HMMA.16816.F32.BF16 R100, R4, R12.reuse, R100 ;  /* 0x0000000c0464723c */ /* 0x088ff00000041864 */
[C---:B------:R-:W-:Y:S08]  /*7550*/  HMMA.16816.F32.BF16 R104, R16.reuse, R12, R104 ;  /* 0x0000000c1068723c */ /* 0x040ff00000041868 */
[-C--:B------:R-:W-:Y:S08]  /*7560*/  HMMA.16816.F32.BF16 R108, R16, R14.reuse, R108 ;  /* 0x0000000e106c723c */ /* 0x080ff0000004186c */
[C---:B------:R-:W-:Y:S08]  /*7570*/  HMMA.16816.F32.BF16 R112, R4.reuse, R14, R112 ;  /* 0x0000000e0470723c */ /* 0x040ff00000041870 */
[-C--:B----4-:R-:W-:Y:S08]  /*7580*/  HMMA.16816.F32.BF16 R116, R4, R68.reuse, R116 ;  /* 0x000000440474723c */ /* 0x090ff00000041874 */
[C---:B------:R-:W-:Y:S08]  /*7590*/  HMMA.16816.F32.BF16 R120, R16.reuse, R68, R120 ;  /* 0x000000441078723c */ /* 0x040ff00000041878 */
[-C--:B------:R-:W-:Y:S08]  /*75a0*/  HMMA.16816.F32.BF16 R124, R16, R70.reuse, R124 ;  /* 0x00000046107c723c */ /* 0x080ff0000004187c */
[C---:B------:R-:W-:Y:S08]  /*75b0*/  HMMA.16816.F32.BF16 R128, R4.reuse, R70, R128 ;  /* 0x000000460480723c */ /* 0x040ff00000041880 */
[-C--:B--2---:R-:W-:Y:S08]  /*75c0*/  HMMA.16816.F32.BF16 R132, R4, R76.reuse, R132 ;  /* 0x0000004c0484723c */ /* 0x084ff00000041884 */
[C---:B------:R-:W-:Y:S08]  /*75d0*/  HMMA.16816.F32.BF16 R136, R16.reuse, R76, R136 ;  /* 0x0000004c1088723c */ /* 0x040ff00000041888 */
[-C--:B------:R-:W-:Y:S08]  /*75e0*/  HMMA.16816.F32.BF16 R140, R16, R78.reuse, R140 ;  /* 0x0000004e108c723c */ /* 0x080ff0000004188c */
[----:B------:R-:W-:Y:S08]  /*75f0*/  HMMA.16816.F32.BF16 R144, R4, R78, R144 ;  /* 0x0000004e0490723c */ /* 0x000ff00000041890 */
[-C--:B-1----:R-:W-:Y:S08]  /*7600*/  HMMA.16816.F32.BF16 R100, R80, R84.reuse, R100 ;  /* 0x000000545064723c */ /* 0x082ff00000041864 */
[C---:B------:R-:W-:Y:S08]  /*7610*/  HMMA.16816.F32.BF16 R104, R88.reuse, R84, R104 ;  /* 0x000000545868723c */ /* 0x040ff00000041868 */
[-C--:B------:R-:W-:Y:S08]  /*7620*/  HMMA.16816.F32.BF16 R108, R88, R86.reuse, R108 ;  /* 0x00000056586c723c */ /* 0x080ff0000004186c */
        /* <DEDUP_REMOVED lines=8> */
[----:B------:R-:W-:Y:S01]  /*76b0*/  HMMA.16816.F32.BF16 R144, R80, R74, R144 ;  /* 0x0000004a5090723c */ /* 0x000fe20000041890 */
[----:B------:R-:W-:-:S07]  /*76c0*/  @!P0 BRA `(.L_x_33) ;  /* 0x0000033000008947 */ /* 0x000fce0003800000 */
[----:B------:R-:W2:Y:S04]  /*76d0*/  LDL.LU.64 R96, [R1+0x40] ;  /* 0x0000400001607983 */ /* 0x000ea80000300a00 */
[----:B------:R-:W-:Y:S01]  /*76e0*/  BAR.SYNC.DEFER_BLOCKING 0x0 ;  /* 0x0000000000007b1d */ /* 0x000fe20000010000 */
[----:B------:R-:W-:Y:S01]  /*76f0*/  IMAD.MOV.U32 R13, RZ, RZ, c[0x0][0x190] ;  /* 0x00006400ff0d7624 */ /* 0x000fe200078e00ff */
[----:B------:R-:W-:Y:S01]  /*7700*/  ISETP.GE.AND P3, PT, R246, c[0x0][0x220], PT ;  /* 0x00008800f6007a0c */ /* 0x000fe20003f66270 */
[----:B------:R-:W-:Y:S01]  /*7710*/  IMAD.MOV.U32 R14, RZ, RZ, c[0x0][0x194] ;  /* 0x00006500ff0e7624 */ /* 0x000fe200078e00ff */
[----:B------:R-:W-:Y:S01]  /*7720*/  ISETP.GE.AND P2, PT, R249, c[0x0][0x220], PT ;  /* 0x00008800f9007a0c */ /* 0x000fe20003f46270 */
[----:B------:R-:W-:Y:S01]  /*7730*/  IMAD.U32 R5, R13, -0x40, RZ ;  /* 0xffffffc00d057824 */ /* 0x000fe200078e00ff */
[----:B------:R-:W-:Y:S04]  /*7740*/  ISETP.GE.AND P1, PT, R251, c[0x0][0x220], PT ;  /* 0x00008800fb007a0c */ /* 0x000fe80003f26270 */
[----:B------:R-:W-:Y:S02]  /*7750*/  SHF.R.S32.HI R7, RZ, 0x1f, R5 ;  /* 0x0000001fff077819 */ /* 0x000fe40000011405 */
[C---:B------:R-:W-:Y:S04]  /*7760*/  LEA R6, P4, R13.reuse, R5, 0x5 ;  /* 0x000000050d067211 */ /* 0x040fe800078828ff */
[--C-:B------:R-:W-:Y:S01]  /*7770*/  LEA.HI.X R7, R13, R7, R14.reuse, 0x5, P4 ;  /* 0x000000070d077211 */ /* 0x100fe200020f2c0e */
[----:B------:R1:W-:Y:S01]  /*7780*/  @P3 STS.128 [R248], RZ ;  /* 0x000000fff8003388 */ /* 0x0003e20000000c00 */
[CC--:B--2---:R-:W-:Y:S02]  /*7790*/  LEA R4, P0, R5.reuse, R96.reuse, 0x1 ;  /* 0x0000006005047211 */ /* 0x0c4fe400078008ff */
[C---:B------:R-:W-:Y:S02]  /*77a0*/  @!P2 LEA R10, P4, R6.reuse, R96, 0x1 ;  /* 0x00000060060aa211 */ /* 0x040fe400078808ff */
[-C--:B------:R-:W-:Y:S02]  /*77b0*/  LEA.HI.X.SX32 R5, R5, R97.reuse, 0x1, P0 ;  /* 0x0000006105057211 */ /* 0x080fe400000f0eff */
[C---:B------:R-:W-:Y:S02]  /*77c0*/  @!P3 LEA R12, P5, R13.reuse, R4, 0x6 ;  /* 0x000000040d0cb211 */ /* 0x040fe400078a30ff */
[C-C-:B------:R-:W-:Y:S01]  /*77d0*/  @!P2 LEA.HI.X R11, R6.reuse, R97, R7.reuse, 0x1, P4 ;  /* 0x00000061060ba211 */ /* 0x140fe200020f0c07 */
[----:B------:R-:W-:Y:S01]  /*77e0*/  @!PT LDS RZ, [RZ] ;  /* 0x00000000fffff984 */ /* 0x000fe20000000800 */
[----:B------:R-:W-:Y:S01]  /*77f0*/  @!PT LDS RZ, [RZ] ;  /* 0x00000000fffff984 */ /* 0x000fe20000000800 */
[----:B------:R-:W-:Y:S01]  /*7800*/  @!PT LDS RZ, [RZ] ;  /* 0x00000000fffff984 */ /* 0x000fe20000000800 */
[----:B------:R1:W-:Y:S01]  /*7810*/  @!P3 LDGSTS.E.BYPASS.LTC128B.128 [R248], [R4.64] ;  /* 0x0000000004f8bfae */ /* 0x0003e2000b901d44 */
[----:B------:R-:W-:Y:S02]  /*7820*/  @!P3 LEA.HI.X R13, R13, R5, R14, 0x6, P5 ;  /* 0x000000050d0db211 */ /* 0x000fe400028f340e */
[C---:B------:R-:W-:Y:S01]  /*7830*/  @!P1 LEA R8, P0, R6.reuse, R96, 0x1 ;  /* 0x0000006006089211 */ /* 0x040fe200078008ff */
[----:B------:R1:W-:Y:S03]  /*7840*/  @P2 STS.128 [R248+0x2000], RZ ;  /* 0x002000fff8002388 */ /* 0x0003e60000000c00 */
[----:B------:R-:W-:Y:S01]  /*7850*/  @!P1 LEA.HI.X R9, R6, R97, R7, 0x1, P0 ;  /* 0x0000006106099211 */ /* 0x000fe200000f0c07 */
        /* <DEDUP_REMOVED lines=26> */
.L_x_33:
[----:B------:R-:W-:Y:S02]  /*7a00*/  UISETP.GT.AND UP0, UPT, UR6, UR12, UPT ;  /* 0x0000000c0600728c */ /* 0x000fe4000bf04270 */
[----:B------:R-:W-:Y:S04]  /*7a10*/  UIADD3 UR6, UR6, -0x1, URZ ;  /* 0xffffffff06067890 */ /* 0x000fe8000fffe03f */
[----:B------:R-:W-:Y:S11]  /*7a20*/  PLOP3.LUT P0, PT, PT, PT, UP0, 0x80, 0x0 ;  /* 0x000000000000781c */ /* 0x000ff60003f0f008 */
[----:B------:R-:W-:Y:S02]  /*7a30*/  @!UPT UIADD3 URZ, URZ, URZ, URZ ;  /* 0x0000003f3f3ff290 */ /* 0x000fe4000fffe03f */
[----:B------:R-:W-:-:S05]  /*7a40*/  @P0 BRA `(.L_x_34) ;  /* 0xffffc90000000947 */ /* 0x000fca000383ffff */
[----:B------:R-:W2:Y:S04]  /*7a50*/  LDL R73, [R1+0x78] ;  /* 0x0000780001497983 */ /* 0x000ea80000100800 */
[----:B------:R-:W3:Y:S01]  /*7a60*/  LDL R72, [R1+0x7c] ;  /* 0x00007c0001487983 */ /* 0x000ee20000100800 */
[----:B-----5:R-:W-:Y:S01]  /*7a70*/  F2FP.BF16.PACK_AB R68, R27, R26 ;  /* 0x0000001a1b44723e */ /* 0x020fe200000010ff */
[----:B------:R-:W-:Y:S01]  /*7a80*/  FMUL.FTZ R100, R100, c[0x0][0x2e0] ;  /* 0x0000b80064647a20 */ /* 0x000fe20000410000 */
[----:B------:R-:W-:Y:S01]  /*7a90*/  F2FP.BF16.PACK_AB R70, R23, R22 ;  /* 0x000000161746723e */ /* 0x000fe200000010ff */
[----:B------:R-:W-:Y:S01]  /*7aa0*/  FMUL.FTZ R27, R101, c[0x0][0x2e0] ;  /* 0x0000b800651b7a20 */ /* 0x000fe20000410000 */
[----:B------:R-:W-:Y:S01]  /*7ab0*/  F2FP.BF16.PACK_AB R69, R25, R24 ;  /* 0x000000181945723e */ /* 0x000fe200000010ff */
[----:B------:R-:W-:Y:S01]  /*7ac0*/  FMUL.FTZ R102, R102, c[0x0][0x2e0] ;  /* 0x0000b80066667a20 */ /* 0x000fe20000410000 */
[----:B------:R-:W-:Y:S01]  /*7ad0*/  F2FP.BF16.PACK_AB R71, R21, R20 ;  /* 0x000000141547723e */ /* 0x000fe200000010ff */
[----:B------:R-:W-:Y:S01]  /*7ae0*/  FMUL.FTZ R26, R103, c[0x0][0x2e0] ;  /* 0x0000b800671a7a20 */ /* 0x000fe20000410000 */
[----:B------:R-:W-:Y:S01]  /*7af0*/  F2FP.BF16.PACK_AB R27, R27, R100 ;  /* 0x000000641b1b723e */ /* 0x000fe200000010ff */
[----:B------:R-:W-:Y:S01]  /*7b00*/  BAR.SYNC.DEFER_BLOCKING 0x0 ;  /* 0x0000000000007b1d */ /* 0x000fe20000010000 */
        /* <DEDUP_REMOVED lines=50> */
[----:B-1----:R-:W-:Y:S01]  /*7e30*/  FMUL.FTZ R13, R125, c[0x0][0x2e0] ;  /* 0x0000b8007d0d7a20 */ /* 0x002fe20000410000 */
        /* <DEDUP_REMOVED lines=30> */
[----:B------:R-:W-:Y:S01]  /*8020*/  UISETP.NE.AND UP0, UPT, UR25, -0x1, UPT ;  /* 0xffffffff1900788c */ /* 0x000fe2000bf05270 */
[----:B------:R-:W-:Y:S01]  /*8030*/  FMUL.FTZ R5, R141, c[0x0][0x2e0] ;  /* 0x0000b8008d057a20 */ /* 0x000fe20000410000 */
[----:B------:R-:W-:Y:S01]  /*8040*/  F2FP.BF16.PACK_AB R8, R8, R138 ;  /* 0x0000008a0808723e */ /* 0x000fe200000010ff */
[----:B------:R-:W-:Y:S01]  /*8050*/  FMUL.FTZ R142, R142, c[0x0][0x2e0] ;  /* 0x0000b8008e8e7a20 */ /* 0x000fe20000410000 */
[----:B------:R-:W-:Y:S01]  /*8060*/  ULDC.64 UR10, c[0x0][0x3a0] ;  /* 0x0000e800000a7ab9 */ /* 0x000fe20000000a00 */
[----:B------:R-:W-:Y:S01]  /*8070*/  FMUL.FTZ R4, R143, c[0x0][0x2e0] ;  /* 0x0000b8008f047a20 */ /* 0x000fe20000410000 */
[----:B------:R-:W-:-:S02]  /*8080*/  F2FP.BF16.PACK_AB R5, R5, R140 ;  /* 0x0000008c0505723e */ /* 0x000fc400000010ff */
[----:B------:R-:W-:Y:S02]  /*8090*/  PLOP3.LUT P0, PT, PT, PT, UP0, 0x80, 0x0 ;  /* 0x000000000000781c */ /* 0x000fe40003f0f008 */
[----:B------:R-:W-:Y:S01]  /*80a0*/  F2FP.BF16.PACK_AB R4, R4, R142 ;  /* 0x0000008e0404723e */ /* 0x000fe200000010ff */
[----:B------:R-:W-:-:S04]  /*80b0*/  @UP0 UIADD3 UR8, UR17, UR25, URZ ;  /* 0x0000001911080290 */ /* 0x000fc8000fffe03f */
[----:B------:R-:W-:-:S04]  /*80c0*/  @UP0 UIMAD.WIDE.U32 UR6, UR8, UR10, URZ ;  /* 0x0000000a080602a5 */ /* 0x000fc8000f8e003f */
[----:B------:R-:W-:-:S03]  /*80d0*/  @UP0 UIMAD UR14, UR8, UR11, UR7 ;  /* 0x0000000b080e02a4 */ /* 0x000fc6000f8e0207 */
[----:B------:R-:W-:Y:S01]  /*80e0*/  @UP0 UMOV UR13, UR6 ;  /* 0x00000006000d0c82 */ /* 0x000fe20008000000 */
[----:B--2---:R1:W-:Y:S04]  /*80f0*/  STS [R73], R27 ;  /* 0x0000001b49007388 */ /* 0x0043e80000000800 */
[----:B------:R1:W-:Y:S04]  /*8100*/  STS [R73+0x400], R26 ;  /* 0x0004001a49007388 */ /* 0x0003e80000000800 */
[----:B---3--:R1:W-:Y:S04]  /*8110*/  STS [R72], R23 ;  /* 0x0000001748007388 */ /* 0x0083e80000000800 */
[----:B------:R1:W-:Y:S04]  /*8120*/  STS [R72+0x400], R22 ;  /* 0x0004001648007388 */ /* 0x0003e80000000800 */
        /* <DEDUP_REMOVED lines=43> */
[----:B------:R1:W-:Y:S01]  /*83e0*/  STS [R72+0xb400], R62 ;  /* 0x00b4003e48007388 */ /* 0x0003e20000000800 */
        /* <DEDUP_REMOVED lines=13> */
.L_x_35:
        /* <DEDUP_REMOVED lines=18> */
.L_x_36:
[----:B------:R-:W-:Y:S01]  /*85e0*/  BAR.SYNC.DEFER_BLOCKING 0x0 ;  /* 0x0000000000007b1d */ /* 0x000fe20000010000 */
[----:B------:R-:W-:Y:S01]  /*85f0*/  USHF.L.U32 UR6, UR20, 0x6, URZ ;  /* 0x0000000614067899 */ /* 0x000fe2000800063f */
[--C-:B-1----:R-:W-:Y:S01]  /*8600*/  SHF.R.S32.HI R7, RZ, 0x1f, R246.reuse ;  /* 0x0000001fff077819 */ /* 0x102fe200000114f6 */
[----:B------:R-:W-:Y:S02]  /*8610*/  IMAD.MOV.U32 R6, RZ, RZ, R246 ;  /* 0x000000ffff067224 */ /* 0x000fe400078e00f6 */
[----:B------:R-:W-:Y:S01]  /*8620*/  USHF.R.S32.HI UR10, URZ, 0x1f, UR6 ;  /* 0x0000001f3f0a7899 */ /* 0x000fe20008011406 */
[----:B------:R-:W1:Y:S01]  /*8630*/  S2R R64, SR_TID.X ;  /* 0x0000000000407919 */ /* 0x000e620000002100 */
[----:B------:R-:W-:Y:S01]  /*8640*/  ULDC.64 UR8, c[0x0][0x3a0] ;  /* 0x0000e80000087ab9 */ /* 0x000fe20000000a00 */
[----:B------:R-:W-:Y:S01]  /*8650*/  IMAD.U32 R13, RZ, RZ, UR6 ;  /* 0x00000006ff0d7e24 */ /* 0x000fe2000f8e00ff */
[----:B------:R-:W-:Y:S01]  /*8660*/  UIMAD UR7, UR10, UR8, URZ ;  /* 0x000000080a0772a4 */ /* 0x000fe2000f8e023f */
[----:B------:R-:W2:Y:S01]  /*8670*/  S2R R65, SR_TID.X ;  /* 0x0000000000417919 */ /* 0x000ea20000002100 */
[----:B------:R-:W-:Y:S01]  /*8680*/  BSSY B0, `(.L_x_37) ;  /* 0x000002d000007945 */ /* 0x000fe20003800000 */
[----:B------:R-:W-:Y:S01]  /*8690*/  IMAD.WIDE.U32 R4, R13, c[0x0][0x3a0], R6 ;  /* 0x0000e8000d047a25 */ /* 0x000fe200078e0006 */
[----:B------:R-:W-:-:S02]  /*86a0*/  UIMAD UR8, UR6, UR9, UR7 ;  /* 0x00000009060872a4 */ /* 0x000fc4000f8e0207 */
[----:B------:R-:W-:Y:S02]  /*86b0*/  UIMAD UR7, UR20, -0x40, UR16 ;  /* 0xffffffc0140778a4 */ /* 0x000fe4000f8e0210 */
[----:B------:R-:W-:Y:S02]  /*86c0*/  IADD3 R4, P0, R4, UR13, RZ ;  /* 0x0000000d04047c10 */ /* 0x000fe4000ff1e0ff */
[----:B------:R-:W-:Y:S01]  /*86d0*/  IMAD.U32 R8, RZ, RZ, UR8 ;  /* 0x00000008ff087e24 */ /* 0x000fe2000f8e00ff */
[----:B------:R-:W-:Y:S02]  /*86e0*/  ULDC.64 UR8, c[0x0][0x3b8] ;  /* 0x0000ee0000087ab9 */ /* 0x000fe40000000a00 */
[----:B------:R-:W-:Y:S01]  /*86f0*/  UIMAD UR8, UR56, UR8, URZ ;  /* 0x00000008380872a4 */ /* 0x000fe2000f8e023f */
[----:B------:R3:W4:Y:S01]  /*8700*/  LDS.128 R36, [R248+0xd000] ;  /* 0x00d00000f8247984 */ /* 0x0007220000000c00 */
[----:B------:R-:W-:Y:S01]  /*8710*/  IADD3.X R5, R5, UR14, R8, P0, !PT ;  /* 0x0000000e05057c10 */ /* 0x000fe200087fe408 */
[----:B------:R-:W-:Y:S01]  /*8720*/  IMAD.U32 R8, RZ, RZ, UR36 ;  /* 0x00000024ff087e24 */ /* 0x000fe2000f8e00ff */
[----:B------:R-:W-:Y:S01]  /*8730*/  UIMAD UR8, UR36, UR9, UR8 ;  /* 0x00000009240872a4 */ /* 0x000fe2000f8e0208 */
[----:B------:R3:W3:Y:S01]  /*8740*/  LDS.128 R32, [R248+0xf000] ;  /* 0x00f00000f8207984 */ /* 0x0006e20000000c00 */
[----:B-1----:R-:W-:Y:S01]  /*8750*/  SHF.R.S32.HI R64, RZ, 0x1f, R64 ;  /* 0x0000001fff407819 */ /* 0x002fe20000011440 */
[----:B------:R-:W-:-:S02]  /*8760*/  IMAD.WIDE.U32 R8, R8, c[0x0][0x3b8], R4 ;  /* 0x0000ee0008087a25 */ /* 0x000fc400078e0004 */
[----:B------:R1:W1:Y:S01]  /*8770*/  LDS.128 R28, [R248+0x11000] ;  /* 0x01100000f81c7984 */ /* 0x0002620000000c00 */
[----:B--2---:R-:W-:-:S03]  /*8780*/  LEA.HI R64, R64, R65, RZ, 0x3 ;  /* 0x0000004140407211 */ /* 0x004fc600078f18ff */
[----:B------:R2:W1:Y:S01]  /*8790*/  LDS.128 R48, [R248+0x12000] ;  /* 0x01200000f8307984 */ /* 0x0004620000000c00 */
[----:B------:R-:W-:Y:S02]  /*87a0*/  IADD3 R12, R9, UR8, RZ ;  /* 0x00000008090c7c10 */ /* 0x000fe4000fffe0ff */
[----:B------:R-:W-:Y:S01]  /*87b0*/  SHF.R.S32.HI R64, RZ, 0x3, R64 ;  /* 0x00000003ff407819 */ /* 0x000fe20000011440 */
[----:B------:R2:W1:Y:S03]  /*87c0*/  LDS.128 R60, [R248+0x13000] ;  /* 0x01300000f83c7984 */ /* 0x0004660000000c00 */
[----:B------:R-:W-:Y:S01]  /*87d0*/  ISETP.GE.AND P4, PT, R64, UR7, PT ;  /* 0x0000000740007c0c */ /* 0x000fe2000bf86270 */
[----:B------:R2:W1:Y:S01]  /*87e0*/  LDS.128 R44, [R248+0x14000] ;  /* 0x01400000f82c7984 */ /* 0x0004620000000c00 */
[----:B------:R-:W-:-:S03]  /*87f0*/  SHF.R.S32.HI R14, RZ, 0x1f, R64 ;  /* 0x0000001fff0e7819 */ /* 0x000fc60000011440 */
[----:B------:R2:W1:Y:S04]  /*8800*/  LDS.128 R56, [R248+0x15000] ;  /* 0x01500000f8387984 */ /* 0x0004680000000c00 */
[----:B------:R2:W1:Y:S04]  /*8810*/  LDS.128 R40, [R248+0x16000] ;  /* 0x01600000f8287984 */ /* 0x0004680000000c00 */
[----:B------:R2:W1:Y:S01]  /*8820*/  LDS.128 R52, [R248+0x17000] ;  /* 0x01700000f8347984 */ /* 0x0004620000000c00 */
[----:B------:R-:W-:Y:S05]  /*8830*/  @P4 BRA `(.L_x_38) ;  /* 0x0000011000004947 */ /* 0x000fea0003800000 */
[----:B------:R-:W-:Y:S01]  /*8840*/  ISETP.GE.AND P2, PT, R246, c[0x0][0x220], PT ;  /* 0x00008800f6007a0c */ /* 0x000fe20003f46270 */
[----:B------:R-:W5:Y:S01]  /*8850*/  LDS.128 R24, [R248+0xe000] ;  /* 0x00e00000f8187984 */ /* 0x000f620000000c00 */
[----:B------:R-:W-:Y:S01]  /*8860*/  MOV R5, R12 ;  /* 0x0000000c00057202 */ /* 0x000fe20000000f00 */
[----:B------:R-:W-:Y:S01]  /*8870*/  IMAD.MOV.U32 R4, RZ, RZ, R8 ;  /* 0x000000ffff047224 */ /* 0x000fe200078e0008 */
[----:B------:R-:W-:Y:S01]  /*8880*/  ISETP.GE.AND P1, PT, R249, c[0x0][0x220], PT ;  /* 0x00008800f9007a0c */ /* 0x000fe20003f26270 */
[----:B------:R-:W2:Y:S01]  /*8890*/  LDS.128 R20, [R248+0x10000] ;  /* 0x01000000f8147984 */ /* 0x000ea20000000c00 */
[----:B------:R-:W-:Y:S01]  /*88a0*/  IMAD R15, R14, c[0x0][0x3a0], RZ ;  /* 0x0000e8000e0f7a24 */ /* 0x000fe200078e02ff */
[----:B------:R-:W-:Y:S01]  /*88b0*/  ISETP.GE.AND P0, PT, R251, c[0x0][0x220], PT ;  /* 0x00008800fb007a0c */ /* 0x000fe20003f06270 */
[----:B------:R-:W-:-:S04]  /*88c0*/  IMAD.WIDE.U32 R10, R64, c[0x0][0x3a0], R4 ;  /* 0x0000e800400a7a25 */ /* 0x000fc800078e0004 */
[----:B------:R-:W-:Y:S01]  /*88d0*/  IMAD R4, R64, c[0x0][0x3a4], R15 ;  /* 0x0000e90040047a24 */ /* 0x000fe200078e020f */
[----:B------:R-:W4:Y:S03]  /*88e0*/  @!P2 LDS.128 R16, [R248+0xc000] ;  /* 0x00c00000f810a984 */ /* 0x000f260000000c00 */
[----:B------:R-:W-:Y:S01]  /*88f0*/  IMAD.IADD R5, R4, 0x1, R11 ;  /* 0x0000000104057824 */ /* 0x000fe200078e020b */
[----:B------:R-:W-:-:S04]  /*8900*/  LEA R4, P3, R10, c[0x0][0x340], 0x1 ;  /* 0x0000d0000a047a11 */ /* 0x000fc800078608ff */
[----:B------:R-:W-:-:S05]  /*8910*/  LEA.HI.X R5, R10, c[0x0][0x344], R5, 0x1, P3 ;  /* 0x0000d1000a057a11 */ /* 0x000fca00018f0c05 */
[----:B-----5:R3:W-:Y:S04]  /*8920*/  @!P1 STG.E.128 [R4.64+0x80], R24 ;  /* 0x0000801804009986 */ /* 0x0207e8000c101d04 */
[----:B--2---:R3:W-:Y:S04]  /*8930*/  @!P0 STG.E.128 [R4.64+0x100], R20 ;  /* 0x0001001404008986 */ /* 0x0047e8000c101d04 */
[----:B----4-:R3:W-:Y:S02]  /*8940*/  @!P2 STG.E.128 [R4.64], R16 ;  /* 0x000000100400a986 */ /* 0x0107e4000c101d04 */
.L_x_38:
[----:B------:R-:W-:Y:S05]  /*8950*/  BSYNC B0 ;  /* 0x0000000000007941 */ /* 0x000fea0003800000 */
.L_x_37:
[----:B---3--:R-:W-:Y:S01]  /*8960*/  IADD3 R4, R64, 0x20, RZ ;  /* 0x0000002040047810 */ /* 0x008fe20007ffe0ff */
[----:B------:R-:W-:Y:S03]  /*8970*/  BSSY B0, `(.L_x_39) ;  /* 0x0000012000007945 */ /* 0x000fe60003800000 */
[----:B------:R-:W-:-:S13]  /*8980*/  ISETP.GE.AND P3, PT, R4, UR7, PT ;  /* 0x0000000704007c0c */ /* 0x000fda000bf66270 */
[----:B------:R-:W-:Y:S05]  /*8990*/  @P3 BRA `(.L_x_40) ;  /* 0x000000f000003947 */ /* 0x000fea0003800000 */
[----:B------:R-:W-:Y:S01]  /*89a0*/  IADD3 R4, P0, R64, 0x20, RZ ;  /* 0x0000002040047810 */ /* 0x000fe20007f1e0ff */
[----:B------:R-:W-:Y:S01]  /*89b0*/  IMAD.MOV.U32 R9, RZ, RZ, R12 ;  /* 0x000000ffff097224 */ /* 0x000fe200078e000c */
[----:B------:R-:W-:Y:S02]  /*89c0*/  ISETP.GE.AND P2, PT, R246, c[0x0][0x220], PT ;  /* 0x00008800f6007a0c */ /* 0x000fe40003f46270 */
[----:B------:R-:W-:Y:S01]  /*89d0*/  ISETP.GE.AND P1, PT, R249, c[0x0][0x220], PT ;  /* 0x00008800f9007a0c */ /* 0x000fe20003f26270 */
        /* <DEDUP_REMOVED lines=8> */
[----:B----4-:R3:W-:Y:S04]  /*8a60*/  @!P2 STG.E.128 [R4.64], R36 ;  /* 0x000000240400a986 */ /* 0x0107e8000c101d04 */
[----:B------:R3:W-:Y:S04]  /*8a70*/  @!P1 STG.E.128 [R4.64+0x80], R32 ;  /* 0x0000802004009986 */ /* 0x0007e8000c101d04 */
[----:B-1----:R3:W-:Y:S02]  /*8a80*/  @!P0 STG.E.128 [R4.64+0x100], R28 ;  /* 0x0001001c04008986 */ /* 0x0027e4000c101d04 */
.L_x_40:
[----:B------:R-:W-:Y:S05]  /*8a90*/  BSYNC B0 ;  /* 0x0000000000007941 */ /* 0x000fea0003800000 */
.L_x_39:
[----:B------:R-:W-:Y:S01]  /*8aa0*/  ULDC.64 UR8, c[0x0][0x3a8] ;  /* 0x0000ea0000087ab9 */ /* 0x000fe20000000a00 */
[----:B------:R-:W-:Y:S01]  /*8ab0*/  IMAD.WIDE.U32 R6, R13, c[0x0][0x3a8], R6 ;  /* 0x0000ea000d067a25 */ /* 0x000fe200078e0006 */
[----:B------:R-:W-:Y:S01]  /*8ac0*/  UIMAD UR7, UR10, UR8, URZ ;  /* 0x000000080a0772a4 */ /* 0x000fe2000f8e023f */
[----:B------:R-:W-:Y:S03]  /*8ad0*/  BSSY B0, `(.L_x_41) ;  /* 0x000001a000007945 */ /* 0x000fe60003800000 */
[----:B------:R-:W-:Y:S01]  /*8ae0*/  UIMAD UR6, UR6, UR9, UR7 ;  /* 0x00000009060672a4 */ /* 0x000fe2000f8e0207 */
[----:B------:R-:W-:-:S05]  /*8af0*/  IADD3 R6, P0, R6, UR11, RZ ;  /* 0x0000000b06067c10 */ /* 0x000fca000ff1e0ff */
[----:B---3--:R-:W-:Y:S01]  /*8b00*/  IMAD.U32 R4, RZ, RZ, UR6 ;  /* 0x00000006ff047e24 */ /* 0x008fe2000f8e00ff */
        /* <DEDUP_REMOVED lines=12> */
[----:B------:R-:W-:Y:S01]  /*8bd0*/  ISETP.GE.AND P1, PT, R249, c[0x0][0x220], PT ;  /* 0x00008800f9007a0c */ /* 0x000fe20003f26270 */
[----:B------:R-:W-:Y:S01]  /*8be0*/  IMAD.WIDE.U32 R8, R64, c[0x0][0x3a8], R4 ;  /* 0x0000ea0040087a25 */ /* 0x000fe200078e0004 */
[----:B------:R-:W-:-:S03]  /*8bf0*/  ISETP.GE.AND P0, PT, R251, c[0x0][0x220], PT ;  /* 0x00008800fb007a0c */ /* 0x000fc60003f06270 */
[----:B------:R-:W-:-:S04]  /*8c00*/  IMAD R4, R64, c[0x0][0x3ac], R11 ;  /* 0x0000eb0040047a24 */ /* 0x000fc800078e020b */
[----:B------:R-:W-:Y:S01]  /*8c10*/  IMAD.IADD R5, R4, 0x1, R9 ;  /* 0x0000000104057824 */ /* 0x000fe200078e0209 */
[----:B------:R-:W-:-:S04]  /*8c20*/  LEA R4, P4, R8, c[0x0][0x348], 0x1 ;  /* 0x0000d20008047a11 */ /* 0x000fc800078808ff */
[----:B------:R-:W-:-:S05]  /*8c30*/  LEA.HI.X R5, R8, c[0x0][0x34c], R5, 0x1, P4 ;  /* 0x0000d30008057a11 */ /* 0x000fca00020f0c05 */
[----:B-1----:R1:W-:Y:S04]  /*8c40*/  @!P2 STG.E.128 [R4.64], R48 ;  /* 0x000000300400a986 */ /* 0x0023e8000c101d04 */
[----:B------:R1:W-:Y:S04]  /*8c50*/  @!P1 STG.E.128 [R4.64+0x80], R44 ;  /* 0x0000802c04009986 */ /* 0x0003e8000c101d04 */
[----:B------:R1:W-:Y:S02]  /*8c60*/  @!P0 STG.E.128 [R4.64+0x100], R40 ;  /* 0x0001002804008986 */ /* 0x0003e4000c101d04 */
.L_x_42:
[----:B------:R-:W-:Y:S05]  /*8c70*/  BSYNC B0 ;  /* 0x0000000000007941 */ /* 0x000fea0003800000 */
.L_x_41:
[----:B------:R-:W-:Y:S05]  /*8c80*/  @P3 BRA `(.L_x_15) ;  /* 0x000000f000003947 */ /* 0x000fea0003800000 */
[----:B-1----:R-:W-:Y:S01]  /*8c90*/  IADD3 R4, P0, R64, 0x20, RZ ;  /* 0x0000002040047810 */ /* 0x002fe20007f1e0ff */
[----:B------:R-:W-:Y:S01]  /*8ca0*/  IMAD.MOV.U32 R7, RZ, RZ, R10 ;  /* 0x000000ffff077224 */ /* 0x000fe200078e000a */
[----:B------:R-:W-:-:S02]  /*8cb0*/  ISETP.GE.AND P2, PT, R246, c[0x0][0x220], PT ;  /* 0x00008800f6007a0c */ /* 0x000fc40003f46270 */
        /* <DEDUP_REMOVED lines=9> */
[----:B------:R1:W-:Y:S04]  /*8d50*/  @!P2 STG.E.128 [R4.64], R60 ;  /* 0x0000003c0400a986 */ /* 0x0003e8000c101d04 */
[----:B------:R1:W-:Y:S04]  /*8d60*/  @!P1 STG.E.128 [R4.64+0x80], R56 ;  /* 0x0000803804009986 */ /* 0x0003e8000c101d04 */
[----:B------:R1:W-:Y:S02]  /*8d70*/  @!P0 STG.E.128 [R4.64+0x100], R52 ;  /* 0x0001003404008986 */ /* 0x0003e4000c101d04 */
.L_x_15:
[----:B------:R-:W-:Y:S05]  /*8d80*/  BSYNC B1 ;  /* 0x0000000000017941 */ /* 0x000fea0003800000 */
.L_x_1:
[----:B------:R-:W-:Y:S02]  /*8d90*/  ULDC UR7, c[0x0][0x218] ;  /* 0x0000860000077ab9 */ /* 0x000fe40000000800 */
[----:B------:R-:W-:-:S04]  /*8da0*/  UIADD3 UR7, UR7, 0x3f, URZ ;  /* 0x0000003f07077890 */ /* 0x000fc8000fffe03f */
[----:B------:R-:W-:-:S04]  /*8db0*/  USHF.R.S32.HI UR6, URZ, 0x1f, UR7 ;  /* 0x0000001f3f067899 */ /* 0x000fc80008011407 */
[----:B------:R-:W-:-:S03]  /*8dc0*/  ULEA.HI UR6, UR6, UR7, URZ, 0x6 ;  /* 0x0000000706067291 */ /* 0x000fc6000f8f303f */
[----:B------:R-:W-:Y:S02]  /*8dd0*/  ULDC UR7, c[0x0][0xc] ;  /* 0x0000030000077ab9 */ /* 0x000fe40000000800 */
[----:B------:R-:W-:Y:S02]  /*8de0*/  UIADD3 UR20, UR20, UR7, URZ ;  /* 0x0000000714147290 */ /* 0x000fe4000fffe03f */
[----:B------:R-:W-:-:S04]  /*8df0*/  USHF.R.S32.HI UR6, URZ, 0x6, UR6 ;  /* 0x000000063f067899 */ /* 0x000fc80008011406 */
[----:B------:R-:W-:-:S06]  /*8e00*/  UISETP.GE.AND UP0, UPT, UR20, UR6, UPT ;  /* 0x000000061400728c */ /* 0x000fcc000bf06270 */
[----:B------:R-:W-:-:S13]  /*8e10*/  PLOP3.LUT P0, PT, PT, PT, UP0, 0x80, 0x0 ;  /* 0x000000000000781c */ /* 0x000fda0003f0f008 */
[----:B------:R-:W-:Y:S01]  /*8e20*/  @P0 CALL.REL.NOINC `(.L_x_43) ;  /* 0x0000001000000944 */ /* 0x000fe20003c00000 */
[----:B------:R-:W-:Y:S05]  /*8e30*/  BRA `(.L_x_44) ;  /* 0xffff7ea000007947 */ /* 0x000fea000383ffff */
.L_x_43:
[----:B------:R-:W-:Y:S05]  /*8e40*/  EXIT ;  /* 0x000000000000794d */ /* 0x000fea0003800000 */
.L_x_45:
[----:B------:R-:W-:-:S00]  /*8e50*/  BRA `(.L_x_45) ;  /* 0xfffffff000007947 */ /* 0x000fc0000383ffff */
[----:B------:R-:W-:-:S00]  /*8e60*/  NOP ;  /* 0x0000000000007918 */ /* 0x000fc00000000000 */
        /* <DEDUP_REMOVED lines=9> */
.L_x_798:


//--------------------- .text._ZN5flash44flash_bwd_dq_dk_dv_loop_seqk_parallel_kernelI23Flash_bwd_kernel_traitsILi192ELi64ELi64ELi8ELi4ELi2ELi2ELb1ELb1EN7cutlass10bfloat16_tE19Flash_kernel_traitsILi192ELi64ELi64ELi8ES3_EELb0ELb1ELb0ELb0ELb0ELb1ELb0EEEvNS_16Flash_bwd_paramsE --------------------------
	.section	.text._ZN5flash44flash_bwd_dq_dk_dv_loop_seqk_parallel_kernelI23Flash_bwd_kernel_traitsILi192ELi64ELi64ELi8ELi4ELi2ELi2ELb1ELb1EN7cutlass10bfloat16_tE19Flash_kernel_traitsILi192ELi64ELi64ELi8ES3_EELb0ELb1ELb0ELb0ELb0ELb1ELb0EEEvNS_16Flash_bwd_paramsE,"ax",@progbits
	.sectioninfo	@"SHI_REGISTERS=255"
	.align	128
        .global         _ZN5flash44flash_bwd_dq_dk_dv_loop_seqk_parallel_kernelI23Flash_bwd_kernel_traitsILi192ELi64ELi64ELi8ELi4ELi2ELi2ELb1ELb1EN7cutlass10bfloat16_tE19Flash_kernel_traitsILi192ELi64ELi64ELi8ES3_EELb0ELb1ELb0ELb0ELb0ELb1ELb0EEEvNS_16Flash_bwd_paramsE
        .type           _ZN5flash44flash_bwd_dq_dk_dv_loop_seqk_parallel_kernelI23Flash_bwd_kernel_traitsILi192ELi64ELi64ELi8ELi4ELi2ELi2ELb1ELb1EN7cutlass10bfloat16_tE19Flash_kernel_traitsILi192ELi64ELi64ELi8ES3_EELb0ELb1ELb0ELb0ELb0ELb1ELb0EEEvNS_16Flash_bwd_paramsE,@function
        .size           _ZN5flash44flash_bwd_dq_dk_dv_loop_seqk_parallel_kernelI23Flash_bwd_kernel_traitsILi192ELi64ELi64ELi8ELi4ELi2ELi2ELb1ELb1EN7cutlass10bfloat16_tE19Flash_kernel_traitsILi192ELi64ELi64ELi8ES3_EELb0ELb1ELb0ELb0ELb0ELb1ELb0EEEvNS_16Flash_bwd_paramsE,(.L_x_799 - _ZN5flash44flash_bwd_dq_dk_dv_loop_seqk_parallel_kernelI23Flash_bwd_kernel_traitsILi192ELi64ELi64ELi8ELi4ELi2ELi2ELb1ELb1EN7cutlass10bfloat16_tE19Flash_kernel_traitsILi192ELi64ELi64ELi8ES3_EELb0ELb1ELb0ELb0ELb0ELb1ELb0EEEvNS_16Flash_bwd_paramsE)
        .other          _ZN5flash44flash_bwd_dq_dk_dv_loop_seqk_parallel_kernelI23Flash_bwd_kernel_traitsILi192ELi64ELi64ELi8ELi4ELi2ELi2ELb1ELb1EN7cutlass10bfloat16_tE19Flash_kernel_traitsILi192ELi64ELi64ELi8ES3_EELb0ELb1ELb0ELb0ELb0ELb1ELb0EEEvNS_16Flash_bwd_paramsE,@"STO_CUDA_ENTRY STV_DEFAULT"
_ZN5flash44flash_bwd_dq_dk_dv_loop_seqk_parallel_kernelI23Flash_bwd_kernel_traitsILi192ELi64ELi64ELi8ELi4ELi2ELi2ELb1ELb1EN7cutlass10bfloat16_tE19Flash_kernel_traitsILi192ELi64ELi64ELi8ES3_EELb0ELb1ELb0ELb0ELb0ELb1ELb0EEEvNS_16Flash_bwd_paramsE:
.text._ZN5flash44flash_bwd_dq_dk_dv_loop_seqk_parallel_kernelI23Flash_bwd_kernel_traitsILi192ELi64ELi64ELi8ELi4ELi2ELi2ELb1ELb1EN7cutlass10bfloat16_tE19Flash_kernel_traitsILi192ELi64ELi64ELi8ES3_EELb0ELb1ELb0ELb0ELb0ELb1ELb0EEEvNS_16Flash_bwd_paramsE:
        /* <DEDUP_REMOVED lines=31> */
[----:B------:R-:W-:Y:S01]  /*01f0*/  LEA.HI R7, R11, R14, RZ, 0x4 ;  /* 0x0000000e0b077211 */ /* 0x000fe200078f20ff */
        /* <DEDUP_REMOVED lines=9> */
[----:B------:R-:W-:Y:S01]  /*0290*/  SHF.R.S32.HI R6, RZ, 0x4, R7 ;  /* 0x00000004ff067819 */ /* 0x000fe20000011407 */
[----:B------:R-:W-:Y:S01]  /*02a0*/  @!UP5 UIMAD UR7, UR29, UR13, UR36 ;  /* 0x0000000d1d07d2a4 */ /* 0x000fe2000f8e0224 */
[----:B------:R-:W-:Y:S01]  /*02b0*/  LOP3.LUT R2, R0, 0xfffffffc, RZ, 0xc0, !PT ;  /* 0xfffffffc00027812 */ /* 0x000fe200078ec0ff */
[----:B------:R-:W-:Y:S01]  /*02c0*/  USHF.L.U32 UR39, UR44, 0x6, URZ ;  /* 0x000000062c277899 */ /* 0x000fe2000800063f */
[----:B------:R-:W-:Y:S01]  /*02d0*/  LOP3.LUT R0, R3, 0xfffffffe, RZ, 0xc0, !PT ;  /* 0xfffffffe03007812 */ /* 0x000fe200078ec0ff */
[----:B------:R-:W-:Y:S01]  /*02e0*/  ULDC UR47, c[0x0][0x214] ;  /* 0x00008500002f7ab9 */ /* 0x000fe20000000800 */
[----:B------:R-:W-:Y:S01]  /*02f0*/  LEA.HI R3, R7, R6, RZ, 0x1 ;  /* 0x0000000607037211 */ /* 0x000fe200078f08ff */
[----:B------:R-:W-:Y:S01]  /*0300*/  IMAD.IADD R16, R5, 0x1, -R2 ;  /* 0x0000000105107824 */ /* 0x000fe200078e0a02 */
[-C--:B------:R-:W-:Y:S01]  /*0310*/  LEA.HI R17, R11, R14.reuse, RZ, 0x2 ;  /* 0x0000000e0b117211 */ /* 0x080fe200078f10ff */
[----:B------:R-:W-:Y:S01]  /*0320*/  IMAD.IADD R15, R5, 0x1, -R0 ;  /* 0x00000001050f7824 */ /* 0x000fe200078e0a00 */
[----:B------:R-:W-:Y:S01]  /*0330*/  LOP3.LUT R0, R3, 0xfffffffe, RZ, 0xc0, !PT ;  /* 0xfffffffe03007812 */ /* 0x000fe200078ec0ff */
[----:B------:R-:W-:Y:S01]  /*0340*/  ULDC UR54, c[0x0][0x1c8] ;  /* 0x0000720000367ab9 */ /* 0x000fe20000000800 */
[--C-:B------:R-:W-:Y:S01]  /*0350*/  SHF.R.S32.HI R5, RZ, 0x2, R17.reuse ;  /* 0x00000002ff057819 */ /* 0x100fe20000011411 */
[----:B------:R-:W-:Y:S01]  /*0360*/  ULDC.U8 UR10, c[0x0][0x3d0] ;  /* 0x0000f400000a7ab9 */ /* 0x000fe20000000000 */
[----:B------:R-:W-:Y:S01]  /*0370*/  SHF.R.S32.HI R2, RZ, 0x1f, R17 ;  /* 0x0000001fff027819 */ /* 0x000fe20000011411 */
[----:B------:R-:W-:Y:S01]  /*0380*/  IMAD.IADD R12, R6, 0x1, -R0 ;  /* 0x00000001060c7824 */ /* 0x000fe200078e0a00 */
[----:B------:R-:W-:Y:S01]  /*0390*/  LOP3.LUT R0, R4, 0xffffffe0, RZ, 0xc0, !PT ;  /* 0xffffffe004007812 */ /* 0x000fe200078ec0ff */
[----:B------:R-:W-:Y:S01]  /*03a0*/  ULDC UR48, c[0x0][0x224] ;  /* 0x0000890000307ab9 */ /* 0x000fe20000000800 */
[----:B------:R-:W-:Y:S01]  /*03b0*/  LEA.HI R2, R2, R5, RZ, 0x3 ;  /* 0x0000000502027211 */ /* 0x000fe200078f18ff */
[----:B------:R-:W-:Y:S01]  /*03c0*/  @UP5 UIMAD UR52, UR29, UR47, URZ ;  /* 0x0000002f1d3452a4 */ /* 0x000fe2000f8e023f */
[----:B------:R-:W-:Y:S01]  /*03d0*/  LEA.HI R6, R11, R14, RZ, 0x3 ;  /* 0x0000000e0b067211 */ /* 0x000fe200078f18ff */
[----:B------:R-:W-:Y:S01]  /*03e0*/  IMAD.IADD R0, R14, 0x1, -R0 ;  /* 0x000000010e007824 */ /* 0x000fe200078e0a00 */
[----:B------:R-:W-:Y:S01]  /*03f0*/  LOP3.LUT R2, R2, 0xfffffff8, RZ, 0xc0, !PT ;  /* 0xfffffff802027812 */ /* 0x000fe200078ec0ff */
[----:B------:R-:W-:Y:S01]  /*0400*/  ULDC.64 UR4, c[0x0][0x118] ;  /* 0x0000460000047ab9 */ /* 0x000fe20000000a00 */
[----:B------:R-:W-:Y:S01]  /*0410*/  SHF.R.S32.HI R9, RZ, 0x3, R6 ;  /* 0x00000003ff097819 */ /* 0x000fe20000011406 */
[----:B------:R-:W-:Y:S01]  /*0420*/  UMOV UR59, 0x4 ;  /* 0x00000004003b7882 */ /* 0x000fe20000000000 */
[----:B------:R-:W-:Y:S01]  /*0430*/  SHF.R.S32.HI R3, RZ, 0x1f, R0 ;  /* 0x0000001fff037819 */ /* 0x000fe20000011400 */
[----:B------:R-:W-:Y:S01]  /*0440*/  IMAD.IADD R8, R5, 0x1, -R2 ;  /* 0x0000000105087824 */ /* 0x000fe200078e0a02 */
[----:B------:R-:W-:Y:S01]  /*0450*/  LOP3.LUT R2, R7, 0xfffffff0, RZ, 0xc0, !PT ;  /* 0xfffffff007027812 */ /* 0x000fe200078ec0ff */
[----:B------:R-:W-:Y:S01]  /*0460*/  ULOP3.LUT UR54, UR36, UR54, URZ, 0x3c, !UPT ;  /* 0x0000003624367292 */ /* 0x000fe2000f8e3c3f */
[----:B------:R-:W-:Y:S01]  /*0470*/  LEA.HI R19, R3, R0, RZ, 0x2 ;  /* 0x0000000003137211 */ /* 0x000fe200078f10ff */
[----:B------:R-:W-:Y:S01]  /*0480*/  IMAD.SHL.U32 R3, R9, 0x40, RZ ;  /* 0x0000004009037824 */ /* 0x000fe200078e00ff */
[----:B------:R-:W-:Y:S01]  /*0490*/  LOP3.LUT R0, R6, 0xfffffff8, RZ, 0xc0, !PT ;  /* 0xfffffff806007812 */ /* 0x000fe200078ec0ff */
[C---:B------:R-:W-:Y:S01]  /*04a0*/  IMAD.IADD R2, R14.reuse, 0x1, -R2 ;  /* 0x000000010e027824 */ /* 0x040fe200078e0a02 */
[----:B------:R-:W-:Y:S01]  /*04b0*/  LEA.HI R7, R11, R14, RZ, 0x7 ;  /* 0x0000000e0b077211 */ /* 0x000fe200078f38ff */
[----:B------:R-:W-:Y:S01]  /*04c0*/  USHF.R.S32.HI UR55, URZ, 0x1f, UR36 ;  /* 0x0000001f3f377899 */ /* 0x000fe20008011424 */
[----:B------:R-:W-:Y:S01]  /*04d0*/  LOP3.LUT R3, R3, 0x1c0, RZ, 0xc0, !PT ;  /* 0x000001c003037812 */ /* 0x000fe200078ec0ff */
[----:B------:R-:W-:Y:S01]  /*04e0*/  IMAD.IADD R0, R14, 0x1, -R0 ;  /* 0x000000010e007824 */ /* 0x000fe200078e0a00 */
[----:B------:R-:W-:Y:S01]  /*04f0*/  SHF.R.S32.HI R4, RZ, 0x1f, R2 ;  /* 0x0000001fff047819 */ /* 0x000fe20000011402 */
[----:B------:R-:W-:Y:S01]  /*0500*/  USHF.L.U32 UR60, UR29, 0x7, URZ ;  /* 0x000000071d3c7899 */ /* 0x000fe2000800063f */
[----:B------:R-:W-:Y:S01]  /*0510*/  SHF.R.U32.HI R5, RZ, 0x3, R3 ;  /* 0x00000003ff057819 */ /* 0x000fe20000011603 */
[----:B------:R-:W-:Y:S01]  /*0520*/  IMAD.SHL.U32 R20, R0, 0x8, RZ ;  /* 0x0000000800147824 */ /* 0x000fe200078e00ff */
[----:B------:R-:W-:Y:S01]  /*0530*/  LEA.HI R13, R4, R2, RZ, 0x3 ;  /* 0x00000002040d7211 */ /* 0x000fe200078f18ff */
[----:B------:R-:W-:Y:S01]  /*0540*/  UISETP.NE.AND UP6, UPT, UR10, URZ, UPT ;  /* 0x0000003f0a00728c */ /* 0x000fe2000bfc5270 */
[C---:B------:R-:W-:Y:S01]  /*0550*/  LOP3.LUT P4, RZ, R0.reuse, 0x2, RZ, 0xc0, !PT ;  /* 0x0000000200ff7812 */ /* 0x040fe2000788c0ff */
[----:B------:R-:W-:Y:S01]  /*0560*/  USHF.R.S32.HI UR57, URZ, 0x1f, UR29 ;  /* 0x0000001f3f397899 */ /* 0x000fe2000801141d */
[----:B------:R-:W-:Y:S01]  /*0570*/  LOP3.LUT R4, R3, 0x38, R20, 0xf8, !PT ;  /* 0x0000003803047812 */ /* 0x000fe200078ef814 */
[----:B------:R-:W-:Y:S01]  /*0580*/  STL [R1+0x80], R20 ;  /* 0x0000801401007387 */ /* 0x000fe20000100800 */
        /* <DEDUP_REMOVED lines=9> */
[----:B------:R-:W-:Y:S01]  /*0620*/  IMAD.SHL.U32 R5, R12, 0x200, RZ ;  /* 0x000002000c057824 */ /* 0x000fe200078e00ff */
[----:B------:R-:W-:Y:S01]  /*0630*/  ISETP.NE.U32.AND P0, PT, R3, 0x1, PT ;  /* 0x000000010300780c */ /* 0x000fe20003f05070 */
[----:B------:R-:W-:Y:S01]  /*0640*/  UIMAD.WIDE.U32 UR40, UR34, UR42, URZ ;  /* 0x0000002a222872a5 */ /* 0x000fe2000f8e003f */
        /* <DEDUP_REMOVED lines=13> */
[----:B------:R-:W-:Y:S01]  /*0720*/  R2P PR, R8, 0x6 ;  /* 0x0000000608007804 */ /* 0x000fe20000000000 */
[----:B------:R-:W-:Y:S01]  /*0730*/  IMAD.IADD R0, R2, 0x1, R0 ;  /* 0x0000000102007824 */ /* 0x000fe200078e0200 */
[----:B------:R-:W-:Y:S02]  /*0740*/  SHF.R.S32.HI R2, RZ, 0x6, R3 ;  /* 0x00000006ff027819 */ /* 0x000fe40000011403 */
[----:B------:R-:W-:Y:S01]  /*0750*/  LOP3.LUT R3, R5, R6, R4, 0xf6, !PT ;  /* 0x0000000605037212 */ /* 0x000fe200078ef604 */
[----:B------:R-:W-:Y:S01]  /*0760*/  IMAD.SHL.U32 R5, R7, 0x20, RZ ;  /* 0x0000002007057824 */ /* 0x000fe200078e00ff */
[----:B------:R-:W-:Y:S01]  /*0770*/  LOP3.LUT R4, R17, 0x7ffffffc, RZ, 0xc0, !PT ;  /* 0x7ffffffc11047812 */ /* 0x000fe200078ec0ff */
[----:B------:R-:W-:Y:S01]  /*0780*/  IMAD R18, R2, 0x200, R9 ;  /* 0x0000020002127824 */ /* 0x000fe200078e0209 */
[----:B------:R-:W-:Y:S01]  /*0790*/  LOP3.LUT P6, RZ, R10, 0x2, RZ, 0xc0, !PT ;  /* 0x000000020aff7812 */ /* 0x000fe200078cc0ff */
[----:B------:R-:W-:Y:S01]  /*07a0*/  IMAD.SHL.U32 R6, R2, 0x8, RZ ;  /* 0x0000000802067824 */ /* 0x000fe200078e00ff */
[----:B------:R-:W-:Y:S01]  /*07b0*/  LOP3.LUT P5, RZ, R10, 0x4, RZ, 0xc0, !PT ;  /* 0x000000040aff7812 */ /* 0x000fe200078ac0ff */
[----:B------:R-:W-:-:S02]  /*07c0*/  IMAD.SHL.U32 R2, R8, 0x40, RZ ;  /* 0x0000004008027824 */ /* 0x000fc400078e00ff */
[----:B------:R-:W-:Y:S01]  /*07d0*/  IMAD.IADD R9, R14, 0x1, -R4 ;  /* 0x000000010e097824 */ /* 0x000fe200078e0a04 */
[----:B------:R-:W-:Y:S01]  /*07e0*/  LOP3.LUT R4, R6, 0x18, RZ, 0xc0, !PT ;  /* 0x0000001806047812 */ /* 0x000fe200078ec0ff */
[----:B------:R-:W-:Y:S01]  /*07f0*/  IMAD.SHL.U32 R14, R14, 0x2, RZ ;  /* 0x000000020e0e7824 */ /* 0x000fe200078e00ff */
[----:B------:R-:W-:Y:S01]  /*0800*/  LOP3.LUT R2, R2, 0x1c0, RZ, 0xc0, !PT ;  /* 0x000001c002027812 */ /* 0x000fe200078ec0ff */
[----:B------:R-:W-:Y:S02]  /*0810*/  IMAD.SHL.U32 R7, R12, 0x20, RZ ;  /* 0x000000200c077824 */ /* 0x000fe400078e00ff */
[----:B------:R-:W-:Y:S01]  /*0820*/  IMAD.SHL.U32 R252, R0, 0x2, RZ ;  /* 0x0000000200fc7824 */ /* 0x000fe200078e00ff */
[----:B------:R-:W-:Y:S02]  /*0830*/  LOP3.LUT R8, R5, 0x6, R14, 0xf8, !PT ;  /* 0x0000000605087812 */ /* 0x000fe400078ef80e */
[----:B------:R-:W-:Y:S02]  /*0840*/  SHF.R.U32.HI R6, RZ, 0x3, R2 ;  /* 0x00000003ff067819 */ /* 0x000fe40000011602 */
[----:B------:R-:W-:Y:S01]  /*0850*/  LOP3.LUT R5, R2, 0x20, R5, 0xf8, !PT ;  /* 0x0000002002057812 */ /* 0x000fe200078ef805 */
[----:B------:R1:W-:Y:S01]  /*0860*/  STL [R1+0x78], R8 ;  /* 0x0000780801007387 */ /* 0x0003e20000100800 */
[----:B------:R-:W-:Y:S01]  /*0870*/  LOP3.LUT R11, R4, 0x20, R7, 0xf8, !PT ;  /* 0x00000020040b7812 */ /* 0x000fe200078ef807 */
[----:B------:R-:W-:-:S02]  /*0880*/  IMAD.SHL.U32 R7, R10, 0x40, RZ ;  /* 0x000000400a077824 */ /* 0x000fc400078e00ff */
[----:B------:R-:W-:-:S05]  /*0890*/  IMAD.MOV.U32 R10, RZ, RZ, -0x10 ;  /* 0xfffffff0ff0a7424 */ /* 0x000fca00078e00ff */
[----:B------:R-:W-:Y:S02]  /*08a0*/  SEL R10, R10, 0x10, !P0 ;  /* 0x000000100a0a7807 */ /* 0x000fe40004000000 */
        /* <DEDUP_REMOVED lines=8> */
[--C-:B------:R-:W-:Y:S01]  /*0930*/  SHF.R.U32.HI R4, RZ, 0x3, R2.reuse ;  /* 0x00000003ff047819 */ /* 0x100fe20000011602 */
[----:B------:R-:W-:Y:S02]  /*0940*/  IMAD.SHL.U32 R5, R12, 0x8, RZ ;  /* 0x000000080c057824 */ /* 0x000fe400078e00ff */
[----:B------:R-:W-:Y:S01]  /*0950*/  IMAD.SHL.U32 R7, R13, 0x40, RZ ;  /* 0x000000400d077824 */ /* 0x000fe200078e00ff */
[----:B------:R-:W-:Y:S01]  /*0960*/  LOP3.LUT R6, R4, R11, R2, 0x1e, !PT ;  /* 0x0000000b04067212 */ /* 0x000fe200078e1e02 */
[----:B------:R-:W-:Y:S01]  /*0970*/  IMAD.SHL.U32 R11, R18, 0x2, RZ ;  /* 0x00000002120b7824 */ /* 0x000fe200078e00ff */
[----:B------:R-:W-:Y:S01]  /*0980*/  LOP3.LUT R5, R2, 0x8, R5, 0xf8, !PT ;  /* 0x0000000802057812 */ /* 0x000fe200078ef805 */
[----:B------:R-:W-:Y:S01]  /*0990*/  IMAD.SHL.U32 R13, R17, 0x2, RZ ;  /* 0x00000002110d7824 */ /* 0x000fe200078e00ff */
[----:B------:R-:W-:-:S02]  /*09a0*/  LOP3.LUT R7, R7, 0xfffffe00, RZ, 0xc0, !PT ;  /* 0xfffffe0007077812 */ /* 0x000fc400078ec0ff */
[----:B------:R-:W-:Y:S02]  /*09b0*/  SHF.R.S32.HI R2, RZ, 0x2, R19 ;  /* 0x00000002ff027819 */ /* 0x000fe40000011413 */
[----:B------:R-:W-:Y:S01]  /*09c0*/  LOP3.LUT R4, R5, R4, RZ, 0x3c, !PT ;  /* 0x0000000405047212 */ /* 0x000fe200078e3cff */
[--C-:B------:R-:W-:Y:S01]  /*09d0*/  IMAD R8, R16, 0x400, R7.reuse ;  /* 0x0000040010087824 */ /* 0x100fe200078e0207 */
[----:B------:R-:W-:Y:S01]  /*09e0*/  LEA R12, R14, 0xc000, 0x1 ;  /* 0x0000c0000e0c7811 */ /* 0x000fe200078e08ff */
[----:B------:R-:W-:Y:S01]  /*09f0*/  IMAD R9, R15, 0x400, R7 ;  /* 0x000004000f097824 */ /* 0x000fe200078e0207 */
[----:B------:R-:W-:Y:S01]  /*0a00*/  LOP3.LUT R7, R6, R7, RZ, 0xfc, !PT ;  /* 0x0000000706077212 */ /* 0x000fe200078efcff */
[----:B------:R-:W-:Y:S02]  /*0a10*/  IMAD R2, R16, 0x10, R2 ;  /* 0x0000001010027824 */ /* 0x000fe400078e0202 */
[----:B------:R-:W-:Y:S02]  /*0a20*/  IMAD.MOV.U32 R6, RZ, RZ, 0x20 ;  /* 0x00000020ff067424 */ /* 0x000fe400078e00ff */
[----:B------:R-:W-:Y:S01]  /*0a30*/  IMAD.MOV.U32 R5, RZ, RZ, 0x40 ;  /* 0x00000040ff057424 */ /* 0x000fe200078e00ff */
[----:B------:R1:W-:Y:S01]  /*0a40*/  STL [R1+0x88], R2 ;  /* 0x0000880201007387 */ /* 0x0003e20000100800 */
[----:B------:R-:W-:-:S02]  /*0a50*/  IMAD.IADD R8, R8, 0x1, R4 ;  /* 0x0000000108087824 */ /* 0x000fc400078e0204 */
[----:B------:R-:W-:Y:S01]  /*0a60*/  IMAD.IADD R9, R4, 0x1, R9 ;  /* 0x0000000104097824 */ /* 0x000fe200078e0209 */
[C---:B------:R-:W-:Y:S01]  /*0a70*/  SEL R4, R6.reuse, 0xffffffe0, !P4 ;  /* 0xffffffe006047807 */ /* 0x040fe20006000000 */
[----:B------:R2:W-:Y:S01]  /*0a80*/  STL [R1+0x38], R11 ;  /* 0x0000380b01007387 */ /* 0x0005e20000100800 */
[----:B------:R-:W-:Y:S01]  /*0a90*/  SEL R6, R6, 0xffffffe0, !P6 ;  /* 0xffffffe006067807 */ /* 0x000fe20007000000 */
[----:B------:R-:W-:Y:S01]  /*0aa0*/  IMAD.SHL.U32 R8, R8, 0x2, RZ ;  /* 0x0000000208087824 */ /* 0x000fe200078e00ff */
[----:B------:R-:W-:Y:S01]  /*0ab0*/  LEA R9, R9, 0x12000, 0x1 ;  /* 0x0001200009097811 */ /* 0x000fe200078e08ff */
[--C-:B------:R-:W-:Y:S01]  /*0ac0*/  IMAD.IADD R15, R252, 0x1, R4.reuse ;  /* 0x00000001fc0f7824 */ /* 0x100fe200078e0204 */
[C---:B-1----:R-:W-:Y:S02]  /*0ad0*/  SEL R2, R5.reuse, 0xffffffc0, !P3 ;  /* 0xffffffc005027807 */ /* 0x042fe40005800000 */
[----:B------:R-:W-:Y:S02]  /*0ae0*/  SEL R5, R5, 0xffffffc0, !P5 ;  /* 0xffffffc005057807 */ /* 0x000fe40006800000 */
[----:B------:R-:W-:Y:S01]  /*0af0*/  IADD3 R0, R2, R252, R4 ;  /* 0x000000fc02007210 */ /* 0x000fe20007ffe004 */
[----:B--2---:R-:W-:-:S02]  /*0b00*/  IMAD.IADD R11, R252, 0x1, R2 ;  /* 0x00000001fc0b7824 */ /* 0x004fc400078e0202 */
[C---:B------:R-:W-:Y:S02]  /*0b10*/  IMAD R2, R3.reuse, 0x2, R2 ;  /* 0x0000000203027824 */ /* 0x040fe400078e0202 */
[----:B------:R1:W-:Y:S01]  /*0b20*/  STL [R1+0x10], R0 ;  /* 0x0000100001007387 */ /* 0x0003e20000100800 */
[----:B------:R-:W-:-:S03]  /*0b30*/  IMAD.SHL.U32 R3, R3, 0x2, RZ ;  /* 0x0000000203037824 */ /* 0x000fc600078e00ff */
[----:B------:R2:W-:Y:S04]  /*0b40*/  STL [R1], R11 ;  /* 0x0000000b01007387 */ /* 0x0005e80000100800 */
[----:B------:R-:W-:Y:S04]  /*0b50*/  STL [R1+0x4], R15 ;  /* 0x0000040f01007387 */ /* 0x000fe80000100800 */
[----:B------:R-:W-:Y:S01]  /*0b60*/  STL [R1+0x3c], R13 ;  /* 0x00003c0d01007387 */ /* 0x000fe20000100800 */
[----:B-1----:R-:W-:Y:S01]  /*0b70*/  IMAD.IADD R0, R4, 0x1, R11 ;  /* 0x0000000104007824 */ /* 0x002fe200078e020b */
[----:B------:R-:W-:-:S02]  /*0b80*/  IADD3 R4, R12, 0x40, RZ ;  /* 0x000000400c047810 */ /* 0x000fc40007ffe0ff */
[----:B------:R-:W-:Y:S02]  /*0b90*/  @P2 IADD3 R4, R12, -0x40, RZ ;  /* 0xffffffc00c042810 */ /* 0x000fe40007ffe0ff */
[----:B------:R1:W-:Y:S01]  /*0ba0*/  STL [R1+0x2c], R0 ;  /* 0x00002c0001007387 */ /* 0x0003e20000100800 */
[C---:B--2---:R-:W-:Y:S02]  /*0bb0*/  IADD3 R11, R13.reuse, 0x20, RZ ;  /* 0x000000200d0b7810 */ /* 0x044fe40007ffe0ff */
[C---:B------:R-:W-:Y:S01]  /*0bc0*/  @P1 IADD3 R11, R13.reuse, -0x20, RZ ;  /* 0xffffffe00d0b1810 */ /* 0x040fe20007ffe0ff */
[----:B------:R-:W-:Y:S01]  /*0bd0*/  STL [R1+0x6c], R12 ;  /* 0x00006c0c01007387 */ /* 0x000fe20000100800 */
[----:B-1----:R-:W-:-:S05]  /*0be0*/  IMAD.IADD R0, R13, 0x1, R10 ;  /* 0x000000010d007824 */ /* 0x002fca00078e020a */
[----:B------:R1:W-:Y:S04]  /*0bf0*/  STL [R1+0x58], R0 ;  /* 0x0000580001007387 */ /* 0x0003e80000100800 */
[----:B------:R-:W-:Y:S04]  /*0c00*/  STL [R1+0x50], R11 ;  /* 0x0000500b01007387 */ /* 0x000fe80000100800 */
[----:B------:R2:W-:Y:S04]  /*0c10*/  STL [R1+0x70], R4 ;  /* 0x0000700401007387 */ /* 0x0005e80000100800 */
[----:B------:R3:W-:Y:S01]  /*0c20*/  STL [R1+0x8], R8 ;  /* 0x0000080801007387 */ /* 0x0007e20000100800 */
[----:B-1----:R-:W-:-:S02]  /*0c30*/  IMAD.SHL.U32 R0, R7, 0x2, RZ ;  /* 0x0000000207007824 */ /* 0x002fc400078e00ff */
[----:B------:R-:W-:Y:S02]  /*0c40*/  IMAD.IADD R7, R8, 0x1, R6 ;  /* 0x0000000108077824 */ /* 0x000fe400078e0206 */
[----:B--2---:R-:W-:Y:S02]  /*0c50*/  IMAD.IADD R4, R10, 0x1, R11 ;  /* 0x000000010a047824 */ /* 0x004fe400078e020b */
[----:B------:R-:W-:Y:S02]  /*0c60*/  IMAD.IADD R10, R8, 0x1, R5 ;  /* 0x00000001080a7824 */ /* 0x000fe400078e0205 */
[--C-:B---3--:R-:W-:Y:S01]  /*0c70*/  IMAD.IADD R8, R6, 0x1, R9.reuse ;  /* 0x0000000106087824 */ /* 0x108fe200078e0209 */
[----:B------:R1:W-:Y:S04]  /*0c80*/  STL [R1+0x54], R4 ;  /* 0x0000540401007387 */ /* 0x0003e80000100800 */
[----:B------:R-:W-:Y:S04]  /*0c90*/  STL [R1+0x1c], R9 ;  /* 0x00001c0901007387 */ /* 0x000fe80000100800 */
        /* <DEDUP_REMOVED lines=9> */
.L_x_74:
        /* <DEDUP_REMOVED lines=27> */
[----:B------:R4:W5:Y:S01]  /*0ee0*/  @P0 LDG.E R6, [R6.64] ;  /* 0x0000000406060981 */ /* 0x000962000c1e1900 */
        /* <DEDUP_REMOVED lines=25> */
.L_x_46:
        /* <DEDUP_REMOVED lines=21> */
[----:B-1----:R-:W-:Y:S02]  /*11d0*/  UISETP.NE.AND UP0, UPT, UR24, -0x1, UPT ;  /* 0xffffffff1800788c */ /* 0x002fe4000bf05270 */
[----:B------:R-:W-:Y:S02]  /*11e0*/  ULDC.64 UR12, c[0x0][0x178] ;  /* 0x00005e00000c7ab9 */ /* 0x000fe40000000a00 */
[----:B------:R-:W-:Y:S02]  /*11f0*/  UIMAD UR14, UR38, UR12, URZ ;  /* 0x0000000c260e72a4 */ /* 0x000fe4000f8e023f */
[----:B------:R-:W-:Y:S01]  /*1200*/  UIMAD.WIDE.U32 UR10, UR29, UR12, URZ ;  /* 0x0000000c1d0a72a5 */ /* 0x000fe2000f8e003f */
[----:B------:R-:W-:Y:S01]  /*1210*/  PLOP3.LUT P1, PT, PT, PT, UP0, 0x80, 0x0 ;  /* 0x000000000000781c */ /* 0x000fe20003f2f008 */
[----:B------:R-:W-:Y:S02]  /*1220*/  UIADD3 UR12, UR25, 0x3f, URZ ;  /* 0x0000003f190c7890 */ /* 0x000fe4000fffe03f */
[----:B------:R-:W-:-:S02]  /*1230*/  UIMAD UR20, UR29, UR13, UR14 ;  /* 0x0000000d1d1472a4 */ /* 0x000fc4000f8e020e */
[----:B------:R-:W-:Y:S02]  /*1240*/  USHF.R.S32.HI UR19, URZ, 0x1f, UR12 ;  /* 0x0000001f3f137899 */ /* 0x000fe4000801140c */
[----:B------:R-:W-:Y:S02]  /*1250*/  @UP0 UIADD3 UR13, UR17, UR24, URZ ;  /* 0x00000018110d0290 */ /* 0x000fe4000fffe03f */
[----:B------:R-:W-:Y:S02]  /*1260*/  ULEA.HI UR12, UR19, UR12, URZ, 0x6 ;  /* 0x0000000c130c7291 */ /* 0x000fe4000f8f303f */
[----:B------:R-:W-:Y:S02]  /*1270*/  ULDC.64 UR6, c[0x0][0x190] ;  /* 0x0000640000067ab9 */ /* 0x000fe40000000a00 */
[----:B------:R-:W-:Y:S02]  /*1280*/  UISETP.NE.AND UP2, UPT, UR18, -0x1, UPT ;  /* 0xffffffff1200788c */ /* 0x000fe4000bf45270 */
[----:B------:R-:W-:-:S02]  /*1290*/  ULDC.64 UR14, c[0x0][0x198] ;  /* 0x00006600000e7ab9 */ /* 0x000fc40000000a00 */
[----:B------:R-:W-:Y:S02]  /*12a0*/  UIMAD.WIDE.U32 UR8, UR18, UR6, URZ ;  /* 0x00000006120872a5 */ /* 0x000fe4000f8e003f */
[----:B------:R-:W-:Y:S02]  /*12b0*/  UIMAD UR23, UR18, UR7, URZ ;  /* 0x00000007121772a4 */ /* 0x000fe4000f8e023f */
[----:B------:R-:W-:Y:S02]  /*12c0*/  @UP0 UIMAD.WIDE.U32 UR6, UR13, UR14, URZ ;  /* 0x0000000e0d0602a5 */ /* 0x000fe4000f8e003f */
[----:B------:R-:W-:Y:S02]  /*12d0*/  USHF.R.S32.HI UR32, URZ, 0x6, UR12 ;  /* 0x000000063f207899 */ /* 0x000fe4000801140c */
[----:B------:R-:W-:Y:S02]  /*12e0*/  ULOP3.LUT UR12, UR12, 0xffffffc0, URZ, 0xc0, !UPT ;  /* 0xffffffc00c0c7892 */ /* 0x000fe4000f8ec03f */
[----:B------:R-:W-:-:S02]  /*12f0*/  @UP0 UIMAD UR33, UR13, UR15, UR7 ;  /* 0x0000000f0d2102a4 */ /* 0x000fc4000f8e0207 */
[----:B------:R-:W-:Y:S02]  /*1300*/  UIADD3 UR13, UR12, -0x40, URZ ;  /* 0xffffffc00c0d7890 */ /* 0x000fe4000fffe03f */
[----:B------:R-:W-:Y:S02]  /*1310*/  UIADD3 UR30, UR11, UR20, URZ ;  /* 0x000000140b1e7290 */ /* 0x000fe4000fffe03f */
        /* <DEDUP_REMOVED lines=17> */
.L_x_48:
        /* <DEDUP_REMOVED lines=18> */
.L_x_49:
        /* <DEDUP_REMOVED lines=68> */
.L_x_50:
[----:B------:R-:W-:Y:S02]  /*1990*/  UMOV UR8, UR48 ;  /* 0x0000003000087c82 */ /* 0x000fe40008000000 */
.L_x_51:
        /* <DEDUP_REMOVED lines=10> */
[----:B------:R-:W-:Y:S01]  /*1a40*/  IMAD.U32 R13, RZ, RZ, UR4 ;  /* 0x00000004ff0d7e24 */ /* 0x000fe2000f8e00ff */
[----:B------:R-:W-:Y:S01]  /*1a50*/  BSSY B1, `(.L_x_47) ;  /* 0x000060d000017945 */ /* 0x000fe20003800000 */
[----:B------:R-:W-:Y:S01]  /*1a60*/  UIADD3.X UR15, UR10, UR6, UR12, UP2, UP1 ;  /* 0x000000060a0f7290 */ /* 0x000fe200097e240c */
[----:B------:R-:W1:Y:S01]  /*1a70*/  S2R R11, SR_TID.X ;  /* 0x00000000000b7919 */ /* 0x000e620000002100 */
[----:B------:R-:W-:-:S02]  /*1a80*/  UIADD3 UR10, UR13, UR8, URZ ;  /* 0x000000080d0a7290 */ /* 0x000fc4000fffe03f */
[----:B------:R-:W-:Y:S02]  /*1a90*/  ULDC.64 UR6, c[0x0][0x1a8] ;  /* 0x00006a0000067ab9 */ /* 0x000fe40000000a00 */
[----:B------:R-:W-:Y:S02]  /*1aa0*/  UIMAD UR6, UR55, UR6, URZ ;  /* 0x00000006370672a4 */ /* 0x000fe4000f8e023f */
[----:B------:R-:W-:Y:S02]  /*1ab0*/  UIADD3 UR8, UR13, UR11, URZ ;  /* 0x0000000b0d087290 */ /* 0x000fe4000fffe03f */
        /* <DEDUP_REMOVED lines=13> */
[----:B------:R-:W-:-:S02]  /*1b90*/  IADD3 R5, P2, R27, UR13, RZ ;  /* 0x0000000d1b057c10 */ /* 0x000fc4000ff5e0ff */
[----:B------:R-:W-:Y:S01]  /*1ba0*/  LEA.HI R10, R10, R11, RZ, 0x5 ;  /* 0x0000000b0a0a7211 */ /* 0x000fe200078f28ff */
[----:B------:R-:W-:-:S03]  /*1bb0*/  UIADD3 UR6, UR6, -UR5, URZ ;  /* 0x8000000506067290 */ /* 0x000fc6000fffe03f */
[----:B------:R-:W-:Y:S02]  /*1bc0*/  ULDC.64 UR4, c[0x0][0x200] ;  /* 0x0000800000047ab9 */ /* 0x000fe40000000a00 */
[----:B------:R-:W-:-:S04]  /*1bd0*/  USHF.R.S32.HI UR12, URZ, 0x1f, UR6 ;  /* 0x0000001f3f0c7899 */ /* 0x000fc80008011406 */
[----:B------:R-:W-:Y:S02]  /*1be0*/  ULEA.HI UR12, UR12, UR6, URZ, 0x6 ;  /* 0x000000060c0c7291 */ /* 0x000fe4000f8f303f */
[----:B------:R-:W-:Y:S02]  /*1bf0*/  UIADD3 UR6, UR32, -0x1, URZ ;  /* 0xffffffff20067890 */ /* 0x000fe4000fffe03f */
[----:B------:R-:W-:-:S04]  /*1c00*/  USHF.R.S32.HI UR12, URZ, 0x6, UR12 ;  /* 0x000000063f0c7899 */ /* 0x000fc8000801140c */
[----:B------:R-:W-:-:S04]  /*1c10*/  UISETP.LT.AND UP1, UPT, URZ, UR12, UPT ;  /* 0x0000000c3f00728c */ /* 0x000fc8000bf21270 */
[----:B------:R-:W-:-:S04]  /*1c20*/  USEL UR12, URZ, UR12, !UP1 ;  /* 0x0000000c3f0c7287 */ /* 0x000fc8000c800000 */
[----:B------:R-:W-:Y:S01]  /*1c30*/  UISETP.GT.AND UP1, UPT, UR32, UR12, UPT ;  /* 0x0000000c2000728c */ /* 0x000fe2000bf24270 */
[----:B--2---:R-:W-:Y:S01]  /*1c40*/  IADD3.X R7, R22, UR26, RZ, P2, !PT ;  /* 0x0000001a16077c10 */ /* 0x004fe200097fe4ff */
[----:B---3--:R-:W-:-:S04]  /*1c50*/  IMAD.MOV.U32 R16, RZ, RZ, R6 ;  /* 0x000000ffff107224 */ /* 0x008fc800078e0006 */
[----:B------:R-:W-:Y:S01]  /*1c60*/  IMAD R7, R7, c[0x0][0x190], RZ ;  /* 0x0000640007077a24 */ /* 0x000fe200078e02ff */
[----:B------:R-:W-:Y:S02]  /*1c70*/  SHF.R.S32.HI R17, RZ, 0x1f, R16 ;  /* 0x0000001fff117819 */ /* 0x000fe40000011410 */
[----:B------:R-:W-:-:S03]  /*1c80*/  IADD3 R6, P0, R16, UR19, RZ ;  /* 0x0000001310067c10 */ /* 0x000fc6000ff1e0ff */
[C---:B------:R-:W-:Y:S01]  /*1c90*/  IMAD.WIDE.U32 R8, R5.reuse, c[0x0][0x190], R16 ;  /* 0x0000640005087a25 */ /* 0x040fe200078e0010 */
[----:B------:R1:W-:Y:S03]  /*1ca0*/  STL [R1+0x84], R17 ;  /* 0x0000841101007387 */ /* 0x0003e60000100800 */
[----:B------:R-:W-:Y:S01]  /*1cb0*/  IMAD R5, R5, c[0x0][0x194], R7 ;  /* 0x0000650005057a24 */ /* 0x000fe200078e0207 */
[----:B------:R-:W-:Y:S02]  /*1cc0*/  IADD3 R8, P2, R8, UR37, RZ ;  /* 0x0000002508087c10 */ /* 0x000fe4000ff5e0ff */
[----:B------:R-:W-:Y:S02]  /*1cd0*/  IADD3.X R7, R17, UR23, RZ, P0, !PT ;  /* 0x0000001711077c10 */ /* 0x000fe400087fe4ff */
[----:B------:R-:W-:Y:S01]  /*1ce0*/  IADD3.X R9, R9, UR30, R5, P2, !PT ;  /* 0x0000001e09097c10 */ /* 0x000fe200097fe405 */
[----:B------:R-:W-:-:S04]  /*1cf0*/  IMAD.U32 R5, RZ, RZ, UR13 ;  /* 0x0000000dff057e24 */ /* 0x000fc8000f8e00ff */
[----:B------:R-:W-:Y:S01]  /*1d00*/  IMAD.WIDE.U32 R6, R5, c[0x0][0x370], R6 ;  /* 0x0000dc0005067a25 */ /* 0x000fe200078e0006 */
[----:B------:R-:W-:Y:S02]  /*1d10*/  LOP3.LUT R5, R10, 0xffffffe0, RZ, 0xc0, !PT ;  /* 0xffffffe00a057812 */ /* 0x000fe400078ec0ff */
[----:B------:R-:W-:Y:S01]  /*1d20*/  SHF.R.S32.HI R10, RZ, 0x5, R10 ;  /* 0x00000005ff0a7819 */ /* 0x000fe2000001140a */
[----:B------:R-:W-:Y:S01]  /*1d30*/  IMAD.WIDE.U32 R8, R15, c[0x0][0x1a8], R8 ;  /* 0x00006a000f087a25 */ /* 0x000fe200078e0008 */
[----:B------:R-:W-:-:S03]  /*1d40*/  IADD3 R7, R7, UR7, RZ ;  /* 0x0000000707077c10 */ /* 0x000fc6000fffe0ff */
[----:B------:R-:W-:Y:S01]  /*1d50*/  IMAD.IADD R5, R11, 0x1, -R5 ;  /* 0x000000010b057824 */ /* 0x000fe200078e0a05 */
[----:B------:R-:W-:Y:S01]  /*1d60*/  LEA R28, P2, R8, c[0x0][0x160], 0x1 ;  /* 0x00005800081c7a11 */ /* 0x000fe200078408ff */
[----:B------:R-:W-:Y:S02]  /*1d70*/  IMAD.U32 R11, RZ, RZ, UR36 ;  /* 0x00000024ff0b7e24 */ /* 0x000fe4000f8e00ff */
[----:B------:R-:W-:Y:S02]  /*1d80*/  IMAD R10, R10, UR44, R5 ;  /* 0x0000002c0a0a7c24 */ /* 0x000fe4000f8e0205 */
[----:B------:R-:W-:Y:S01]  /*1d90*/  IMAD.WIDE.U32 R6, R11, c[0x0][0x378], R6 ;  /* 0x0000de000b067a25 */ /* 0x000fe200078e0006 */
[----:B------:R-:W-:-:S03]  /*1da0*/  IADD3 R11, R9, UR14, RZ ;  /* 0x0000000e090b7c10 */ /* 0x000fc6000fffe0ff */
[----:B------:R-:W-:Y:S01]  /*1db0*/  IMAD R5, R22, c[0x0][0x370], RZ ;  /* 0x0000dc0016057a24 */ /* 0x000fe200078e02ff */
[----:B------:R-:W-:Y:S01]  /*1dc0*/  IADD3 R7, R7, UR9, RZ ;  /* 0x0000000907077c10 */ /* 0x000fe2000fffe0ff */
[----:B------:R-:W-:Y:S01]  /*1dd0*/  UIMAD.WIDE UR8, UR8, UR59, UR4 ;  /* 0x0000003b080872a5 */ /* 0x000fe2000f8e0204 */
[----:B------:R-:W-:Y:S01]  /*1de0*/  LEA.HI.X R29, R8, c[0x0][0x164], R11, 0x1, P2 ;  /* 0x00005900081d7a11 */ /* 0x000fe200010f0c0b */
[C---:B------:R-:W-:Y:S01]  /*1df0*/  IMAD R9, R27.reuse, c[0x0][0x374], R5 ;  /* 0x0000dd001b097a24 */ /* 0x040fe200078e0205 */
[C---:B------:R-:W-:Y:S01]  /*1e00*/  IADD3 R5, P0, R10.reuse, UR18, RZ ;  /* 0x000000120a057c10 */ /* 0x040fe2000ff1e0ff */
[----:B------:R-:W-:Y:S01]  /*1e10*/  IMAD.WIDE.U32 R6, R27, c[0x0][0x370], R6 ;  /* 0x0000dc001b067a25 */ /* 0x000fe200078e0006 */
[----:B------:R-:W-:Y:S01]  /*1e20*/  ULDC.64 UR4, c[0x0][0x3c8] ;  /* 0x0000f20000047ab9 */ /* 0x000fe20000000a00 */
[----:B------:R1:W-:Y:S01]  /*1e30*/  STL.64 [R1+0x48], R28 ;  /* 0x0000481c01007387 */ /* 0x0003e20000100a00 */
[----:B------:R-:W-:Y:S01]  /*1e40*/  LEA.HI.X.SX32 R10, R10, UR15, 0x1, P0 ;  /* 0x0000000f0a0a7c11 */ /* 0x000fe200080f0eff */
[----:B------:R-:W-:Y:S01]  /*1e50*/  IMAD.IADD R7, R7, 0x1, R9 ;  /* 0x0000000107077824 */ /* 0x000fe200078e0209 */
[C---:B------:R-:W-:Y:S01]  /*1e60*/  LEA R18, P2, R5.reuse, c[0x0][0x350], 0x2 ;  /* 0x0000d40005127a11 */ /* 0x040fe200078410ff */
[----:B------:R-:W-:Y:S01]  /*1e70*/  UIMAD.WIDE UR10, UR10, UR59, UR4 ;  /* 0x0000003b0a0a72a5 */ /* 0x000fe2000f8e0204 */
[C---:B------:R-:W-:Y:S01]  /*1e80*/  LEA R30, P3, R6.reuse, c[0x0][0x330], 0x1 ;  /* 0x0000cc00061e7a11 */ /* 0x040fe200078608ff */
[----:B------:R-:W-:Y:S01]  /*1e90*/  UMOV UR7, UR9 ;  /* 0x0000000900077c82 */ /* 0x000fe20008000000 */
[----:B------:R-:W-:Y:S01]  /*1ea0*/  LEA.HI.X R19, R5, c[0x0][0x354], R10, 0x2, P2 ;  /* 0x0000d50005137a11 */ /* 0x000fe200010f140a */
[----:B------:R1:W2:Y:S01]  /*1eb0*/  R2UR UR5, R14 ;  /* 0x000000000e0573c2 */ /* 0x0002a200000e0000 */
[----:B------:R-:W-:-:S02]  /*1ec0*/  LEA.HI.X R31, R6, c[0x0][0x334], R7, 0x1, P3 ;  /* 0x0000cd00061f7a11 */ /* 0x000fc400018f0c07 */
[----:B------:R-:W-:Y:S01]  /*1ed0*/  PLOP3.LUT P0, PT, PT, PT, UP1, 0x80, 0x0 ;  /* 0x000000000000781c */ /* 0x000fe20003f0f018 */
[----:B------:R1:W-:Y:S01]  /*1ee0*/  STL.64 [R1+0x30], R18 ;  /* 0x0000301201007387 */ /* 0x0003e20000100a00 */
[----:B------:R-:W-:-:S03]  /*1ef0*/  UMOV UR9, UR11 ;  /* 0x0000000b00097c82 */ /* 0x000fc60008000000 */
[----:B------:R1:W-:Y:S01]  /*1f00*/  STL.64 [R1+0x40], R30 ;  /* 0x0000401e01007387 */ /* 0x0003e20000100a00 */
[----:B------:R1:W3:Y:S07]  /*1f10*/  R2UR UR4, R13 ;  /* 0x000000000d0473c2 */ /* 0x0002ee00000e0000 */
[----:B-123--:R-:W-:Y:S05]  /*1f20*/  @P0 BRA `(.L_x_52) ;  /* 0x000007d000000947 */ /* 0x00efea0003800000 */
[----:B------:R-:W-:Y:S02]  /*1f30*/  @UP0 UIADD3 UR8, UR17, UR24, URZ ;  /* 0x0000001811080290 */ /* 0x000fe4000fffe03f */
[----:B------:R-:W-:-:S02]  /*1f40*/  ULDC.64 UR10, c[0x0][0x3a0] ;  /* 0x0000e800000a7ab9 */ /* 0x000fc40000000a00 */
        /* <DEDUP_REMOVED lines=16> */
.L_x_53:
        /* <DEDUP_REMOVED lines=18> */
.L_x_54:
[----:B------:R-:W-:Y:S01]  /*2170*/  ULDC.64 UR6, c[0x0][0x3a0] ;  /* 0x0000e80000067ab9 */ /* 0x000fe20000000a00 */
[----:B------:R-:W-:Y:S01]  /*2180*/  IMAD.U32 R4, RZ, RZ, UR22 ;  /* 0x00000016ff047e24 */ /* 0x000fe2000f8e00ff */
[----:B------:R-:W-:Y:S01]  /*2190*/  UIMAD UR6, UR20, UR6, URZ ;  /* 0x00000006140672a4 */ /* 0x000fe2000f8e023f */
[----:B------:R-:W-:Y:S01]  /*21a0*/  BSSY B0, `(.L_x_55) ;  /* 0x000001a000007945 */ /* 0x000fe20003800000 */
[----:B------:R-:W-:Y:S01]  /*21b0*/  ULDC.64 UR8, c[0x0][0x3b8] ;  /* 0x0000ee0000087ab9 */ /* 0x000fe20000000a00 */
[----:B------:R-:W-:Y:S01]  /*21c0*/  IMAD.WIDE.U32 R4, R4, c[0x0][0x3a0], R16 ;  /* 0x0000e80004047a25 */ /* 0x000fe200078e0010 */
[----:B------:R-:W-:Y:S02]  /*21d0*/  UIMAD UR7, UR22, UR7, UR6 ;  /* 0x00000007160772a4 */ /* 0x000fe4000f8e0206 */
[----:B------:R-:W-:-:S02]  /*21e0*/  UIMAD UR6, UR21, -0x40, UR16 ;  /* 0xffffffc0150678a4 */ /* 0x000fc4000f8e0210 */
[----:B------:R-:W-:Y:S02]  /*21f0*/  IADD3 R6, P0, R4, UR12, RZ ;  /* 0x0000000c04067c10 */ /* 0x000fe4000ff1e0ff */
        /* <DEDUP_REMOVED lines=9> */
[----:B------:R-:W-:Y:S01]  /*2290*/  MOV R4, R6 ;  /* 0x0000000600047202 */ /* 0x000fe20000000f00 */
[----:B------:R-:W-:Y:S01]  /*22a0*/  IMAD R11, R22, c[0x0][0x3a0], RZ ;  /* 0x0000e800160b7a24 */ /* 0x000fe200078e02ff */
[----:B------:R-:W-:-:S05]  /*22b0*/  MOV R5, R10 ;  /* 0x0000000a00057202 */ /* 0x000fca0000000f00 */
[----:B------:R-:W-:-:S04]  /*22c0*/  IMAD.WIDE.U32 R8, R27, c[0x0][0x3a0], R4 ;  /* 0x0000e8001b087a25 */ /* 0x000fc800078e0004 */
[----:B------:R-:W-:-:S05]  /*22d0*/  IMAD R4, R27, c[0x0][0x3a4], R11 ;  /* 0x0000e9001b047a24 */ /* 0x000fca00078e020b */
[----:B------:R-:W-:Y:S02]  /*22e0*/  IADD3 R5, R9, R4, RZ ;  /* 0x0000000409057210 */ /* 0x000fe40007ffe0ff */
[----:B------:R-:W-:-:S04]  /*22f0*/  LEA R4, P0, R8, c[0x0][0x340], 0x1 ;  /* 0x0000d00008047a11 */ /* 0x000fc800078008ff */
[----:B------:R-:W-:-:S05]  /*2300*/  LEA.HI.X R5, R8, c[0x0][0x344], R5, 0x1, P0 ;  /* 0x0000d10008057a11 */ /* 0x000fca00000f0c05 */
[----:B------:R1:W-:Y:S04]  /*2310*/  STG.E.128 [R4.64], RZ ;  /* 0x000000ff04007986 */ /* 0x0003e8000c101d04 */
[----:B------:R1:W-:Y:S04]  /*2320*/  STG.E.128 [R4.64+0x80], RZ ;  /* 0x000080ff04007986 */ /* 0x0003e8000c101d04 */
[----:B------:R1:W-:Y:S02]  /*2330*/  STG.E.128 [R4.64+0x100], RZ ;  /* 0x000100ff04007986 */ /* 0x0003e4000c101d04 */
.L_x_56:
[----:B------:R-:W-:Y:S05]  /*2340*/  BSYNC B0 ;  /* 0x0000000000007941 */ /* 0x000fea0003800000 */
.L_x_55:
[----:B-1----:R-:W-:Y:S01]  /*2350*/  IADD3 R4, R27, 0x20, RZ ;  /* 0x000000201b047810 */ /* 0x002fe20007ffe0ff */
[----:B------:R-:W-:Y:S03]  /*2360*/  BSSY B0, `(.L_x_57) ;  /* 0x000000f000007945 */ /* 0x000fe60003800000 */
[----:B------:R-:W-:-:S13]  /*2370*/  ISETP.GE.AND P0, PT, R4, UR6, PT ;  /* 0x0000000604007c0c */ /* 0x000fda000bf06270 */
[----:B------:R-:W-:Y:S05]  /*2380*/  @P0 BRA `(.L_x_58) ;  /* 0x000000c000000947 */ /* 0x000fea0003800000 */
[----:B------:R-:W-:Y:S02]  /*2390*/  IADD3 R4, P2, R27, 0x20, RZ ;  /* 0x000000201b047810 */ /* 0x000fe40007f5e0ff */
[----:B------:R-:W-:Y:S02]  /*23a0*/  MOV R7, R10 ;  /* 0x0000000a00077202 */ /* 0x000fe40000000f00 */
[----:B------:R-:W-:-:S03]  /*23b0*/  IADD3.X R5, RZ, R22, RZ, P2, !PT ;  /* 0x00000016ff057210 */ /* 0x000fc600017fe4ff */
[----:B------:R-:W-:-:S04]  /*23c0*/  IMAD.WIDE.U32 R6, R4, c[0x0][0x3a0], R6 ;  /* 0x0000e80004067a25 */ /* 0x000fc800078e0006 */
[----:B------:R-:W-:-:S04]  /*23d0*/  IMAD R5, R5, c[0x0][0x3a0], RZ ;  /* 0x0000e80005057a24 */ /* 0x000fc800078e02ff */
[----:B------:R-:W-:Y:S01]  /*23e0*/  IMAD R5, R4, c[0x0][0x3a4], R5 ;  /* 0x0000e90004057a24 */ /* 0x000fe200078e0205 */
[----:B------:R-:W-:-:S04]  /*23f0*/  LEA R4, P2, R6, c[0x0][0x340], 0x1 ;  /* 0x0000d00006047a11 */ /* 0x000fc800078408ff */
[----:B------:R-:W-:-:S04]  /*2400*/  IADD3 R5, R7, R5, RZ ;  /* 0x0000000507057210 */ /* 0x000fc80007ffe0ff */
[----:B------:R-:W-:-:S05]  /*2410*/  LEA.HI.X R5, R6, c[0x0][0x344], R5, 0x1, P2 ;  /* 0x0000d10006057a11 */ /* 0x000fca00010f0c05 */
[----:B------:R1:W-:Y:S04]  /*2420*/  STG.E.128 [R4.64], RZ ;  /* 0x000000ff04007986 */ /* 0x0003e8000c101d04 */
[----:B------:R1:W-:Y:S04]  /*2430*/  STG.E.128 [R4.64+0x80], RZ ;  /* 0x000080ff04007986 */ /* 0x0003e8000c101d04 */
[----:B------:R1:W-:Y:S02]  /*2440*/  STG.E.128 [R4.64+0x100], RZ ;  /* 0x000100ff04007986 */ /* 0x0003e4000c101d04 */
.L_x_58:
[----:B------:R-:W-:Y:S05]  /*2450*/  BSYNC B0 ;  /* 0x0000000000007941 */ /* 0x000fea0003800000 */
.L_x_57:
[----:B------:R-:W-:Y:S01]  /*2460*/  ULDC.64 UR6, c[0x0][0x3a8] ;  /* 0x0000ea0000067ab9 */ /* 0x000fe20000000a00 */
[----:B-1----:R-:W-:Y:S01]  /*2470*/  IMAD.U32 R4, RZ, RZ, UR22 ;  /* 0x00000016ff047e24 */ /* 0x002fe2000f8e00ff */
[----:B------:R-:W-:Y:S01]  /*2480*/  UIMAD UR6, UR20, UR6, URZ ;  /* 0x00000006140672a4 */ /* 0x000fe2000f8e023f */
[----:B------:R-:W-:Y:S02]  /*2490*/  BSSY B0, `(.L_x_59) ;  /* 0x0000018000007945 */ /* 0x000fe40003800000 */
[----:B------:R-:W-:Y:S01]  /*24a0*/  IMAD.WIDE.U32 R4, R4, c[0x0][0x3a8], R16 ;  /* 0x0000ea0004047a25 */ /* 0x000fe200078e0010 */
[----:B------:R-:W-:-:S04]  /*24b0*/  UIMAD UR6, UR22, UR7, UR6 ;  /* 0x00000007160672a4 */ /* 0x000fc8000f8e0206 */
[----:B------:R-:W-:Y:S02]  /*24c0*/  IADD3 R6, P2, R4, UR10, RZ ;  /* 0x0000000a04067c10 */ /* 0x000fe4000ff5e0ff */
[----:B------:R-:W-:Y:S01]  /*24d0*/  MOV R4, UR6 ;  /* 0x0000000600047c02 */ /* 0x000fe20008000f00 */
[----:B------:R-:W-:Y:S02]  /*24e0*/  ULDC.64 UR6, c[0x0][0x3c0] ;  /* 0x0000f00000067ab9 */ /* 0x000fe40000000a00 */
[----:B------:R-:W-:Y:S01]  /*24f0*/  UIMAD UR6, UR55, UR6, URZ ;  /* 0x00000006370672a4 */ /* 0x000fe2000f8e023f */
[----:B------:R-:W-:Y:S01]  /*2500*/  IADD3.X R7, R5, UR11, R4, P2, !PT ;  /* 0x0000000b05077c10 */ /* 0x000fe200097fe404 */
[----:B------:R-:W-:Y:S02]  /*2510*/  IMAD.U32 R4, RZ, RZ, UR36 ;  /* 0x00000024ff047e24 */ /* 0x000fe4000f8e00ff */
[----:B------:R-:W-:Y:S02]  /*2520*/  UIMAD UR6, UR36, UR7, UR6 ;  /* 0x00000007240672a4 */ /* 0x000fe4000f8e0206 */
        /* <DEDUP_REMOVED lines=14> */
.L_x_60:
[----:B------:R-:W-:Y:S05]  /*2610*/  BSYNC B0 ;  /* 0x0000000000007941 */ /* 0x000fea0003800000 */
.L_x_59:
[----:B------:R-:W-:Y:S05]  /*2620*/  @P0 BRA `(.L_x_61) ;  /* 0x000054f000000947 */ /* 0x000fea0003800000 */
[----:B-1----:R-:W-:Y:S02]  /*2630*/  IADD3 R4, P0, R27, 0x20, RZ ;  /* 0x000000201b047810 */ /* 0x002fe40007f1e0ff */
[----:B------:R-:W-:-:S02]  /*2640*/  MOV R7, R10 ;  /* 0x0000000a00077202 */ /* 0x000fc40000000f00 */
        /* <DEDUP_REMOVED lines=9> */
[----:B------:R1:W-:Y:S01]  /*26e0*/  STG.E.128 [R4.64+0x100], RZ ;  /* 0x000100ff04007986 */ /* 0x0003e2000c101d04 */
[----:B------:R-:W-:Y:S05]  /*26f0*/  BRA `(.L_x_61) ;  /* 0x0000542000007947 */ /* 0x000fea0003800000 */
.L_x_52:
[----:B------:R-:W2:Y:S01]  /*2700*/  LDL R26, [R1+0x38] ;  /* 0x00003800011a7983 */ /* 0x000ea20000100800 */
[----:B------:R-:W-:Y:S01]  /*2710*/  ULDC.64 UR14, c[0x0][0x1a0] ;  /* 0x00006800000e7ab9 */ /* 0x000fe20000000a00 */
[----:B------:R-:W-:Y:S01]  /*2720*/  IMAD.U32 R6, RZ, RZ, UR22 ;  /* 0x00000016ff067e24 */ /* 0x000fe2000f8e00ff */
[----:B------:R-:W-:Y:S01]  /*2730*/  ULDC.64 UR18, c[0x0][0x198] ;  /* 0x0000660000127ab9 */ /* 0x000fe20000000a00 */
[----:B------:R-:W3:Y:S01]  /*2740*/  LDL R25, [R1+0x88] ;  /* 0x0000880001197983 */ /* 0x000ee20000100800 */
[----:B------:R-:W-:Y:S01]  /*2750*/  UIMAD UR14, UR20, UR14, URZ ;  /* 0x0000000e140e72a4 */ /* 0x000fe2000f8e023f */
[----:B------:R-:W-:Y:S01]  /*2760*/  IMAD.U32 R8, RZ, RZ, UR22 ;  /* 0x00000016ff087e24 */ /* 0x000fe2000f8e00ff */
[----:B------:R-:W-:Y:S01]  /*2770*/  UIMAD UR11, UR20, UR18, URZ ;  /* 0x00000012140b72a4 */ /* 0x000fe2000f8e023f */
[--C-:B------:R-:W-:Y:S01]  /*2780*/  IMAD.WIDE.U32 R6, R6, c[0x0][0x198], R16.reuse ;  /* 0x0000660006067a25 */ /* 0x100fe200078e0010 */
[----:B------:R-:W-:Y:S01]  /*2790*/  UIMAD UR15, UR22, UR15, UR14 ;  /* 0x0000000f160f72a4 */ /* 0x000fe2000f8e020e */
[----:B------:R-:W-:Y:S01]  /*27a0*/  IADD3 R11, R27, 0x20, RZ ;  /* 0x000000201b0b7810 */ /* 0x000fe20007ffe0ff */
[----:B------:R-:W-:Y:S01]  /*27b0*/  UIMAD UR14, UR22, UR19, UR11 ;  /* 0x00000013160e72a4 */ /* 0x000fe2000f8e020b */
[----:B------:R-:W-:Y:S01]  /*27c0*/  IMAD.WIDE.U32 R8, R8, c[0x0][0x1a0], R16 ;  /* 0x0000680008087a25 */ /* 0x000fe200078e0010 */
[----:B------:R-:W-:-:S02]  /*27d0*/  UIMAD UR11, UR6, -0x40, UR25 ;  /* 0xffffffc0060b78a4 */ /* 0x000fc4000f8e0219 */
[----:B------:R-:W-:Y:S01]  /*27e0*/  UIMAD UR13, UR21, -0x40, UR16 ;  /* 0xffffffc0150d78a4 */ /* 0x000fe2000f8e0210 */
[----:B------:R-:W-:Y:S01]  /*27f0*/  IADD3 R10, P0, R6, UR31, RZ ;  /* 0x0000001f060a7c10 */ /* 0x000fe2000ff1e0ff */
[----:B------:R-:W-:Y:S01]  /*2800*/  IMAD.U32 R5, RZ, RZ, UR14 ;  /* 0x0000000eff057e24 */ /* 0x000fe2000f8e00ff */
[----:B------:R-:W-:Y:S02]  /*2810*/  IADD3 R8, P3, R8, UR27, RZ ;  /* 0x0000001b08087c10 */ /* 0x000fe4000ff7e0ff */
[C---:B------:R-:W-:Y:S02]  /*2820*/  ISETP.GE.AND P1, PT, R11.reuse, UR11, PT ;  /* 0x0000000b0b007c0c */ /* 0x040fe4000bf26270 */
[----:B------:R-:W-:Y:S02]  /*2830*/  MOV R6, UR15 ;  /* 0x0000000f00067c02 */ /* 0x000fe40008000f00 */
[----:B------:R-:W-:Y:S01]  /*2840*/  ISETP.GE.AND P2, PT, R11, UR13, PT ;  /* 0x0000000d0b007c0c */ /* 0x000fe2000bf46270 */
[----:B------:R-:W-:Y:S01]  /*2850*/  IMAD.MOV.U32 R24, RZ, RZ, 0x40 ;  /* 0x00000040ff187424 */ /* 0x000fe200078e00ff */
[----:B------:R-:W-:-:S02]  /*2860*/  IADD3.X R9, R9, UR28, R6, P3, !PT ;  /* 0x0000001c09097c10 */ /* 0x000fc40009ffe406 */
[----:B------:R-:W-:Y:S02]  /*2870*/  ISETP.GE.AND P3, PT, R27, UR13, PT ;  /* 0x0000000d1b007c0c */ /* 0x000fe4000bf66270 */
[----:B------:R-:W-:Y:S01]  /*2880*/  IADD3.X R11, R7, UR33, R5, P0, !PT ;  /* 0x00000021070b7c10 */ /* 0x000fe200087fe405 */
[----:B------:R-:W-:Y:S02]  /*2890*/  IMAD R5, R12, c[0x0][0x1b8], RZ ;  /* 0x00006e000c057a24 */ /* 0x000fe400078e02ff */
[----:B------:R-:W-:-:S04]  /*28a0*/  IMAD.WIDE.U32 R14, R24, c[0x0][0x370], RZ ;  /* 0x0000dc00180e7a25 */ /* 0x000fc800078e00ff */
[----:B------:R-:W-:Y:S02]  /*28b0*/  IMAD R12, R12, c[0x0][0x1b0], RZ ;  /* 0x00006c000c0c7a24 */ /* 0x000fe400078e02ff */
[C---:B------:R-:W-:Y:S02]  /*28c0*/  IMAD R5, R4.reuse, c[0x0][0x1bc], R5 ;  /* 0x00006f0004057a24 */ /* 0x040fe400078e0205 */
[----:B------:R-:W-:Y:S01]  /*28d0*/  IMAD.WIDE.U32 R6, R4, c[0x0][0x1b8], R8 ;  /* 0x00006e0004067a25 */ /* 0x000fe200078e0008 */
[----:B------:R-:W-:Y:S02]  /*28e0*/  @!P1 IADD3 R14, P0, R30, R14, RZ ;  /* 0x0000000e1e0e9210 */ /* 0x000fe40007f1e0ff */
[----:B------:R-:W-:Y:S01]  /*28f0*/  @!P2 IADD3 R16, P4, R27, 0x20, RZ ;  /* 0x000000201b10a810 */ /* 0x000fe20007f9e0ff */
[----:B------:R-:W-:Y:S02]  /*2900*/  IMAD R13, R24, c[0x0][0x374], RZ ;  /* 0x0000dd00180d7a24 */ /* 0x000fe400078e02ff */
[----:B------:R-:W-:-:S02]  /*2910*/  IMAD R12, R4, c[0x0][0x1b4], R12 ;  /* 0x00006d00040c7a24 */ /* 0x000fc400078e020c */
[----:B------:R-:W-:Y:S01]  /*2920*/  IMAD.IADD R7, R7, 0x1, R5 ;  /* 0x0000000107077824 */ /* 0x000fe200078e0205 */
[----:B------:R-:W-:Y:S01]  /*2930*/  @!P1 IADD3.X R15, R31, R15, R13, P0, !PT ;  /* 0x0000000f1f0f9210 */ /* 0x000fe200007fe40d */
[----:B------:R-:W-:Y:S01]  /*2940*/  IMAD.WIDE.U32 R4, R4, c[0x0][0x1b0], R10 ;  /* 0x00006c0004047a25 */ /* 0x000fe200078e000a */
[----:B------:R-:W-:Y:S02]  /*2950*/  @!P2 IADD3.X R8, RZ, R22, RZ, P4, !PT ;  /* 0x00000016ff08a210 */ /* 0x000fe400027fe4ff */
[----:B------:R-:W-:Y:S01]  /*2960*/  @!P2 IADD3 R13, P0, R27, 0x20, RZ ;  /* 0x000000201b0da810 */ /* 0x000fe20007f1e0ff */
[----:B------:R-:W-:Y:S01]  /*2970*/  @!P3 IMAD R9, R22, c[0x0][0x1a0], RZ ;  /* 0x000068001609ba24 */ /* 0x000fe200078e02ff */
[----:B------:R-:W-:Y:S01]  /*2980*/  IADD3 R5, R5, R12, RZ ;  /* 0x0000000c05057210 */ /* 0x000fe20007ffe0ff */
[----:B------:R-:W-:Y:S02]  /*2990*/  @!P2 IMAD R12, R8, c[0x0][0x1a0], RZ ;  /* 0x00006800080caa24 */ /* 0x000fe400078e02ff */
[----:B------:R-:W-:-:S02]  /*29a0*/  @!P3 IMAD R20, R27, c[0x0][0x1a4], R9 ;  /* 0x000069001b14ba24 */ /* 0x000fc400078e0209 */
[----:B------:R-:W-:Y:S02]  /*29b0*/  @!P2 IMAD.X R17, RZ, RZ, R22, P0 ;  /* 0x000000ffff11a224 */ /* 0x000fe400000e0616 */
[----:B------:R-:W-:Y:S01]  /*29c0*/  @!P3 IMAD.WIDE.U32 R8, R27, c[0x0][0x1a0], R6 ;  /* 0x000068001b08ba25 */ /* 0x000fe200078e0006 */
[----:B------:R-:W-:-:S03]  /*29d0*/  @!P2 MOV R19, R5 ;  /* 0x000000050013a202 */ /* 0x000fc60000000f00 */
[----:B------:R-:W-:Y:S02]  /*29e0*/  @!P2 IMAD.MOV.U32 R18, RZ, RZ, R4 ;  /* 0x000000ffff12a224 */ /* 0x000fe400078e0004 */
[----:B------:R-:W-:Y:S02]  /*29f0*/  @!P2 IMAD R17, R17, c[0x0][0x198], RZ ;  /* 0x000066001111aa24 */ /* 0x000fe400078e02ff */
[----:B------:R-:W-:Y:S01]  /*2a00*/  @!P2 IMAD R21, R16, c[0x0][0x1a4], R12 ;  /* 0x000069001015aa24 */ /* 0x000fe200078e020c */
[C---:B------:R-:W-:Y:S01]  /*2a10*/  @!P3 LEA R12, P0, R8.reuse, c[0x0][0x170], 0x1 ;  /* 0x00005c00080cba11 */ /* 0x040fe200078008ff */
[----:B------:R-:W-:Y:S02]  /*2a20*/  @!P3 IMAD.IADD R9, R9, 0x1, R20 ;  /* 0x000000010909b824 */ /* 0x000fe400078e0214 */
[C---:B------:R-:W-:Y:S02]  /*2a30*/  @!P2 IMAD R20, R13.reuse, c[0x0][0x19c], R17 ;  /* 0x000067000d14aa24 */ /* 0x040fe400078e0211 */
[----:B------:R-:W-:Y:S01]  /*2a40*/  @!P2 IMAD.WIDE.U32 R18, R13, c[0x0][0x198], R18 ;  /* 0x000066000d12aa25 */ /* 0x000fe200078e0012 */
[----:B------:R-:W-:-:S02]  /*2a50*/  @!P3 LEA.HI.X R13, R8, c[0x0][0x174], R9, 0x1, P0 ;  /* 0x00005d00080dba11 */ /* 0x000fc400000f0c09 */
[----:B------:R-:W-:-:S13]  /*2a60*/  PLOP3.LUT P0, PT, PT, PT, UP6, 0x80, 0x0 ;  /* 0x000000000000781c */ /* 0x000fda0003f0f068 */
[----:B------:R-:W-:Y:S01]  /*2a70*/  @P0 BAR.SYNC.DEFER_BLOCKING 0x0 ;  /* 0x0000000000000b1d */ /* 0x000fe20000010000 */
[----:B------:R-:W-:Y:S02]  /*2a80*/  @!P2 IMAD.MOV.U32 R10, RZ, RZ, R6 ;  /* 0x000000ffff0aa224 */ /* 0x000fe400078e0006 */
[----:B------:R-:W-:-:S04]  /*2a90*/  @!P2 IMAD.MOV.U32 R11, RZ, RZ, R7 ;  /* 0x000000ffff0ba224 */ /* 0x000fc800078e0007 */
[----:B------:R-:W-:Y:S01]  /*2aa0*/  @!P2 IMAD.WIDE.U32 R6, R16, c[0x0][0x1a0], R10 ;  /* 0x000068001006aa25 */ /* 0x000fe200078e000a */
[----:B------:R-:W-:-:S03]  /*2ab0*/  ISETP.GE.AND P0, PT, R27, UR11, PT ;  /* 0x0000000b1b007c0c */ /* 0x000fc6000bf06270 */
[----:B------:R-:W-:Y:S01]  /*2ac0*/  @!P2 IMAD.IADD R7, R7, 0x1, R21 ;  /* 0x000000010707a824 */ /* 0x000fe200078e0215 */
[----:B------:R-:W-:-:S04]  /*2ad0*/  @!P2 LEA R10, P4, R6, c[0x0][0x170], 0x1 ;  /* 0x00005c00060aaa11 */ /* 0x000fc800078808ff */
[----:B------:R-:W-:Y:S01]  /*2ae0*/  @!P2 LEA.HI.X R11, R6, c[0x0][0x174], R7, 0x1, P4 ;  /* 0x00005d00060baa11 */ /* 0x000fe200020f0c07 */
[----:B------:R-:W-:Y:S02]  /*2af0*/  @!P3 IMAD R8, R22, c[0x0][0x198], RZ ;  /* 0x000066001608ba24 */ /* 0x000fe400078e02ff */
[----:B------:R-:W-:-:S04]  /*2b00*/  IMAD.WIDE.U32 R22, R24, c[0x0][0x190], RZ ;  /* 0x0000640018167a25 */ /* 0x000fc800078e00ff */
[C---:B------:R-:W-:Y:S02]  /*2b10*/  @!P3 IMAD R9, R27.reuse, c[0x0][0x19c], R8 ;  /* 0x000067001b09ba24 */ /* 0x040fe400078e0208 */
[----:B------:R-:W-:Y:S01]  /*2b20*/  @!P3 IMAD.WIDE.U32 R16, R27, c[0x0][0x198], R4 ;  /* 0x000066001b10ba25 */ /* 0x000fe200078e0004 */
[----:B------:R-:W-:-:S03]  /*2b30*/  @!P1 IADD3 R8, P6, R28, R22, RZ ;  /* 0x000000161c089210 */ /* 0x000fc60007fde0ff */
[----:B------:R-:W-:Y:S01]  /*2b40*/  IMAD R24, R24, c[0x0][0x194], RZ ;  /* 0x0000650018187a24 */ /* 0x000fe200078e02ff */
[----:B------:R-:W-:Y:S02]  /*2b50*/  @!P3 IADD3 R5, R17, R9, RZ ;  /* 0x000000091105b210 */ /* 0x000fe40007ffe0ff */
[----:B------:R-:W-:Y:S02]  /*2b60*/  @!P3 LEA R6, P5, R16, c[0x0][0x168], 0x1 ;  /* 0x00005a001006ba11 */ /* 0x000fe400078a08ff */
[----:B------:R-:W-:Y:S01]  /*2b70*/  @!P1 IADD3.X R9, R29, R23, R24, P6, !PT ;  /* 0x000000171d099210 */ /* 0x000fe200037fe418 */
[----:B--2---:R-:W-:Y:S04]  /*2b80*/  @P3 STS.128 [R26+0x12000], RZ ;  /* 0x012000ff1a003388 */ /* 0x004fe80000000c00 */
[----:B------:R-:W-:Y:S04]  /*2b90*/  @P3 STS.128 [R26+0x14000], RZ ;  /* 0x014000ff1a003388 */ /* 0x000fe80000000c00 */
[----:B------:R-:W-:Y:S04]  /*2ba0*/  @P3 STS.128 [R26+0x16000], RZ ;  /* 0x016000ff1a003388 */ /* 0x000fe80000000c00 */
[----:B------:R-:W-:Y:S01]  /*2bb0*/  @!PT LDS RZ, [RZ] ;  /* 0x00000000fffff984 */ /* 0x000fe20000000800 */
[----:B------:R-:W-:Y:S01]  /*2bc0*/  @!PT LDS RZ, [RZ] ;  /* 0x00000000fffff984 */ /* 0x000fe20000000800 */
[----:B------:R-:W-:Y:S01]  /*2bd0*/  @!PT LDS RZ, [RZ] ;  /* 0x00000000fffff984 */ /* 0x000fe20000000800 */
[----:B------:R1:W-:Y:S04]  /*2be0*/  @!P3 LDGSTS.E.BYPASS.LTC128B.128 [R26+0x12000], [R12.64] ;  /* 0x120000000c1abfae */ /* 0x0003e8000b901d44 */
[----:B------:R1:W-:Y:S04]  /*2bf0*/  @!P3 LDGSTS.E.BYPASS.LTC128B.128 [R26+0x14000], [R12.64+0x80] ;  /* 0x140000800c1abfae */ /* 0x0003e8000b901d44 */
[----:B------:R1:W-:Y:S04]  /*2c00*/  @!P3 LDGSTS.E.BYPASS.LTC128B.128 [R26+0x16000], [R12.64+0x100] ;  /* 0x160001000c1abfae */ /* 0x0003e8000b901d44 */
[----:B------:R-:W-:Y:S04]  /*2c10*/  @P2 STS.128 [R26+0x13000], RZ ;  /* 0x013000ff1a002388 */ /* 0x000fe80000000c00 */
        /* <DEDUP_REMOVED lines=8> */
[----:B------:R-:W0:Y:S04]  /*2ca0*/  LDGDEPBAR ;  /* 0x00000000000079af */ /* 0x000e280000000000 */
        /* <DEDUP_REMOVED lines=18> */
[----:B------:R-:W-:Y:S04]  /*2dd0*/  @P0 STS.128 [R26], RZ ;  /* 0x000000ff1a000388 */ /* 0x000fe80000000c00 */
[----:B------:R-:W-:Y:S01]  /*2de0*/  @P0 STS.128 [R26+0x2000], RZ ;  /* 0x002000ff1a000388 */ /* 0x000fe20000000c00 */
[----:B---3--:R-:W-:-:S03]  /*2df0*/  IADD3 R7, R25, 0x8, RZ ;  /* 0x0000000819077810 */ /* 0x008fc60007ffe0ff */
[----:B------:R-:W-:Y:S04]  /*2e00*/  @P0 STS.128 [R26+0x4000], RZ ;  /* 0x004000ff1a000388 */ /* 0x000fe80000000c00 */
[----:B------:R-:W-:Y:S01]  /*2e10*/  @!PT LDS RZ, [RZ] ;  /* 0x00000000fffff984 */ /* 0x000fe20000000800 */
[----:B------:R-:W-:Y:S01]  /*2e20*/  @!PT LDS RZ, [RZ] ;  /* 0x00000000fffff984 */ /* 0x000fe20000000800 */
[----:B------:R-:W-:Y:S01]  /*2e30*/  @!PT LDS RZ, [RZ] ;  /* 0x00000000fffff984 */ /* 0x000fe20000000800 */
[----:B------:R3:W-:Y:S04]  /*2e40*/  @!P0 LDGSTS.E.BYPASS.LTC128B.128 [R26], [R28.64] ;  /* 0x000000001c1a8fae */ /* 0x0007e8000b901d44 */
[----:B------:R3:W-:Y:S04]  /*2e50*/  @!P0 LDGSTS.E.BYPASS.LTC128B.128 [R26+0x2000], [R28.64+0x80] ;  /* 0x020000801c1a8fae */ /* 0x0007e8000b901d44 */
[----:B------:R3:W-:Y:S01]  /*2e60*/  @!P0 LDGSTS.E.BYPASS.LTC128B.128 [R26+0x4000], [R28.64+0x100] ;  /* 0x040001001c1a8fae */ /* 0x0007e2000b901d44 */
[----:B------:R-:W-:-:S03]  /*2e70*/  ISETP.GE.AND P6, PT, R7, UR11, PT ;  /* 0x0000000b07007c0c */ /* 0x000fc6000bfc6270 */
[----:B------:R-:W-:Y:S01]  /*2e80*/  @P1 STS.128 [R26+0x1000], RZ ;  /* 0x001000ff1a001388 */ /* 0x000fe20000000c00 */
[----:B------:R-:W-:-:S03]  /*2e90*/  @!P3 LEA.HI.X R7, R16, c[0x0][0x16c], R5, 0x1, P5 ;  /* 0x00005b001007ba11 */ /* 0x000fc600028f0c05 */
[----:B------:R-:W-:Y:S04]  /*2ea0*/  @P1 STS.128 [R26+0x3000], RZ ;  /* 0x003000ff1a001388 */ /* 0x000fe80000000c00 */
[----:B------:R-:W-:Y:S04]  /*2eb0*/  @P1 STS.128 [R26+0x5000], RZ ;  /* 0x005000ff1a001388 */ /* 0x000fe80000000c00 */
[----:B------:R-:W-:Y:S01]  /*2ec0*/  @!PT LDS RZ, [RZ] ;  /* 0x00000000fffff984 */ /* 0x000fe20000000800 */
[----:B------:R-:W-:Y:S01]  /*2ed0*/  @!PT LDS RZ, [RZ] ;  /* 0x00000000fffff984 */ /* 0x000fe20000000800 */
[----:B------:R-:W-:Y:S01]  /*2ee0*/  @!PT LDS RZ, [RZ] ;  /* 0x00000000fffff984 */ /* 0x000fe20000000800 */
[----:B------:R5:W-:Y:S01]  /*2ef0*/  @!P1 LDGSTS.E.BYPASS.LTC128B.128 [R26+0x1000], [R8.64] ;  /* 0x01000000081a9fae */ /* 0x000be2000b901d44 */
[----:B--2---:R-:W-:-:S03]  /*2f00*/  IMAD.SHL.U32 R11, R25, 0x4, RZ ;  /* 0x00000004190b7824 */ /* 0x004fc600078e00ff */
        /* <DEDUP_REMOVED lines=10> */
[----:B------:R2:W-:Y:S01]  /*2fb0*/  @!P3 LDGSTS.E.BYPASS.LTC128B.128 [R26+0x10000], [R6.64+0x100] ;  /* 0x10000100061abfae */ /* 0x0005e2000b901d44 */
[----:B-----5:R-:W-:-:S04]  /*2fc0*/  SHF.R.S32.HI R8, RZ, 0x1f, R25 ;  /* 0x0000001fff087819 */ /* 0x020fc80000011419 */
[----:B------:R-:W-:Y:S01]  /*2fd0*/  SHF.L.U64.HI R10, R25, 0x2, R8 ;  /* 0x00000002190a7819 */ /* 0x000fe20000010208 */
[----:B------:R-:W-:Y:S01]  /*2fe0*/  IMAD.MOV.U32 R8, RZ, RZ, 0x7f800000 ;  /* 0x7f800000ff087424 */ /* 0x000fe200078e00ff */
[----:B--2---:R-:W-:-:S04]  /*2ff0*/  IADD3 R6, P0, R11, UR8, RZ ;  /* 0x000000080b067c10 */ /* 0x004fc8000ff1e0ff */
[----:B------:R-:W-:-:S05]  /*3000*/  IADD3.X R7, R10, UR7, RZ, P0, !PT ;  /* 0x000000070a077c10 */ /* 0x000fca00087fe4ff */
[----:B------:R-:W2:Y:S01]  /*3010*/  @!P6 LDG.E R8, [R6.64+0x20] ;  /* 0x000020040608e981 */ /* 0x000ea2000c1e1900 */
[----:B------:R-:W-:Y:S01]  /*3020*/  @!P2 IMAD.IADD R17, R19, 0x1, R20 ;  /* 0x000000011311a824 */ /* 0x000fe200078e0214 */
[C---:B------:R-:W-:Y:S02]  /*3030*/  @!P2 LEA R4, P4, R18.reuse, c[0x0][0x168], 0x1 ;  /* 0x00005a001204aa11 */ /* 0x040fe400078808ff */
[----:B------:R-:W-:Y:S02]  /*3040*/  ISETP.GE.AND P1, PT, R25, UR11, PT ;  /* 0x0000000b19007c0c */ /* 0x000fe4000bf26270 */
[----:B------:R-:W-:Y:S01]  /*3050*/  @!P2 LEA.HI.X R5, R18, c[0x0][0x16c], R17, 0x1, P4 ;  /* 0x00005b001205aa11 */ /* 0x000fe200020f0c11 */
[----:B------:R-:W-:Y:S04]  /*3060*/  @P2 STS.128 [R26+0xd000], RZ ;  /* 0x00d000ff1a002388 */ /* 0x000fe80000000c00 */
[----:B------:R-:W-:Y:S04]  /*3070*/  @P2 STS.128 [R26+0xf000], RZ ;  /* 0x00f000ff1a002388 */ /* 0x000fe80000000c00 */
[----:B------:R-:W-:Y:S04]  /*3080*/  @P2 STS.128 [R26+0x11000], RZ ;  /* 0x011000ff1a002388 */ /* 0x000fe80000000c00 */
[----:B------:R-:W-:Y:S01]  /*3090*/  @!PT LDS RZ, [RZ] ;  /* 0x00000000fffff984 */ /* 0x000fe20000000800 */
[----:B------:R-:W-:Y:S01]  /*30a0*/  @!PT LDS RZ, [RZ] ;  /* 0x00000000fffff984 */ /* 0x000fe20000000800 */
[----:B------:R-:W-:Y:S01]  /*30b0*/  @!PT LDS RZ, [RZ] ;  /* 0x00000000fffff984 */ /* 0x000fe20000000800 */
[----:B------:R5:W-:Y:S01]  /*30c0*/  @!P2 LDGSTS.E.BYPASS.LTC128B.128 [R26+0xd000], [R4.64] ;  /* 0x0d000000041aafae */ /* 0x000be2000b901d44 */
[----:B------:R-:W-:-:S03]  /*30d0*/  MOV R9, 0x7f800000 ;  /* 0x7f80000000097802 */ /* 0x000fc60000000f00 */
[----:B------:R5:W-:Y:S04]  /*30e0*/  @!P2 LDGSTS.E.BYPASS.LTC128B.128 [R26+0xf000], [R4.64+0x80] ;  /* 0x0f000080041aafae */ /* 0x000be8000b901d44 */
[----:B------:R5:W-:Y:S04]  /*30f0*/  @!P2 LDGSTS.E.BYPASS.LTC128B.128 [R26+0x11000], [R4.64+0x100] ;  /* 0x11000100041aafae */ /* 0x000be8000b901d44 */
[----:B------:R-:W0:Y:S04]  /*3100*/  LDGDEPBAR ;  /* 0x00000000000079af */ /* 0x000e280000000000 */
[----:B------:R-:W-:Y:S04]  /*3110*/  STL [R1+0x68], R11 ;  /* 0x0000680b01007387 */ /* 0x000fe80000100800 */
[----:B------:R-:W-:Y:S04]  /*3120*/  STL [R1+0x64], R10 ;  /* 0x0000640a01007387 */ /* 0x000fe80000100800 */
[----:B------:R1:W3:Y:S01]  /*3130*/  @!P1 LDG.E R9, [R6.64] ;  /* 0x0000000406099981 */ /* 0x0002e2000c1e1900 */
[----:B-----5:R-:W-:Y:S01]  /*3140*/  IADD3 R5, R25, 0x1, RZ ;  /* 0x0000000119057810 */ /* 0x020fe20007ffe0ff */
[----:B------:R-:W-:-:S04]  /*3150*/  DEPBAR.LE SB0, 0x1 ;  /* 0x000080400000791a */ /* 0x000fc80000000000 */
[----:B------:R-:W-:Y:S01]  /*3160*/  MOV R4, UR16 ;  /* 0x0000001000047c02 */ /* 0x000fe20008000f00 */
[----:B------:R-:W-:Y:S03]  /*3170*/  BAR.SYNC.DEFER_BLOCKING 0x0 ;  /* 0x0000000000007b1d */ /* 0x000fe60000010000 */
[----:B------:R-:W-:-:S03]  /*3180*/  IADD3 R4, R4, -UR25, R5 ;  /* 0x8000001904047c10 */ /* 0x000fc6000fffe005 */
[----:B------:R-:W1:Y:S04]  /*3190*/  LDSM.16.M88.4 R148, [R252+0x12000] ;  /* 0x01200000fc94783b */ /* 0x000e680000000200 */
[----:B------:R-:W1:Y:S04]  /*31a0*/  LDSM.16.M88.4 R152, [R252+0x12800] ;  /* 0x01280000fc98783b */ /* 0x000e680000000200 */
[----:B------:R-:W1:Y:S04]  /*31b0*/  LDSM.16.M88.4 R180, [R252+0x14000] ;  /* 0x01400000fcb4783b */ /* 0x000e680000000200 */
[----:B------:R-:W1:Y:S04]  /*31c0*/  LDSM.16.M88.4 R184, [R252+0x14800] ;  /* 0x01480000fcb8783b */ /* 0x000e680000000200 */
[----:B------:R-:W1:Y:S04]  /*31d0*/  LDSM.16.M88.4 R212, [R252+0x16000] ;  /* 0x01600000fcd4783b */ /* 0x000e680000000200 */
[----:B------:R-:W1:Y:S04]  /*31e0*/  LDSM.16.M88.4 R216, [R252+0x16800] ;  /* 0x01680000fcd8783b */ /* 0x000e680000000200 */
[----:B--2---:R2:W-:Y:S04]  /*31f0*/  STL [R1+0x60], R8 ;  /* 0x0000600801007387 */ /* 0x0045e80000100800 */
[----:B-1----:R-:W5:Y:S04]  /*3200*/  LDL R7, [R1] ;  /* 0x0000000001077983 */ /* 0x002f680000100800 */
[----:B--2---:R-:W2:Y:S04]  /*3210*/  LDL R8, [R1+0x4] ;  /* 0x0000040001087983 */ /* 0x004ea80000100800 */
[----:B------:R1:W-:Y:S04]  /*3220*/  STL [R1+0x74], R4 ;  /* 0x0000740401007387 */ /* 0x0003e80000100800 */
[----:B------:R-:W2:Y:S04]  /*3230*/  LDL R6, [R1+0x2c] ;  /* 0x00002c0001067983 */ /* 0x000ea80000100800 */
[----:B---3--:R1:W-:Y:S01]  /*3240*/  STL [R1+0x5c], R9 ;  /* 0x00005c0901007387 */ /* 0x0083e20000100800 */
        /* <DEDUP_REMOVED lines=41> */
[----:B----4-:R-:W-:Y:S01]  /*34e0*/  CS2R R30, SRZ ;  /* 0x00000000001e7805 */ /* 0x010fe2000001ff00 */
[----:B------:R-:W-:Y:S01]  /*34f0*/  CS2R R28, SRZ ;  /* 0x00000000001c7805 */ /* 0x000fe2000001ff00 */
        /* <DEDUP_REMOVED lines=8> */
[----:B-----5:R1:W3:Y:S04]  /*3580*/  LDSM.16.M88.4 R164, [R7+0x12000] ;  /* 0x0120000007a4783b */ /* 0x0202e80000000200 */
[----:B------:R1:W4:Y:S04]  /*3590*/  LDSM.16.M88.4 R168, [R7+0x12800] ;  /* 0x0128000007a8783b */ /* 0x0003280000000200 */
[----:B------:R1:W1:Y:S04]  /*35a0*/  LDSM.16.M88.4 R196, [R7+0x14000] ;  /* 0x0140000007c4783b */ /* 0x0002680000000200 */
[----:B------:R1:W1:Y:S04]  /*35b0*/  LDSM.16.M88.4 R200, [R7+0x14800] ;  /* 0x0148000007c8783b */ /* 0x0002680000000200 */
[----:B------:R1:W1:Y:S04]  /*35c0*/  LDSM.16.M88.4 R228, [R7+0x16000] ;  /* 0x0160000007e4783b */ /* 0x0002680000000200 */
[----:B------:R1:W1:Y:S04]  /*35d0*/  LDSM.16.M88.4 R232, [R7+0x16800] ;  /* 0x0168000007e8783b */ /* 0x0002680000000200 */
[----:B--2---:R2:W1:Y:S04]  /*35e0*/  LDSM.16.M88.4 R156, [R8+0x12000] ;  /* 0x01200000089c783b */ /* 0x0044680000000200 */
        /* <DEDUP_REMOVED lines=10> */
[----:B---34-:R2:W1:Y:S02]  /*3690*/  LDSM.16.M88.4 R240, [R6+0x16800] ;  /* 0x0168000006f0783b */ /* 0x0184640000000200 */
.L_x_64:
[----:B------:R-:W3:Y:S01]  /*36a0*/  LDL R245, [R1+0x8] ;  /* 0x0000080001f57983 */ /* 0x000ee20000100800 */
[----:B------:R-:W-:Y:S02]  /*36b0*/  USHF.L.U32 UR11, UR6, 0x6, URZ ;  /* 0x00000006060b7899 */ /* 0x000fe4000800063f */
[----:B------:R-:W-:Y:S02]  /*36c0*/  UISETP.GT.AND UP2, UPT, UR6, UR12, UPT ;  /* 0x0000000c0600728c */ /* 0x000fe4000bf44270 */
[----:B------:R-:W4:Y:S01]  /*36d0*/  LDL R93, [R1+0x4] ;  /* 0x00000400015d7983 */ /* 0x000f220000100800 */
[----:B------:R-:W-:Y:S03]  /*36e0*/  UISETP.GE.AND UP0, UPT, UR11, UR15, UPT ;  /* 0x0000000f0b00728c */ /* 0x000fe6000bf06270 */
[----:B------:R-:W-:Y:S01]  /*36f0*/  PLOP3.LUT P3, PT, PT, PT, UP2, 0x80, 0x0 ;  /* 0x000000000000781c */ /* 0x000fe20003f6f028 */
[----:B-----5:R-:W5:Y:S01]  /*3700*/  LDL R244, [R1+0xc] ;  /* 0x00000c0001f47983 */ /* 0x020f620000100800 */
[----:B------:R-:W-:Y:S04]  /*3710*/  UISETP.LT.AND UP0, UPT, UR14, UR16, UP0 ;  /* 0x000000100e00728c */ /* 0x000fe80008701270 */
[----:B--2---:R-:W2:Y:S02]  /*3720*/  LDL R90, [R1] ;  /* 0x00000000015a7983 */ /* 0x004ea40000100800 */
[----:B------:R-:W-:Y:S03]  /*3730*/  PLOP3.LUT P0, PT, PT, PT, UP0, 0x80, 0x0 ;  /* 0x000000000000781c */ /* 0x000fe60003f0f008 */
[----:B------:R-:W2:Y:S05]  /*3740*/  LDL R99, [R1+0x18] ;  /* 0x0000180001637983 */ /* 0x000eaa0000100800 */
[----:B------:R-:W2:Y:S05]  /*3750*/  LDL R89, [R1+0x10] ;  /* 0x0000100001597983 */ /* 0x000eaa0000100800 */
[----:B------:R-:W2:Y:S05]  /*3760*/  LDL R96, [R1+0x14] ;  /* 0x0000140001607983 */ /* 0x000eaa0000100800 */
[----:B------:R-:W0:Y:S05]  /*3770*/  LDGDEPBAR ;  /* 0x00000000000079af */ /* 0x000e2a0000000000 */
[----:B------:R-:W2:Y:S05]  /*3780*/  LDL R92, [R1+0x74] ;  /* 0x00007400015c7983 */ /* 0x000eaa0000100800 */
[----:B------:R-:W2:Y:S05]  /*3790*/  LDL R91, [R1+0x78] ;  /* 0x00007800015b7983 */ /* 0x000eaa0000100800 */
[----:B------:R-:W2:Y:S05]  /*37a0*/  LDL R88, [R1+0x5c] ;  /* 0x00005c0001587983 */ /* 0x000eaa0000100800 */
[----:B------:R-:W2:Y:S05]  /*37b0*/  LDL R95, [R1+0x3c] ;  /* 0x00003c00015f7983 */ /* 0x000eaa0000100800 */
[----:B------:R-:W2:Y:S05]  /*37c0*/  LDL R94, [R1+0x58] ;  /* 0x00005800015e7983 */ /* 0x000eaa0000100800 */
[----:B------:R-:W2:Y:S05]  /*37d0*/  LDL R98, [R1+0x68] ;  /* 0x0000680001627983 */ /* 0x000eaa0000100800 */
[----:B------:R-:W2:Y:S01]  /*37e0*/  LDL R97, [R1+0x64] ;  /* 0x0000640001617983 */ /* 0x000ea20000100800 */
[----:B------:R-:W-:Y:S04]  /*37f0*/  DEPBAR.LE SB0, 0x0 ;  /* 0x000080000000791a */ /* 0x000fe80000000000 */
[----:B------:R-:W-:Y:S06]  /*3800*/  BAR.SYNC.DEFER_BLOCKING 0x0 ;  /* 0x0000000000007b1d */ /* 0x000fec0000010000 */
[----:B-1----:R-:W-:Y:S05]  /*3810*/  LDSM.16.M88.4 R8, [R252+0xc000] ;  /* 0x00c00000fc08783b */ /* 0x002fea0000000200 */
[----:B------:R-:W-:Y:S05]  /*3820*/  LDSM.16.M88.4 R68, [R252+0xc800] ;  /* 0x00c80000fc44783b */ /* 0x000fea0000000200 */
[----:B---3--:R-:W1:Y:S05]  /*3830*/  LDSM.16.M88.4 R16, [R245] ;  /* 0x00000000f510783b */ /* 0x008e6a0000000200 */
[----:B----4-:R-:W-:Y:S05]  /*3840*/  LDSM.16.M88.4 R76, [R93+0xc000] ;  /* 0x00c000005d4c783b */ /* 0x010fea0000000200 */
[----:B-----5:R-:W3:Y:S05]  /*3850*/  LDSM.16.M88.4 R72, [R244] ;  /* 0x00000000f448783b */ /* 0x020eea0000000200 */
[----:B------:R-:W4:Y:S05]  /*3860*/  LDSM.16.M88.4 R80, [R93+0xc800] ;  /* 0x00c800005d50783b */ /* 0x000f2a0000000200 */
[----:B--2---:R-:W-:Y:S01]  /*3870*/  LDSM.16.M88.4 R84, [R90+0xc000] ;  /* 0x00c000005a54783b */ /* 0x004fe20000000200 */
[C---:B-1----:R-:W-:Y:S08]  /*3880*/  HMMA.16816.F32.BF16 R4, R16.reuse, R8, RZ ;  /* 0x000000081004723c */ /* 0x042ff000000418ff */
[C---:B------:R-:W-:Y:S01]  /*3890*/  HMMA.16816.F32.BF16 R8, R16.reuse, R10, RZ ;  /* 0x0000000a1008723c */ /* 0x040fe200000418ff */
[----:B------:R-:W-:Y:S07]  /*38a0*/  FSETP.NEU.FTZ.AND P1, PT, R88, -INF , PT ;  /* 0xff8000005800780b */ /* 0x000fee0003f3d000 */
[C---:B------:R-:W-:Y:S08]  /*38b0*/  HMMA.16816.F32.BF16 R12, R16.reuse, R68, RZ ;  /* 0x00000044100c723c */ /* 0x040ff000000418ff */
[----:B------:R-:W-:Y:S01]  /*38c0*/  HMMA.16816.F32.BF16 R16, R16, R70, RZ ;  /* 0x000000461010723c */ /* 0x000fe200000418ff */
[----:B------:R-:W1:Y:S07]  /*38d0*/  LDSM.16.M88.4 R68, [R99] ;  /* 0x000000006344783b */ /* 0x000e6e0000000200 */
[C---:B---3--:R-:W-:Y:S08]  /*38e0*/  HMMA.16816.F32.BF16 R4, R72.reuse, R76, R4 ;  /* 0x0000004c4804723c */ /* 0x048ff00000041804 */
[C---:B------:R-:W-:Y:S01]  /*38f0*/  HMMA.16816.F32.BF16 R8, R72.reuse, R78, R8 ;  /* 0x0000004e4808723c */ /* 0x040fe20000041808 */
[----:B------:R-:W-:Y:S07]  /*3900*/  LDSM.16.M88.4 R76, [R96] ;  /* 0x00000000604c783b */ /* 0x000fee0000000200 */
[C---:B----4-:R-:W-:Y:S08]  /*3910*/  HMMA.16816.F32.BF16 R12, R72.reuse, R80, R12 ;  /* 0x00000050480c723c */ /* 0x050ff0000004180c */
        /* <DEDUP_REMOVED lines=40> */
[----:B------:R-:W2:Y:S07]  /*3ba0*/  LDSM.16.M88.4 R76, [R252+0x10800] ;  /* 0x01080000fc4c783b */ /* 0x000eae0000000200 */
[C---:B---3--:R-:W-:Y:S08]  /*3bb0*/  HMMA.16816.F32.BF16 R12, R68.reuse, R80, R12 ;  /* 0x00000050440c723c */ /* 0x048ff0000004180c */
[----:B------:R-:W-:Y:S01]  /*3bc0*/  HMMA.16816.F32.BF16 R16, R68, R82, R16 ;  /* 0x000000524410723c */ /* 0x000fe20000041810 */
[----:B------:R-:W-:Y:S05]  /*3bd0*/  LDSM.16.M88.4 R68, [R244+0x4000] ;  /* 0x00400000f444783b */ /* 0x000fea0000000200 */
[----:B------:R-:W3:Y:S02]  /*3be0*/  LDSM.16.M88.4 R80, [R93+0x10000] ;  /* 0x010000005d50783b */ /* 0x000ee40000000200 */
[C---:B-1----:R-:W-:Y:S08]  /*3bf0*/  HMMA.16816.F32.BF16 R4, R72.reuse, R84, R4 ;  /* 0x000000544804723c */ /* 0x042ff00000041804 */
[C---:B------:R-:W-:Y:S01]  /*3c00*/  HMMA.16816.F32.BF16 R8, R72.reuse, R86, R8 ;  /* 0x000000564808723c */ /* 0x040fe20000041808 */
[----:B------:R1:W4:Y:S07]  /*3c10*/  LDSM.16.M88.4 R84, [R93+0x10800] ;  /* 0x010800005d54783b */ /* 0x00032e0000000200 */
[C---:B--2---:R-:W-:Y:S08]  /*3c20*/  HMMA.16816.F32.BF16 R12, R72.reuse, R76, R12 ;  /* 0x0000004c480c723c */ /* 0x044ff0000004180c */
[----:B------:R-:W-:Y:S01]  /*3c30*/  HMMA.16816.F32.BF16 R16, R72, R78, R16 ;  /* 0x0000004e4810723c */ /* 0x000fe20000041810 */
[----:B------:R-:W-:Y:S05]  /*3c40*/  LDSM.16.M88.4 R76, [R90+0x10000] ;  /* 0x010000005a4c783b */ /* 0x000fea0000000200 */
[----:B------:R-:W2:Y:S05]  /*3c50*/  LDSM.16.M88.4 R72, [R99+0x4000] ;  /* 0x004000006348783b */ /* 0x000eaa0000000200 */
[----:B-1----:R-:W5:Y:S01]  /*3c60*/  LDL R93, [R1+0x50] ;  /* 0x00005000015d7983 */ /* 0x002f620000100800 */
[C---:B---3--:R-:W-:Y:S08]  /*3c70*/  HMMA.16816.F32.BF16 R4, R68.reuse, R80, R4 ;  /* 0x000000504404723c */ /* 0x048ff00000041804 */
[C---:B------:R-:W-:Y:S01]  /*3c80*/  HMMA.16816.F32.BF16 R8, R68.reuse, R82, R8 ;  /* 0x000000524408723c */ /* 0x040fe20000041808 */
[----:B------:R1:W3:Y:S07]  /*3c90*/  LDSM.16.M88.4 R80, [R90+0x10800] ;  /* 0x010800005a50783b */ /* 0x0002ee0000000200 */
[C---:B----4-:R-:W-:Y:S08]  /*3ca0*/  HMMA.16816.F32.BF16 R12, R68.reuse, R84, R12 ;  /* 0x00000054440c723c */ /* 0x050ff0000004180c */
[----:B------:R-:W-:Y:S01]  /*3cb0*/  HMMA.16816.F32.BF16 R16, R68, R86, R16 ;  /* 0x000000564410723c */ /* 0x000fe20000041810 */
[----:B------:R-:W-:Y:S05]  /*3cc0*/  LDSM.16.M88.4 R68, [R96+0x4000] ;  /* 0x004000006044783b */ /* 0x000fea0000000200 */
[----:B------:R-:W4:Y:S02]  /*3cd0*/  LDSM.16.M88.4 R84, [R89+0x10000] ;  /* 0x010000005954783b */ /* 0x000f240000000200 */
[C---:B--2---:R-:W-:Y:S03]  /*3ce0*/  HMMA.16816.F32.BF16 R4, R72.reuse, R76, R4 ;  /* 0x0000004c4804723c */ /* 0x044fe60000041804 */
[----:B-1----:R-:W2:Y:S04]  /*3cf0*/  LDL R90, [R1+0x60] ;  /* 0x00006000015a7983 */ /* 0x002ea80000100800 */
[----:B------:R-:W-:Y:S01]  /*3d00*/  IMAD.U32 R76, RZ, RZ, UR21 ;  /* 0x00000015ff4c7e24 */ /* 0x000fe2000f8e00ff */
[C---:B------:R-:W-:Y:S04]  /*3d10*/  HMMA.16816.F32.BF16 R8, R72.reuse, R78, R8 ;  /* 0x0000004e4808723c */ /* 0x040fe80000041808 */
[----:B------:R-:W-:Y:S02]  /*3d20*/  @!P0 IMAD R76, R76, 0x40, R91 ;  /* 0x000000404c4c8824 */ /* 0x000fe400078e025b */
[----:B------:R-:W-:Y:S02]  /*3d30*/  FMUL.FTZ R77, R88, 1.4426950216293334961 ;  /* 0x3fb8aa3b584d7820 */ /* 0x000fe40000410000 */
[C---:B---3--:R-:W-:Y:S04]  /*3d40*/  HMMA.16816.F32.BF16 R12, R72.reuse, R80, R12 ;  /* 0x00000050480c723c */ /* 0x048fe8000004180c */
[----:B------:R-:W-:Y:S03]  /*3d50*/  FSEL R77, R77, RZ, P1 ;  /* 0x000000ff4d4d7208 */ /* 0x000fe60000800000 */
[----:B------:R-:W-:Y:S01]  /*3d60*/  @!P0 IADD3 R80, R76, 0x1, RZ ;  /* 0x000000014c508810 */ /* 0x000fe20007ffe0ff */
[----:B------:R-:W-:Y:S07]  /*3d70*/  HMMA.16816.F32.BF16 R16, R72, R82, R16 ;  /* 0x000000524810723c */ /* 0x000fee0000041810 */
[----:B------:R-:W-:Y:S02]  /*3d80*/  @!P0 IADD3 R72, R92, UR11, RZ ;  /* 0x0000000b5c488c10 */ /* 0x000fe4000fffe0ff */
[----:B------:R-:W3:Y:S03]  /*3d90*/  LDL R92, [R1+0x54] ;  /* 0x00005400015c7983 */ /* 0x000ee60000100800 */
[----:B------:R-:W-:Y:S01]  /*3da0*/  @!P0 IMNMX R79, R72, UR16, PT ;  /* 0x00000010484f8c17 */ /* 0x000fe2000b800200 */
[C---:B----4-:R-:W-:Y:S05]  /*3db0*/  HMMA.16816.F32.BF16 R4, R68.reuse, R84, R4 ;  /* 0x000000544404723c */ /* 0x050fea0000041804 */
[-C--:B------:R-:W-:Y:S02]  /*3dc0*/  @!P0 ISETP.GE.AND P2, PT, R76, R79.reuse, PT ;  /* 0x0000004f4c00820c */ /* 0x080fe40003f46270 */
[----:B------:R-:W-:Y:S01]  /*3dd0*/  @!P0 IADD3 R78, R72, 0x8, RZ ;  /* 0x00000008484e8810 */ /* 0x000fe20007ffe0ff */
[C---:B------:R-:W-:Y:S01]  /*3de0*/  HMMA.16816.F32.BF16 R8, R68.reuse, R86, R8 ;  /* 0x000000564408723c */ /* 0x040fe20000041808 */
[----:B------:R-:W1:Y:S02]  /*3df0*/  LDSM.16.M88.4 R72, [R89+0x10800] ;  /* 0x010800005948783b */ /* 0x000e640000000200 */
[-C--:B------:R-:W-:Y:S02]  /*3e00*/  @!P0 ISETP.GE.AND P1, PT, R80, R79.reuse, PT ;  /* 0x0000004f5000820c */ /* 0x080fe40003f26270 */
[----:B------:R-:W-:Y:S11]  /*3e10*/  @!P0 IMNMX R78, R78, UR16, PT ;  /* 0x000000104e4e8c17 */ /* 0x000ff6000b800200 */
[----:B------:R-:W-:Y:S02]  /*3e20*/  @!P0 FSEL R4, R4, -INF , !P2 ;  /* 0xff80000004048808 */ /* 0x000fe40005000000 */
[----:B------:R-:W-:Y:S02]  /*3e30*/  @!P0 FSEL R5, R5, -INF , !P1 ;  /* 0xff80000005058808 */ /* 0x000fe40004800000 */
[-C--:B------:R-:W-:Y:S01]  /*3e40*/  @!P0 ISETP.GE.AND P2, PT, R76, R78.reuse, PT ;  /* 0x0000004e4c00820c */ /* 0x080fe20003f46270 */
[--C-:B------:R-:W-:Y:S02]  /*3e50*/  FFMA.FTZ R4, R4, c[0x0][0x23c], -R77.reuse ;  /* 0x00008f0004047a23 */ /* 0x100fe4000001084d */
[--C-:B------:R-:W-:Y:S01]  /*3e60*/  FFMA.FTZ R5, R5, c[0x0][0x23c], -R77.reuse ;  /* 0x00008f0005057a23 */ /* 0x100fe2000001084d */
[----:B------:R-:W-:Y:S01]  /*3e70*/  @!P0 FSEL R6, R6, -INF , !P2 ;  /* 0xff80000006068808 */ /* 0x000fe20005000000 */
[----:B------:R-:W-:Y:S10]  /*3e80*/  MUFU.EX2 R88, R4 ;  /* 0x0000000400587308 */ /* 0x000ff40000000800 */
[----:B------:R4:W2:Y:S01]  /*3e90*/  MUFU.EX2 R86, R5 ;  /* 0x0000000500567308 */ /* 0x0008a20000000800 */
[C---:B-1----:R-:W-:Y:S08]  /*3ea0*/  HMMA.16816.F32.BF16 R12, R68.reuse, R72, R12 ;  /* 0x00000048440c723c */ /* 0x042ff0000004180c */
[----:B------:R-:W-:Y:S04]  /*3eb0*/  HMMA.16816.F32.BF16 R16, R68, R74, R16 ;  /* 0x0000004a4410723c */ /* 0x000fe80000041810 */
[----:B----4-:R-:W-:Y:S01]  /*3ec0*/  @!P0 IADD3 R5, R76, 0x8, RZ ;  /* 0x000000084c058810 */ /* 0x010fe20007ffe0ff */
[C---:B--2---:R-:W-:Y:S01]  /*3ed0*/  FMUL.FTZ R4, R90.reuse, 1.4426950216293334961 ;  /* 0x3fb8aa3b5a047820 */ /* 0x044fe20000410000 */
[----:B------:R-:W-:Y:S06]  /*3ee0*/  FSETP.NEU.FTZ.AND P1, PT, R90, -INF , PT ;  /* 0xff8000005a00780b */ /* 0x000fec0003f3d000 */
[----:B------:R-:W-:Y:S02]  /*3ef0*/  FSEL R4, R4, RZ, P1 ;  /* 0x000000ff04047208 */ /* 0x000fe40000800000 */
[-C--:B------:R-:W-:Y:S03]  /*3f00*/  @!P0 ISETP.GE.AND P1, PT, R80, R78.reuse, PT ;  /* 0x0000004e5000820c */ /* 0x080fe60003f26270 */
[--C-:B------:R-:W-:Y:S01]  /*3f10*/  FFMA.FTZ R6, R6, c[0x0][0x23c], -R4.reuse ;  /* 0x00008f0006067a23 */ /* 0x100fe20000010804 */
[----:B------:R-:W-:Y:S02]  /*3f20*/  @!P0 FSEL R7, R7, -INF , !P1 ;  /* 0xff80000007078808 */ /* 0x000fe40004800000 */
[-C--:B------:R-:W-:Y:S01]  /*3f30*/  @!P0 ISETP.GE.AND P1, PT, R5, R79.reuse, PT ;  /* 0x0000004f0500820c */ /* 0x080fe20003f26270 */
[----:B------:R1:W-:Y:S02]  /*3f40*/  MUFU.EX2 R91, R6 ;  /* 0x00000006005b7308 */ /* 0x0003e40000000800 */
[--C-:B------:R-:W-:Y:S01]  /*3f50*/  FFMA.FTZ R7, R7, c[0x0][0x23c], -R4.reuse ;  /* 0x00008f0007077a23 */ /* 0x100fe20000010804 */
[----:B------:R-:W-:Y:S05]  /*3f60*/  @!P0 FSEL R8, R8, -INF , !P1 ;  /* 0xff80000008088808 */ /* 0x000fea0004800000 */
[--C-:B------:R-:W-:Y:S02]  /*3f70*/  FFMA.FTZ R8, R8, c[0x0][0x23c], -R77.reuse ;  /* 0x00008f0008087a23 */ /* 0x100fe4000001084d */
[----:B------:R-:W2:Y:S10]  /*3f80*/  MUFU.EX2 R90, R7 ;  /* 0x00000007005a7308 */ /* 0x000eb40000000800 */
        /* <DEDUP_REMOVED lines=31> */
[----:B------:R-:W-:Y:S01]  /*4180*/  F2FP.BF16.PACK_AB R6, R86, R88 ;  /* 0x000000585606723e */ /* 0x000fe200000010ff */
[--C-:B------:R-:W-:Y:S01]  /*4190*/  FFMA.FTZ R15, R15, c[0x0][0x23c], -R4.reuse ;  /* 0x00008f000f0f7a23 */ /* 0x100fe20000010804 */
[----:B------:R-:W-:Y:S02]  /*41a0*/  @!P0 FSEL R16, R16, -INF , !P1 ;  /* 0xff80000010108808 */ /* 0x000fe40004800000 */
[----:B------:R-:W-:Y:S01]  /*41b0*/  @!P0 ISETP.GE.AND P1, PT, R76, R79, PT ;  /* 0x0000004f4c00820c */ /* 0x000fe20003f26270 */
[----:B------:R4:W-:Y:S02]  /*41c0*/  STS [R95+0x14000], R6 ;  /* 0x014000065f007388 */ /* 0x0009e40000000800 */
[--C-:B------:R-:W-:Y:S01]  /*41d0*/  FFMA.FTZ R16, R16, c[0x0][0x23c], -R77.reuse ;  /* 0x00008f0010107a23 */ /* 0x100fe2000001084d */
[----:B------:R-:W-:Y:S01]  /*41e0*/  @!P0 FSEL R17, R17, -INF , !P1 ;  /* 0xff80000011118808 */ /* 0x000fe20004800000 */
[----:B------:R-:W3:Y:S01]  /*41f0*/  MUFU.EX2 R80, R13 ;  /* 0x0000000d00507308 */ /* 0x000ee20000000800 */
        /* <DEDUP_REMOVED lines=12> */
[----:B------:R-:W-:Y:S05]  /*42c0*/  IADD3.X R75, R97, UR9, RZ, P0, !PT ;  /* 0x00000009614b7c10 */ /* 0x000fea00087fe4ff */
[----:B------:R1:W-:Y:S01]  /*42d0*/  MUFU.EX2 R76, R4 ;  /* 0x00000004004c7308 */ /* 0x0003e20000000800 */
[----:B------:R-:W2:Y:S01]  /*42e0*/  LDG.E R73, [R74.64] ;  /* 0x000000044a497981 */ /* 0x000ea2000c1e1900 */
[----:B---3--:R-:W-:Y:S04]  /*42f0*/  F2FP.BF16.PACK_AB R7, R80, R81 ;  /* 0x000000515007723e */ /* 0x008fe800000010ff */
[----:B------:R-:W3:Y:S04]  /*4300*/  LDG.E R72, [R74.64+0x20] ;  /* 0x000020044a487981 */ /* 0x000ee8000c1e1900 */
[----:B------:R-:W4:Y:S10]  /*4310*/  MUFU.EX2 R83, R15 ;  /* 0x0000000f00537308 */ /* 0x000f340000000800 */
[----:B------:R-:W-:Y:S01]  /*4320*/  MUFU.EX2 R79, R16 ;  /* 0x00000010004f7308 */ /* 0x000fe20000000800 */
[----:B-1----:R-:W-:Y:S05]  /*4330*/  F2FP.BF16.PACK_AB R4, R82, R85 ;  /* 0x000000555204723e */ /* 0x002fea00000010ff */
[----:B------:R1:W-:Y:S04]  /*4340*/  STS [R94+0x14000], R4 ;  /* 0x014000045e007388 */ /* 0x0003e80000000800 */
[----:B------:R-:W1:Y:S01]  /*4350*/  MUFU.EX2 R77, R77 ;  /* 0x0000004d004d7308 */ /* 0x000e620000000800 */
[----:B------:R-:W-:Y:S01]  /*4360*/  STS [R94+0x14400], R8 ;  /* 0x014400085e007388 */ /* 0x000fe20000000800 */
[----:B----4-:R-:W-:Y:S04]  /*4370*/  F2FP.BF16.PACK_AB R6, R83, R84 ;  /* 0x000000545306723e */ /* 0x010fe800000010ff */
[----:B-----5:R-:W-:Y:S04]  /*4380*/  STS [R93+0x14000], R7 ;  /* 0x014000075d007388 */ /* 0x020fe80000000800 */
[----:B------:R-:W4:Y:S01]  /*4390*/  MUFU.EX2 R78, R18 ;  /* 0x00000012004e7308 */ /* 0x000f220000000800 */
[----:B------:R-:W-:Y:S01]  /*43a0*/  STS [R93+0x14400], R6 ;  /* 0x014400065d007388 */ /* 0x000fe20000000800 */
[----:B-1----:R-:W-:Y:S05]  /*43b0*/  F2FP.BF16.PACK_AB R5, R77, R79 ;  /* 0x0000004f4d05723e */ /* 0x002fea00000010ff */
[----:B------:R-:W-:Y:S01]  /*43c0*/  STS [R92+0x14000], R5 ;  /* 0x014000055c007388 */ /* 0x000fe20000000800 */
[----:B----4-:R-:W-:Y:S05]  /*43d0*/  F2FP.BF16.PACK_AB R4, R76, R78 ;  /* 0x0000004e4c04723e */ /* 0x010fea00000010ff */
[----:B------:R-:W-:Y:S05]  /*43e0*/  STS [R92+0x14400], R4 ;  /* 0x014400045c007388 */ /* 0x000fea0000000800 */
[----:B------:R-:W1:Y:S05]  /*43f0*/  LDSM.16.M88.4 R16, [R245+0x6000] ;  /* 0x00600000f510783b */ /* 0x000e6a0000000200 */
[----:B------:R-:W4:Y:S01]  /*4400*/  LDSM.16.M88.4 R68, [R244+0x6000] ;  /* 0x00600000f444783b */ /* 0x000f220000000200 */
[C---:B-1----:R-:W-:Y:S08]  /*4410*/  HMMA.16816.F32.BF16 R4, R16.reuse, R148, RZ ;  /* 0x000000941004723c */ /* 0x042ff000000418ff */
[C---:B------:R-:W-:Y:S08]  /*4420*/  HMMA.16816.F32.BF16 R8, R16.reuse, R150, RZ ;  /* 0x000000961008723c */ /* 0x040ff000000418ff */
[C---:B------:R-:W-:Y:S08]  /*4430*/  HMMA.16816.F32.BF16 R12, R16.reuse, R152, RZ ;  /* 0x00000098100c723c */ /* 0x040ff000000418ff */
[----:B------:R-:W-:Y:S08]  /*4440*/  HMMA.16816.F32.BF16 R16, R16, R154, RZ ;  /* 0x0000009a1010723c */ /* 0x000ff000000418ff */
[C---:B----4-:R-:W-:Y:S08]  /*4450*/  HMMA.16816.F32.BF16 R4, R68.reuse, R156, R4 ;  /* 0x0000009c4404723c */ /* 0x050ff00000041804 */
        /* <DEDUP_REMOVED lines=53> */
[----:B---3--:R-:W-:Y:S03]  /*47b0*/  FADD.FTZ R6, -R72, R6 ;  /* 0x0000000648067221 */ /* 0x008fe60000010100 */
[C---:B--2---:R-:W-:Y:S02]  /*47c0*/  FADD.FTZ R68, -R73.reuse, R4 ;  /* 0x0000000449447221 */ /* 0x044fe40000010100 */
        /* <DEDUP_REMOVED lines=127> */
[----:B-1----:R-:W2:Y:S01]  /*4fc0*/  LDL.LU.64 R90, [R1+0x40] ;  /* 0x00004000015a7983 */ /* 0x002ea20000300a00 */
[----:B------:R-:W-:Y:S01]  /*4fd0*/  IMAD.MOV.U32 R6, RZ, RZ, c[0x0][0x370] ;  /* 0x0000dc00ff067624 */ /* 0x000fe200078e00ff */
[----:B------:R-:W-:Y:S02]  /*4fe0*/  MOV R7, c[0x0][0x374] ;  /* 0x0000dd0000077a02 */ /* 0x000fe40000000f00 */
[----:B------:R-:W3:Y:S01]  /*4ff0*/  LDL R88, [R1+0x38] ;  /* 0x0000380001587983 */ /* 0x000ee20000100800 */
[----:B------:R-:W-:Y:S05]  /*5000*/  IMAD.U32 R4, R6, -0x40, RZ ;  /* 0xffffffc006047824 */ /* 0x000fea00078e00ff */
[C---:B--2---:R-:W-:Y:S04]  /*5010*/  LEA R5, P0, R4.reuse, R90, 0x1 ;  /* 0x0000005a04057211 */ /* 0x044fe800078008ff */
[----:B------:R-:W-:Y:S01]  /*5020*/  LEA.HI.X.SX32 R4, R4, R91, 0x1, P0 ;  /* 0x0000005b04047211 */ /* 0x000fe200000f0eff */
[----:B------:R-:W-:Y:S03]  /*5030*/  IMAD.MOV.U32 R8, RZ, RZ, R5 ;  /* 0x000000ffff087224 */ /* 0x000fe600078e0005 */
[----:B------:R-:W-:Y:S02]  /*5040*/  MOV R9, R4 ;  /* 0x0000000400097202 */ /* 0x000fe40000000f00 */
[C---:B------:R-:W-:Y:S03]  /*5050*/  LEA R4, P0, R6.reuse, R8, 0x6 ;  /* 0x0000000806047211 */ /* 0x040fe600078030ff */
[----:B------:R-:W-:Y:S01]  /*5060*/  @!PT LDS RZ, [RZ] ;  /* 0x00000000fffff984 */ /* 0x000fe20000000800 */
[----:B------:R-:W-:Y:S01]  /*5070*/  @!PT LDS RZ, [RZ] ;  /* 0x00000000fffff984 */ /* 0x000fe20000000800 */
[----:B------:R-:W-:Y:S01]  /*5080*/  @!PT LDS RZ, [RZ] ;  /* 0x00000000fffff984 */ /* 0x000fe20000000800 */
[----:B---3--:R1:W-:Y:S01]  /*5090*/  LDGSTS.E.BYPASS.LTC128B.128 [R88+0x6000], [R8.64] ;  /* 0x0600000008587fae */ /* 0x0083e2000b901d44 */
[----:B------:R-:W-:Y:S03]  /*50a0*/  LEA.HI.X R5, R6, R9, R7, 0x6, P0 ;  /* 0x0000000906057211 */ /* 0x000fe600000f3407 */
[----:B------:R1:W-:Y:S04]  /*50b0*/  LDGSTS.E.BYPASS.LTC128B.128 [R88+0x8000], [R8.64+0x80] ;  /* 0x0800008008587fae */ /* 0x0003e8000b901d44 */
[----:B------:R1:W-:Y:S04]  /*50c0*/  LDGSTS.E.BYPASS.LTC128B.128 [R88+0xa000], [R8.64+0x100] ;  /* 0x0a00010008587fae */ /* 0x0003e8000b901d44 */
[----:B------:R1:W-:Y:S04]  /*50d0*/  LDGSTS.E.BYPASS.LTC128B.128 [R88+0x7000], [R4.64] ;  /* 0x0700000004587fae */ /* 0x0003e8000b901d44 */
[----:B------:R1:W-:Y:S04]  /*50e0*/  LDGSTS.E.BYPASS.LTC128B.128 [R88+0x9000], [R4.64+0x80] ;  /* 0x0900008004587fae */ /* 0x0003e8000b901d44 */
[----:B------:R1:W-:Y:S04]  /*50f0*/  LDGSTS.E.BYPASS.LTC128B.128 [R88+0xb000], [R4.64+0x100] ;  /* 0x0b00010004587fae */ /* 0x0003e8000b901d44 */
[----:B------:R1:W-:Y:S04]  /*5100*/  STL.64 [R1+0x40], R8 ;  /* 0x0000400801007387 */ /* 0x0003e80000100a00 */
[----:B------:R-:W0:Y:S02]  /*5110*/  LDGDEPBAR ;  /* 0x00000000000079af */ /* 0x000e240000000000 */
.L_x_62:
        /* <DEDUP_REMOVED lines=117> */
[-C--:B-1----:R-:W-:Y:S01]  /*5870*/  LEA.HI.X.SX32 R5, R249, R21.reuse, 0x2, P0 ;  /* 0x00000015f9057211 */ /* 0x082fe200000f16ff */
[C---:B------:R-:W-:Y:S02]  /*5880*/  IMAD R249, R250.reuse, 0x28, RZ ;  /* 0x00000028faf97824 */ /* 0x040fe400078e02ff */
[----:B------:R-:W-:Y:S01]  /*5890*/  IMAD R250, R250, 0x30, RZ ;  /* 0x00000030fafa7824 */ /* 0x000fe200078e02ff */
[----:B---3--:R1:W-:Y:S04]  /*58a0*/  @P3 STL [R1+0x5c], R25 ;  /* 0x00005c1901003387 */ /* 0x0083e80000100800 */
[----:B-1----:R1:W5:Y:S04]  /*58b0*/  LDL.LU.64 R24, [R1+0x98] ;  /* 0x0000980001187983 */ /* 0x0023680000300a00 */
[----:B----4-:R2:W-:Y:S02]  /*58c0*/  @P3 STL [R1+0x60], R246 ;  /* 0x000060f601003387 */ /* 0x0105e40000100800 */
[CC--:B--2---:R-:W-:Y:S04]  /*58d0*/  LEA R246, P1, R248.reuse, R20.reuse, 0x2 ;  /* 0x00000014f8f67211 */ /* 0x0c4fe800078210ff */
[-C--:B------:R-:W-:Y:S02]  /*58e0*/  LEA.HI.X.SX32 R247, R248, R21.reuse, 0x2, P1 ;  /* 0x00000015f8f77211 */ /* 0x080fe400008f16ff */
[-C--:B------:R-:W-:Y:S03]  /*58f0*/  LEA R248, P1, R251, R20.reuse, 0x2 ;  /* 0x00000014fbf87211 */ /* 0x080fe600078210ff */
[----:B------:R2:W-:Y:S04]  /*5900*/  RED.E.ADD.F32.FTZ.RN.STRONG.GPU [R246.64], R6 ;  /* 0x00000006f600798e */ /* 0x0005e8000c10e784 */
[----:B------:R3:W-:Y:S04]  /*5910*/  RED.E.ADD.F32.FTZ.RN.STRONG.GPU [R4.64], R7 ;  /* 0x000000070400798e */ /* 0x0007e8000c10e784 */
[----:B--2---:R-:W2:Y:S01]  /*5920*/  LDL R6, [R1+0x38] ;  /* 0x0000380001067983 */ /* 0x004ea20000100800 */
[-C--:B------:R-:W-:Y:S02]  /*5930*/  LEA R246, P0, R249, R20.reuse, 0x2 ;  /* 0x00000014f9f67211 */ /* 0x080fe400078010ff */
[-C--:B------:R-:W-:Y:S01]  /*5940*/  LEA.HI.X.SX32 R249, R251, R21.reuse, 0x2, P1 ;  /* 0x00000015fbf97211 */ /* 0x080fe200008f16ff */
[----:B------:R-:W-:Y:S01]  /*5950*/  IMAD.MOV.U32 R251, RZ, RZ, c[0x0][0x22c] ;  /* 0x00008b00fffb7624 */ /* 0x000fe200078e00ff */
[CC--:B---3--:R-:W-:Y:S03]  /*5960*/  LEA R4, P1, R250.reuse, R20.reuse, 0x2 ;  /* 0x00000014fa047211 */ /* 0x0c8fe600078210ff */
[----:B------:R-:W-:Y:S01]  /*5970*/  IMAD R251, R251, c[0x0][0x1c0], RZ ;  /* 0x00007000fbfb7a24 */ /* 0x000fe200078e02ff */
[----:B------:R3:W-:Y:S01]  /*5980*/  RED.E.ADD.F32.FTZ.RN.STRONG.GPU [R248.64], R8 ;  /* 0x00000008f800798e */ /* 0x0007e2000c10e784 */
[-C--:B------:R-:W-:Y:S02]  /*5990*/  LEA.HI.X.SX32 R5, R250, R21.reuse, 0x2, P1 ;  /* 0x00000015fa057211 */ /* 0x080fe400008f16ff */
[C---:B------:R-:W-:Y:S02]  /*59a0*/  IMAD R247, R251.reuse, 0x28, RZ ;  /* 0x00000028fbf77824 */ /* 0x040fe400078e02ff */
[----:B------:R-:W-:Y:S03]  /*59b0*/  IMAD R7, R251, 0x38, RZ ;  /* 0x00000038fb077824 */ /* 0x000fe600078e02ff */
[-C--:B------:R-:W-:Y:S05]  /*59c0*/  LEA.HI.X.SX32 R247, R247, R21.reuse, 0x2, P0 ;  /* 0x00000015f7f77211 */ /* 0x080fea00000f16ff */
[----:B------:R4:W-:Y:S04]  /*59d0*/  RED.E.ADD.F32.FTZ.RN.STRONG.GPU [R246.64], R9 ;  /* 0x00000009f600798e */ /* 0x0009e8000c10e784 */
[----:B------:R1:W-:Y:S01]  /*59e0*/  RED.E.ADD.F32.FTZ.RN.STRONG.GPU [R4.64], R10 ;  /* 0x0000000a0400798e */ /* 0x0003e2000c10e784 */
[----:B---3--:R-:W-:Y:S04]  /*59f0*/  IMAD.MOV.U32 R249, RZ, RZ, c[0x0][0x22c] ;  /* 0x00008b00fff97624 */ /* 0x008fe800078e00ff */
[----:B------:R-:W-:Y:S04]  /*5a00*/  IMAD R249, R249, c[0x0][0x1c0], RZ ;  /* 0x00007000f9f97a24 */ /* 0x000fe800078e02ff */
[C---:B------:R-:W-:Y:S02]  /*5a10*/  IMAD.SHL.U32 R248, R249.reuse, 0x10, RZ ;  /* 0x00000010f9f87824 */ /* 0x040fe400078e00ff */
[----:B------:R-:W-:Y:S03]  /*5a20*/  IMAD.SHL.U32 R249, R249, 0x8, RZ ;  /* 0x00000008f9f97824 */ /* 0x000fe600078e00ff */
[----:B----4-:R-:W-:Y:S05]  /*5a30*/  IADD3 R9, R248, 0x20, RZ ;  /* 0x00000020f8097810 */ /* 0x010fea0007ffe0ff */
[----:B-1----:R-:W-:Y:S02]  /*5a40*/  IMAD.IADD R4, R249, 0x1, R9 ;  /* 0x00000001f9047824 */ /* 0x002fe400078e0209 */
[----:B--2---:R-:W-:Y:S01]  /*5a50*/  IMAD.MOV.U32 R251, RZ, RZ, R6 ;  /* 0x000000fffffb7224 */ /* 0x004fe200078e0006 */
[CC--:B------:R-:W-:Y:S04]  /*5a60*/  LEA R6, P0, R7.reuse, R20.reuse, 0x2 ;  /* 0x0000001407067211 */ /* 0x0c0fe800078010ff */
[-C--:B------:R-:W-:Y:S02]  /*5a70*/  LEA.HI.X.SX32 R7, R7, R21.reuse, 0x2, P0 ;  /* 0x0000001507077211 */ /* 0x080fe400000f16ff */
[CC--:B------:R-:W-:Y:S03]  /*5a80*/  LEA R8, P0, R9.reuse, R20.reuse, 0x2 ;  /* 0x0000001409087211 */ /* 0x0c0fe600078010ff */
[----:B------:R1:W-:Y:S01]  /*5a90*/  RED.E.ADD.F32.FTZ.RN.STRONG.GPU [R6.64], R11 ;  /* 0x0000000b0600798e */ /* 0x0003e2000c10e784 */
[-C--:B------:R-:W-:Y:S02]  /*5aa0*/  LEA.HI.X.SX32 R9, R9, R21.reuse, 0x2, P0 ;  /* 0x0000001509097211 */ /* 0x080fe400000f16ff */
[CC--:B------:R-:W-:Y:S01]  /*5ab0*/  LEA R246, P0, R4.reuse, R20.reuse, 0x2 ;  /* 0x0000001404f67211 */ /* 0x0c0fe200078010ff */
[----:B------:R2:W-:Y:S03]  /*5ac0*/  RED.E.ADD.F32.FTZ.RN.STRONG.GPU [R20.64+0x80], R16 ;  /* 0x000080101400798e */ /* 0x0005e6000c10e784 */
[-C--:B------:R-:W-:Y:S01]  /*5ad0*/  LEA.HI.X.SX32 R247, R4, R21.reuse, 0x2, P0 ;  /* 0x0000001504f77211 */ /* 0x080fe200000f16ff */
[----:B------:R3:W-:Y:S04]  /*5ae0*/  RED.E.ADD.F32.FTZ.RN.STRONG.GPU [R244.64+0x80], R17 ;  /* 0x00008011f400798e */ /* 0x0007e8000c10e784 */
[----:B------:R4:W-:Y:S04]  /*5af0*/  RED.E.ADD.F32.FTZ.RN.STRONG.GPU [R8.64], R18 ;  /* 0x000000120800798e */ /* 0x0009e8000c10e784 */
[----:B------:R-:W-:Y:S01]  /*5b00*/  RED.E.ADD.F32.FTZ.RN.STRONG.GPU [R246.64], R19 ;  /* 0x00000013f600798e */ /* 0x000fe2000c10e784 */
[C---:B-1----:R-:W-:Y:S04]  /*5b10*/  IMAD.IADD R6, R249.reuse, 0x1, R4 ;  /* 0x00000001f9067824 */ /* 0x042fe800078e0204 */
[C---:B------:R-:W-:Y:S01]  /*5b20*/  IMAD.IADD R5, R249.reuse, 0x1, R6 ;  /* 0x00000001f9057824 */ /* 0x040fe200078e0206 */
[CC--:B------:R-:W-:Y:S03]  /*5b30*/  LEA R10, P1, R6.reuse, R20.reuse, 0x2 ;  /* 0x00000014060a7211 */ /* 0x0c0fe600078210ff */
[----:B------:R-:W-:Y:S01]  /*5b40*/  IMAD.IADD R4, R249, 0x1, R5 ;  /* 0x00000001f9047824 */ /* 0x000fe200078e0205 */
[CC--:B--2---:R-:W-:Y:S02]  /*5b50*/  LEA R16, P0, R5.reuse, R20.reuse, 0x2 ;  /* 0x0000001405107211 */ /* 0x0c4fe400078010ff */
[-C--:B------:R-:W-:Y:S02]  /*5b60*/  LEA.HI.X.SX32 R11, R6, R21.reuse, 0x2, P1 ;  /* 0x00000015060b7211 */ /* 0x080fe400008f16ff */
[-C--:B---3--:R-:W-:Y:S01]  /*5b70*/  LEA.HI.X.SX32 R17, R5, R21.reuse, 0x2, P0 ;  /* 0x0000001505117211 */ /* 0x088fe200000f16ff */
[----:B------:R-:W-:Y:S01]  /*5b80*/  IMAD.IADD R5, R249, 0x1, R4 ;  /* 0x00000001f9057824 */ /* 0x000fe200078e0204 */
[CC--:B----4-:R-:W-:Y:S01]  /*5b90*/  LEA R8, P0, R4.reuse, R20.reuse, 0x2 ;  /* 0x0000001404087211 */ /* 0x0d0fe200078010ff */
[----:B------:R1:W-:Y:S03]  /*5ba0*/  RED.E.ADD.F32.FTZ.RN.STRONG.GPU [R10.64], R12 ;  /* 0x0000000c0a00798e */ /* 0x0003e6000c10e784 */
[-C--:B------:R-:W-:Y:S01]  /*5bb0*/  LEA.HI.X.SX32 R9, R4, R21.reuse, 0x2, P0 ;  /* 0x0000001504097211 */ /* 0x080fe200000f16ff */
[----:B------:R-:W-:Y:S01]  /*5bc0*/  RED.E.ADD.F32.FTZ.RN.STRONG.GPU [R16.64], R13 ;  /* 0x0000000d1000798e */ /* 0x000fe2000c10e784 */
[CC--:B------:R-:W-:Y:S03]  /*5bd0*/  LEA R6, P0, R5.reuse, R20.reuse, 0x2 ;  /* 0x0000001405067211 */ /* 0x0c0fe600078010ff */
[----:B------:R2:W-:Y:S01]  /*5be0*/  RED.E.ADD.F32.FTZ.RN.STRONG.GPU [R8.64], R14 ;  /* 0x0000000e0800798e */ /* 0x0005e2000c10e784 */
[-C--:B------:R-:W-:Y:S03]  /*5bf0*/  LEA.HI.X.SX32 R7, R5, R21.reuse, 0x2, P0 ;  /* 0x0000001505077211 */ /* 0x080fe600000f16ff */
[----:B------:R-:W-:Y:S04]  /*5c00*/  LDSM.16.MT88.4 R16, [R0+0x2000] ;  /* 0x002000000010783b */ /* 0x000fe80000004200 */
[----:B------:R3:W-:Y:S04]  /*5c10*/  RED.E.ADD.F32.FTZ.RN.STRONG.GPU [R6.64], R15 ;  /* 0x0000000f0600798e */ /* 0x0007e8000c10e784 */
[----:B------:R-:W-:Y:S04]  /*5c20*/  RED.E.ADD.F32.FTZ.RN.STRONG.GPU [R20.64+0x100], R68 ;  /* 0x000100441400798e */ /* 0x000fe8000c10e784 */
[----:B------:R-:W-:Y:S01]  /*5c30*/  RED.E.ADD.F32.FTZ.RN.STRONG.GPU [R244.64+0x100], R69 ;  /* 0x00010045f400798e */ /* 0x000fe2000c10e784 */
[----:B-1----:R-:W-:Y:S05]  /*5c40*/  IADD3 R10, R248, 0x40, RZ ;  /* 0x00000040f80a7810 */ /* 0x002fea0007ffe0ff */
[C---:B------:R-:W-:Y:S01]  /*5c50*/  IMAD.IADD R4, R249.reuse, 0x1, R10 ;  /* 0x00000001f9047824 */ /* 0x040fe200078e020a */
[CC--:B--2---:R-:W-:Y:S04]  /*5c60*/  LEA R8, P0, R10.reuse, R20.reuse, 0x2 ;  /* 0x000000140a087211 */ /* 0x0c4fe800078010ff */
[-C--:B------:R-:W-:Y:S02]  /*5c70*/  LEA.HI.X.SX32 R9, R10, R21.reuse, 0x2, P0 ;  /* 0x000000150a097211 */ /* 0x080fe400000f16ff */
[CC--:B------:R-:W-:Y:S01]  /*5c80*/  LEA R14, P0, R4.reuse, R20.reuse, 0x2 ;  /* 0x00000014040e7211 */ /* 0x0c0fe200078010ff */
[C---:B---3--:R-:W-:Y:S02]  /*5c90*/  IMAD.IADD R6, R249.reuse, 0x1, R4 ;  /* 0x00000001f9067824 */ /* 0x048fe400078e0204 */
[----:B------:R1:W-:Y:S01]  /*5ca0*/  RED.E.ADD.F32.FTZ.RN.STRONG.GPU [R8.64], R70 ;  /* 0x000000460800798e */ /* 0x0003e2000c10e784 */
[-C--:B------:R-:W-:Y:S01]  /*5cb0*/  LEA.HI.X.SX32 R15, R4, R21.reuse, 0x2, P0 ;  /* 0x00000015040f7211 */ /* 0x080fe200000f16ff */
[C---:B------:R-:W-:Y:S01]  /*5cc0*/  IMAD.IADD R5, R249.reuse, 0x1, R6 ;  /* 0x00000001f9057824 */ /* 0x040fe200078e0206 */
[CC--:B------:R-:W-:Y:S03]  /*5cd0*/  LEA R10, P1, R6.reuse, R20.reuse, 0x2 ;  /* 0x00000014060a7211 */ /* 0x0c0fe600078210ff */
[----:B------:R-:W-:Y:S01]  /*5ce0*/  RED.E.ADD.F32.FTZ.RN.STRONG.GPU [R14.64], R71 ;  /* 0x000000470e00798e */ /* 0x000fe2000c10e784 */
[----:B------:R-:W-:Y:S01]  /*5cf0*/  IMAD.IADD R4, R249, 0x1, R5 ;  /* 0x00000001f9047824 */ /* 0x000fe200078e0205 */
[CC--:B------:R-:W-:Y:S02]  /*5d00*/  LEA R12, P0, R5.reuse, R20.reuse, 0x2 ;  /* 0x00000014050c7211 */ /* 0x0c0fe400078010ff */
[-C--:B------:R-:W-:Y:S01]  /*5d10*/  LEA.HI.X.SX32 R11, R6, R21.reuse, 0x2, P1 ;  /* 0x00000015060b7211 */ /* 0x080fe200008f16ff */
[----:B------:R-:W-:Y:S01]  /*5d20*/  LDSM.16.MT88.4 R68, [R0+0x4000] ;  /* 0x004000000044783b */ /* 0x000fe20000004200 */
[-C--:B------:R-:W-:Y:S01]  /*5d30*/  LEA.HI.X.SX32 R13, R5, R21.reuse, 0x2, P0 ;  /* 0x00000015050d7211 */ /* 0x080fe200000f16ff */
[----:B------:R-:W-:Y:S02]  /*5d40*/  IMAD.IADD R5, R249, 0x1, R4 ;  /* 0x00000001f9057824 */ /* 0x000fe400078e0204 */
        /* <DEDUP_REMOVED lines=10> */
[C---:B------:R-:W-:Y:S02]  /*5df0*/  IMAD.IADD R4, R249.reuse, 0x1, R10 ;  /* 0x00000001f9047824 */ /* 0x040fe400078e020a */
[----:B------:R-:W-:Y:S04]  /*5e00*/  RED.E.ADD.F32.FTZ.RN.STRONG.GPU [R244.64+0x180], R81 ;  /* 0x00018051f400798e */ /* 0x000fe8000c10e784 */
[----:B------:R-:W-:Y:S01]  /*5e10*/  LDSM.16.MT88.4 R72, [R3+0x12800] ;  /* 0x012800000348783b */ /* 0x000fe20000004200 */
[CC--:B-1----:R-:W-:Y:S04]  /*5e20*/  LEA R8, P0, R10.reuse, R20.reuse, 0x2 ;  /* 0x000000140a087211 */ /* 0x0c2fe800078010ff */
[-C--:B------:R-:W-:Y:S01]  /*5e30*/  LEA.HI.X.SX32 R9, R10, R21.reuse, 0x2, P0 ;  /* 0x000000150a097211 */ /* 0x080fe200000f16ff */
[C---:B---3--:R-:W-:Y:S01]  /*5e40*/  IMAD.IADD R6, R249.reuse, 0x1, R4 ;  /* 0x00000001f9067824 */ /* 0x048fe200078e0204 */
[CC--:B------:R-:W-:Y:S03]  /*5e50*/  LEA R14, P0, R4.reuse, R20.reuse, 0x2 ;  /* 0x00000014040e7211 */ /* 0x0c0fe600078010ff */
[----:B------:R1:W-:Y:S01]  /*5e60*/  RED.E.ADD.F32.FTZ.RN.STRONG.GPU [R8.64], R82 ;  /* 0x000000520800798e */ /* 0x0003e2000c10e784 */
[C---:B------:R-:W-:Y:S01]  /*5e70*/  IMAD.IADD R5, R249.reuse, 0x1, R6 ;  /* 0x00000001f9057824 */ /* 0x040fe200078e0206 */
[-C--:B------:R-:W-:Y:S02]  /*5e80*/  LEA.HI.X.SX32 R15, R4, R21.reuse, 0x2, P0 ;  /* 0x00000015040f7211 */ /* 0x080fe400000f16ff */
[CC--:B------:R-:W-:Y:S01]  /*5e90*/  LEA R10, P1, R6.reuse, R20.reuse, 0x2 ;  /* 0x00000014060a7211 */ /* 0x0c0fe200078210ff */
        /* <DEDUP_REMOVED lines=26> */
[-C--:B------:R-:W-:Y:S03]  /*6040*/  LEA.HI.X.SX32 R13, R4, R21.reuse, 0x2, P0 ;  /* 0x00000015040d7211 */ /* 0x080fe600000f16ff */
[----:B------:R-:W-:Y:S01]  /*6050*/  IMAD.IADD R4, R249, 0x1, R5 ;  /* 0x00000001f9047824 */ /* 0x000fe200078e0205 */
        /* <DEDUP_REMOVED lines=12> */
[----:B------:R3:W-:Y:S01]  /*6120*/  RED.E.ADD.F32.FTZ.RN.STRONG.GPU [R6.64], R90 ;  /* 0x0000005a0600798e */ /* 0x0007e2000c10e784 */
[CC--:B-1----:R-:W-:Y:S04]  /*6130*/  LEA R8, P0, R5.reuse, R20.reuse, 0x2 ;  /* 0x0000001405087211 */ /* 0x0c2fe800078010ff */
[-C--:B------:R-:W-:Y:S02]  /*6140*/  LEA.HI.X.SX32 R9, R5, R21.reuse, 0x2, P0 ;  /* 0x0000001505097211 */ /* 0x080fe400000f16ff */
[CC--:B--2---:R-:W-:Y:S01]  /*6150*/  LEA R10, P0, R4.reuse, R20.reuse, 0x2 ;  /* 0x00000014040a7211 */ /* 0x0c4fe200078010ff */
[C---:B---3--:R-:W-:Y:S02]  /*6160*/  IMAD.IADD R6, R249.reuse, 0x1, R4 ;  /* 0x00000001f9067824 */ /* 0x048fe400078e0204 */
        /* <DEDUP_REMOVED lines=10> */
[C---:B------:R-:W-:Y:S01]  /*6210*/  IMAD.IADD R5, R249.reuse, 0x1, R8 ;  /* 0x00000001f9057824 */ /* 0x040fe200078e0208 */
[CC--:B------:R-:W-:Y:S03]  /*6220*/  LEA R12, P0, R8.reuse, R20.reuse, 0x2 ;  /* 0x00000014080c7211 */ /* 0x0c0fe600078010ff */
[----:B------:R-:W-:Y:S01]  /*6230*/  IMAD.IADD R4, R249, 0x1, R5 ;  /* 0x00000001f9047824 */ /* 0x000fe200078e0205 */
[-C--:B------:R-:W-:Y:S02]  /*6240*/  LEA.HI.X.SX32 R13, R8, R21.reuse, 0x2, P0 ;  /* 0x00000015080d7211 */ /* 0x080fe400000f16ff */
[-C--:B--2---:R-:W-:Y:S01]  /*6250*/  LEA R10, P2, R5, R20.reuse, 0x2 ;  /* 0x00000014050a7211 */ /* 0x084fe200078410ff */
        /* <DEDUP_REMOVED lines=73> */
[----:B------:R-:W2:Y:S01]  /*66f0*/  LDL.LU.64 R96, [R1+0x48] ;  /* 0x0000480001607983 */ /* 0x000ea20000300a00 */
[----:B------:R-:W-:Y:S01]  /*6700*/  IMAD.MOV.U32 R6, RZ, RZ, c[0x0][0x190] ;  /* 0x00006400ff067624 */ /* 0x000fe200078e00ff */
[----:B------:R-:W-:Y:S02]  /*6710*/  MOV R7, c[0x0][0x194] ;  /* 0x0000650000077a02 */ /* 0x000fe40000000f00 */
[----:B------:R-:W-:Y:S01]  /*6720*/  BAR.SYNC.DEFER_BLOCKING 0x0 ;  /* 0x0000000000007b1d */ /* 0x000fe20000010000 */
        /* <DEDUP_REMOVED lines=9> */
[----:B------:R1:W-:Y:S01]  /*67c0*/  LDGSTS.E.BYPASS.LTC128B.128 [R251], [R8.64] ;  /* 0x0000000008fb7fae */ /* 0x0003e2000b901d44 */
        /* <DEDUP_REMOVED lines=8> */
.L_x_63:
        /* <DEDUP_REMOVED lines=172> */
.L_x_65:
        /* <DEDUP_REMOVED lines=18> */
.L_x_66:
[----:B-1----:R-:W2:Y:S01]  /*7430*/  LDL.64 R4, [R1+0x80] ;  /* 0x0000800001047983 */ /* 0x002ea20000100a00 */
[----:B------:R-:W-:Y:S01]  /*7440*/  USHF.L.U32 UR6, UR21, 0x6, URZ ;  /* 0x0000000615067899 */ /* 0x000fe2000800063f */
[----:B------:R-:W-:Y:S01]  /*7450*/  BSSY B0, `(.L_x_67) ;  /* 0x0000033000007945 */ /* 0x000fe20003800000 */
[----:B------:R-:W-:Y:S01]  /*7460*/  ULDC.64 UR8, c[0x0][0x3a0] ;  /* 0x0000e80000087ab9 */ /* 0x000fe20000000a00 */
[----:B------:R-:W-:Y:S01]  /*7470*/  BAR.SYNC.DEFER_BLOCKING 0x0 ;  /* 0x0000000000007b1d */ /* 0x000fe20000010000 */
[----:B------:R-:W-:Y:S02]  /*7480*/  USHF.R.S32.HI UR10, URZ, 0x1f, UR6 ;  /* 0x0000001f3f0a7899 */ /* 0x000fe40008011406 */
[----:B------:R-:W-:Y:S02]  /*7490*/  IMAD.U32 R13, RZ, RZ, UR6 ;  /* 0x00000006ff0d7e24 */ /* 0x000fe4000f8e00ff */
[----:B------:R-:W-:Y:S01]  /*74a0*/  UIMAD UR7, UR10, UR8, URZ ;  /* 0x000000080a0772a4 */ /* 0x000fe2000f8e023f */
[----:B------:R-:W1:Y:S03]  /*74b0*/  S2R R64, SR_TID.X ;  /* 0x0000000000407919 */ /* 0x000e660000002100 */
[----:B------:R-:W-:Y:S01]  /*74c0*/  UIMAD UR8, UR6, UR9, UR7 ;  /* 0x00000009060872a4 */ /* 0x000fe2000f8e0207 */
[----:B------:R-:W3:Y:S01]  /*74d0*/  S2R R65, SR_TID.X ;  /* 0x0000000000417919 */ /* 0x000ee20000002100 */
[----:B------:R-:W-:-:S04]  /*74e0*/  UIMAD UR7, UR21, -0x40, UR16 ;  /* 0xffffffc0150778a4 */ /* 0x000fc8000f8e0210 */
[----:B------:R-:W-:Y:S01]  /*74f0*/  IMAD.U32 R8, RZ, RZ, UR8 ;  /* 0x00000008ff087e24 */ /* 0x000fe2000f8e00ff */
[----:B------:R-:W-:Y:S02]  /*7500*/  ULDC.64 UR8, c[0x0][0x3b8] ;  /* 0x0000ee0000087ab9 */ /* 0x000fe40000000a00 */
[----:B------:R-:W-:-:S04]  /*7510*/  UIMAD UR8, UR56, UR8, URZ ;  /* 0x00000008380872a4 */ /* 0x000fc8000f8e023f */
[----:B------:R-:W-:Y:S01]  /*7520*/  UIMAD UR8, UR36, UR9, UR8 ;  /* 0x00000009240872a4 */ /* 0x000fe2000f8e0208 */
[----:B------:R4:W2:Y:S04]  /*7530*/  LDS.128 R36, [R251+0xd000] ;  /* 0x00d00000fb247984 */ /* 0x0008a80000000c00 */
[----:B------:R4:W2:Y:S01]  /*7540*/  LDS.128 R32, [R251+0xf000] ;  /* 0x00f00000fb207984 */ /* 0x0008a20000000c00 */
[----:B-1----:R-:W-:-:S03]  /*7550*/  SHF.R.S32.HI R64, RZ, 0x1f, R64 ;  /* 0x0000001fff407819 */ /* 0x002fc60000011440 */
[----:B------:R4:W1:Y:S01]  /*7560*/  LDS.128 R28, [R251+0x11000] ;  /* 0x01100000fb1c7984 */ /* 0x0008620000000c00 */
[----:B---3--:R-:W-:-:S03]  /*7570*/  LEA.HI R64, R64, R65, RZ, 0x3 ;  /* 0x0000004140407211 */ /* 0x008fc600078f18ff */
[----:B------:R4:W3:Y:S01]  /*7580*/  LDS.128 R48, [R251+0x12000] ;  /* 0x01200000fb307984 */ /* 0x0008e20000000c00 */
[----:B------:R-:W-:-:S03]  /*7590*/  SHF.R.S32.HI R64, RZ, 0x3, R64 ;  /* 0x00000003ff407819 */ /* 0x000fc60000011440 */
[----:B------:R4:W1:Y:S01]  /*75a0*/  LDS.128 R60, [R251+0x13000] ;  /* 0x01300000fb3c7984 */ /* 0x0008620000000c00 */
[----:B------:R-:W-:-:S03]  /*75b0*/  ISETP.GE.AND P2, PT, R64, UR7, PT ;  /* 0x0000000740007c0c */ /* 0x000fc6000bf46270 */
[----:B------:R4:W1:Y:S01]  /*75c0*/  LDS.128 R44, [R251+0x14000] ;  /* 0x01400000fb2c7984 */ /* 0x0008620000000c00 */
[----:B------:R-:W-:-:S03]  /*75d0*/  SHF.R.S32.HI R14, RZ, 0x1f, R64 ;  /* 0x0000001fff0e7819 */ /* 0x000fc60000011440 */
[----:B------:R4:W1:Y:S04]  /*75e0*/  LDS.128 R56, [R251+0x15000] ;  /* 0x01500000fb387984 */ /* 0x0008680000000c00 */
[----:B------:R4:W1:Y:S04]  /*75f0*/  LDS.128 R40, [R251+0x16000] ;  /* 0x01600000fb287984 */ /* 0x0008680000000c00 */
[----:B------:R4:W1:Y:S01]  /*7600*/  LDS.128 R52, [R251+0x17000] ;  /* 0x01700000fb347984 */ /* 0x0008620000000c00 */
[--C-:B--2---:R-:W-:Y:S01]  /*7610*/  SHF.R.S32.HI R7, RZ, 0x1f, R4.reuse ;  /* 0x0000001fff077819 */ /* 0x104fe20000011404 */
[----:B------:R-:W-:-:S04]  /*7620*/  IMAD.MOV.U32 R6, RZ, RZ, R4 ;  /* 0x000000ffff067224 */ /* 0x000fc800078e0004 */
[----:B------:R-:W-:-:S05]  /*7630*/  IMAD.WIDE.U32 R4, R13, c[0x0][0x3a0], R6 ;  /* 0x0000e8000d047a25 */ /* 0x000fca00078e0006 */
[----:B------:R-:W-:-:S04]  /*7640*/  IADD3 R4, P0, R4, UR13, RZ ;  /* 0x0000000d04047c10 */ /* 0x000fc8000ff1e0ff */
[----:B------:R-:W-:Y:S01]  /*7650*/  IADD3.X R5, R5, UR14, R8, P0, !PT ;  /* 0x0000000e05057c10 */ /* 0x000fe200087fe408 */
[----:B------:R-:W-:-:S04]  /*7660*/  IMAD.U32 R8, RZ, RZ, UR36 ;  /* 0x00000024ff087e24 */ /* 0x000fc8000f8e00ff */
[----:B------:R-:W-:-:S05]  /*7670*/  IMAD.WIDE.U32 R8, R8, c[0x0][0x3b8], R4 ;  /* 0x0000ee0008087a25 */ /* 0x000fca00078e0004 */
[----:B------:R-:W-:Y:S01]  /*7680*/  IADD3 R12, R9, UR8, RZ ;  /* 0x00000008090c7c10 */ /* 0x000fe2000fffe0ff */
[----:B------:R-:W-:Y:S05]  /*7690*/  @P2 BRA `(.L_x_68) ;  /* 0x000000e000002947 */ /* 0x000fea0003800000 */
[----:B-1-34-:R-:W1:Y:S01]  /*76a0*/  LDS.128 R20, [R251+0xe000] ;  /* 0x00e00000fb147984 */ /* 0x01ae620000000c00 */
[----:B------:R-:W-:Y:S01]  /*76b0*/  MOV R4, R8 ;  /* 0x0000000800047202 */ /* 0x000fe20000000f00 */
[----:B------:R-:W-:Y:S01]  /*76c0*/  IMAD R15, R14, c[0x0][0x3a0], RZ ;  /* 0x0000e8000e0f7a24 */ /* 0x000fe200078e02ff */
[----:B------:R-:W-:Y:S01]  /*76d0*/  MOV R5, R12 ;  /* 0x0000000c00057202 */ /* 0x000fe20000000f00 */
[----:B------:R-:W2:Y:S04]  /*76e0*/  LDS.128 R16, [R251+0xc000] ;  /* 0x00c00000fb107984 */ /* 0x000ea80000000c00 */
[----:B------:R-:W3:Y:S01]  /*76f0*/  LDS.128 R24, [R251+0x10000] ;  /* 0x01000000fb187984 */ /* 0x000ee20000000c00 */
[----:B------:R-:W-:-:S04]  /*7700*/  IMAD.WIDE.U32 R10, R64, c[0x0][0x3a0], R4 ;  /* 0x0000e800400a7a25 */ /* 0x000fc800078e0004 */
[----:B------:R-:W-:-:S05]  /*7710*/  IMAD R4, R64, c[0x0][0x3a4], R15 ;  /* 0x0000e90040047a24 */ /* 0x000fca00078e020f */
[----:B------:R-:W-:Y:S02]  /*7720*/  IADD3 R5, R4, R11, RZ ;  /* 0x0000000b04057210 */ /* 0x000fe40007ffe0ff */
[----:B------:R-:W-:-:S04]  /*7730*/  LEA R4, P0, R10, c[0x0][0x340], 0x1 ;  /* 0x0000d0000a047a11 */ /* 0x000fc800078008ff */
[----:B------:R-:W-:-:S05]  /*7740*/  LEA.HI.X R5, R10, c[0x0][0x344], R5, 0x1, P0 ;  /* 0x0000d1000a057a11 */ /* 0x000fca00000f0c05 */
[----:B-1----:R1:W-:Y:S04]  /*7750*/  STG.E.128 [R4.64+0x80], R20 ;  /* 0x0000801404007986 */ /* 0x0023e8000c101d04 */
[----:B--2---:R1:W-:Y:S04]  /*7760*/  STG.E.128 [R4.64], R16 ;  /* 0x0000001004007986 */ /* 0x0043e8000c101d04 */
[----:B---3--:R1:W-:Y:S02]  /*7770*/  STG.E.128 [R4.64+0x100], R24 ;  /* 0x0001001804007986 */ /* 0x0083e4000c101d04 */
.L_x_68:
[----:B-1-34-:R-:W-:Y:S05]  /*7780*/  BSYNC B0 ;  /* 0x0000000000007941 */ /* 0x01afea0003800000 */
.L_x_67:
[----:B------:R-:W-:Y:S01]  /*7790*/  IADD3 R4, R64, 0x20, RZ ;  /* 0x0000002040047810 */ /* 0x000fe20007ffe0ff */
        /* <DEDUP_REMOVED lines=12> */
[----:B------:R1:W-:Y:S04]  /*7860*/  STG.E.128 [R4.64], R36 ;  /* 0x0000002404007986 */ /* 0x0003e8000c101d04 */
[----:B------:R1:W-:Y:S04]  /*7870*/  STG.E.128 [R4.64+0x80], R32 ;  /* 0x0000802004007986 */ /* 0x0003e8000c101d04 */
[----:B------:R1:W-:Y:S02]  /*7880*/  STG.E.128 [R4.64+0x100], R28 ;  /* 0x0001001c04007986 */ /* 0x0003e4000c101d04 */
.L_x_70:
[----:B------:R-:W-:Y:S05]  /*7890*/  BSYNC B0 ;  /* 0x0000000000007941 */ /* 0x000fea0003800000 */
.L_x_69:
[----:B------:R-:W-:Y:S01]  /*78a0*/  ULDC.64 UR8, c[0x0][0x3a8] ;  /* 0x0000ea0000087ab9 */ /* 0x000fe20000000a00 */
[----:B------:R-:W-:Y:S01]  /*78b0*/  IMAD.WIDE.U32 R6, R13, c[0x0][0x3a8], R6 ;  /* 0x0000ea000d067a25 */ /* 0x000fe200078e0006 */
[----:B------:R-:W-:Y:S01]  /*78c0*/  UIMAD UR7, UR10, UR8, URZ ;  /* 0x000000080a0772a4 */ /* 0x000fe2000f8e023f */
[----:B------:R-:W-:Y:S03]  /*78d0*/  BSSY B0, `(.L_x_71) ;  /* 0x0000017000007945 */ /* 0x000fe60003800000 */
[----:B------:R-:W-:Y:S01]  /*78e0*/  UIMAD UR6, UR6, UR9, UR7 ;  /* 0x00000009060672a4 */ /* 0x000fe2000f8e0207 */
[----:B------:R-:W-:-:S05]  /*78f0*/  IADD3 R6, P0, R6, UR11, RZ ;  /* 0x0000000b06067c10 */ /* 0x000fca000ff1e0ff */
[----:B-1----:R-:W-:Y:S01]  /*7900*/  IMAD.U32 R4, RZ, RZ, UR6 ;  /* 0x00000006ff047e24 */ /* 0x002fe2000f8e00ff */
        /* <DEDUP_REMOVED lines=16> */
[----:B------:R1:W-:Y:S04]  /*7a10*/  STG.E.128 [R4.64], R48 ;  /* 0x0000003004007986 */ /* 0x0003e8000c101d04 */
[----:B------:R1:W-:Y:S04]  /*7a20*/  STG.E.128 [R4.64+0x80], R44 ;  /* 0x0000802c04007986 */ /* 0x0003e8000c101d04 */
[----:B------:R1:W-:Y:S02]  /*7a30*/  STG.E.128 [R4.64+0x100], R40 ;  /* 0x0001002804007986 */ /* 0x0003e4000c101d04 */
.L_x_72:
[----:B------:R-:W-:Y:S05]  /*7a40*/  BSYNC B0 ;  /* 0x0000000000007941 */ /* 0x000fea0003800000 */
.L_x_71:
        /* <DEDUP_REMOVED lines=13> */
.L_x_61:
[----:B------:R-:W-:Y:S05]  /*7b20*/  BSYNC B1 ;  /* 0x0000000000017941 */ /* 0x000fea0003800000 */
.L_x_47:
        /* <DEDUP_REMOVED lines=11> */
.L_x_73:
[----:B------:R-:W-:Y:S05]  /*7be0*/  EXIT ;  /* 0x000000000000794d */ /* 0x000fea0003800000 */
.L_x_75:
        /* <DEDUP_REMOVED lines=9> */
.L_x_799:


//--------------------- .text._ZN5flash44flash_bwd_dq_dk_dv_loop_seqk_parallel_kernelI23Flash_bwd_kernel_traitsILi192ELi64ELi64ELi8ELi4ELi2ELi2ELb1ELb1EN7cutlass10bfloat16_tE19Flash_kernel_traitsILi192ELi64ELi64ELi8ES3_EELb0ELb1ELb0ELb1ELb0ELb0ELb0EEEvNS_16Flash_bwd_paramsE --------------------------
	.section	.text._ZN5flash44flash_bwd_dq_dk_dv_loop_seqk_parallel_kernelI23Flash_bwd_kernel_traitsILi192ELi64ELi64ELi8ELi4ELi2ELi2ELb1ELb1EN7cutlass10bfloat16_tE19Flash_kernel_traitsILi192ELi64ELi64ELi8ES3_EELb0ELb1ELb0ELb1ELb0ELb0ELb0EEEvNS_16Flash_bwd_paramsE,"ax",@progbits
	.sectioninfo	@"SHI_REGISTERS=255"
	.align	128
        .global         _ZN5flash44flash_bwd_dq_dk_dv_loop_seqk_parallel_kernelI23Flash_bwd_kernel_traitsILi192ELi64ELi64ELi8ELi4ELi2ELi2ELb1ELb1EN7cutlass10bfloat16_tE19Flash_kernel_traitsILi192ELi64ELi64ELi8ES3_EELb0ELb1ELb0ELb1ELb0ELb0ELb0EEEvNS_16Flash_bwd_paramsE
        .type           _ZN5flash44flash_bwd_dq_dk_dv_loop_seqk_parallel_kernelI23Flash_bwd_kernel_traitsILi192ELi64ELi64ELi8ELi4ELi2ELi2ELb1ELb1EN7cutlass10bfloat16_tE19Flash_kernel_traitsILi192ELi64ELi64ELi8ES3_EELb0ELb1ELb0ELb1ELb0ELb0ELb0EEEvNS_16Flash_bwd_paramsE,@function
        .size           _ZN5flash44flash_bwd_dq_dk_dv_loop_seqk_parallel_kernelI23Flash_bwd_kernel_traitsILi192ELi64ELi64ELi8ELi4ELi2ELi2ELb1ELb1EN7cutlass10bfloat16_tE19Flash_kernel_traitsILi192ELi64ELi64ELi8ES3_EELb0ELb1ELb0ELb1ELb0ELb0ELb0EEEvNS_16Flash_bwd_paramsE,(.L_x_800 - _ZN5flash44flash_bwd_dq_dk_dv_loop_seqk_parallel_kernelI23Flash_bwd_kernel_traitsILi192ELi64ELi64ELi8ELi4ELi2ELi2ELb1ELb1EN7cutlass10bfloat16_tE19Flash_kernel_traitsILi192ELi64ELi64ELi8ES3_EELb0ELb1ELb0ELb1ELb0ELb0ELb0EEEvNS_16Flash_bwd_paramsE)
        .other          _ZN5flash44flash_bwd_dq_dk_dv_loop_seqk_parallel_kernelI23Flash_bwd_kernel_traitsILi192ELi64ELi64ELi8ELi4ELi2ELi2ELb1ELb1EN7cutlass10bfloat16_tE19Flash_kernel_traitsILi192ELi64ELi64ELi8ES3_EELb0ELb1ELb0ELb1ELb0ELb0ELb0EEEvNS_16Flash_bwd_paramsE,@"STO_CUDA_ENTRY STV_DEFAULT"
_ZN5flash44flash_bwd_dq_dk_dv_loop_seqk_parallel_kernelI23Flash_bwd_kernel_traitsILi192ELi64ELi64ELi8ELi4ELi2ELi2ELb1ELb1EN7cutlass10bfloat16_tE19Flash_kernel_traitsILi192ELi64ELi64ELi8ES3_EELb0ELb1ELb0ELb1ELb0ELb0ELb0EEEvNS_16Flash_bwd_paramsE:
.text._ZN5flash44flash_bwd_dq_dk_dv_loop_seqk_parallel_kernelI23Flash_bwd_kernel_traitsILi192ELi64ELi64ELi8ELi4ELi2ELi2ELb1ELb1EN7cutlass10bfloat16_tE19Flash_kernel_traitsILi192ELi64ELi64ELi8ES3_EELb0ELb1ELb0ELb1ELb0ELb0ELb0EEEvNS_16Flash_bwd_paramsE:
        /* <DEDUP_REMOVED lines=31> */
[CC--:B------:R-:W-:Y:S01]  /*01f0*/  LEA.HI R3, R4.reuse, R11.reuse, RZ, 0x5 ;  /* 0x0000000b04037211 */ /* 0x0c0fe200078f28ff */
[----:B------:R-:W-:Y:S01]  /*0200*/  ULDC UR11, c[0x0][0x1c0] ;  /* 0x00007000000b7ab9 */ /* 0x000fe20000000800 */
[CC--:B------:R-:W-:Y:S01]  /*0210*/  LEA.HI R2, R4.reuse, R11.reuse, RZ, 0x4 ;  /* 0x0000000b04027211 */ /* 0x0c0fe200078f20ff */
[----:B------:R-:W-:Y:S01]  /*0220*/  UIMAD UR53, UR8, UR6, UR53 ;  /* 0x00000006083572a4 */ /* 0x000fe2000f8e0235 */
[CC--:B------:R-:W-:Y:S01]  /*0230*/  LEA.HI R15, R4.reuse, R11.reuse, RZ, 0x7 ;  /* 0x0000000b040f7211 */ /* 0x0c0fe200078f38ff */
[----:B---3--:R-:W-:Y:S01]  /*0240*/  UIMAD UR50, UR7, UR30, URZ ;  /* 0x0000001e073272a4 */ /* 0x008fe2000f8e023f */
[CC--:B------:R-:W-:Y:S01]  /*0250*/  LEA.HI R17, R4.reuse, R11.reuse, RZ, 0x6 ;  /* 0x0000000b04117211 */ /* 0x0c0fe200078f30ff */
[----:B------:R-:W-:Y:S01]  /*0260*/  UIMAD.WIDE.U32 UR42, UR30, UR61, URZ ;  /* 0x0000003d1e2a72a5 */ /* 0x000fe2000f8e003f */
[----:B------:R-:W-:Y:S01]  /*0270*/  LEA.HI R4, R4, R11, RZ, 0x2 ;  /* 0x0000000b04047211 */ /* 0x000fe200078f10ff */
[----:B------:R-:W-:Y:S01]  /*0280*/  UIMAD UR6, UR30, UR11, UR34 ;  /* 0x0000000b1e0672a4 */ /* 0x000fe2000f8e0222 */
[----:B------:R-:W-:Y:S01]  /*0290*/  LOP3.LUT R5, R10, 0xfffffff8, RZ, 0xc0, !PT ;  /* 0xfffffff80a057812 */ /* 0x000fe200078ec0ff */
[----:B------:R-:W-:Y:S01]  /*02a0*/  @!UP5 UIMAD UR7, UR30, UR13, UR34 ;  /* 0x0000000d1e07d2a4 */ /* 0x000fe2000f8e0222 */
[--C-:B------:R-:W-:Y:S01]  /*02b0*/  SHF.R.S32.HI R0, RZ, 0x5, R3.reuse ;  /* 0x00000005ff007819 */ /* 0x100fe20000011403 */
[----:B------:R-:W-:Y:S01]  /*02c0*/  USHF.L.U32 UR39, UR44, 0x6, URZ ;  /* 0x000000062c277899 */ /* 0x000fe2000800063f */
[----:B------:R-:W-:Y:S01]  /*02d0*/  SHF.R.S32.HI R9, RZ, 0x1f, R3 ;  /* 0x0000001fff097819 */ /* 0x000fe20000011403 */
[----:B------:R-:W-:Y:S01]  /*02e0*/  IMAD.IADD R7, R11, 0x1, -R5 ;  /* 0x000000010b077824 */ /* 0x000fe200078e0a05 */
[----:B------:R-:W-:Y:S01]  /*02f0*/  LOP3.LUT R6, R4, 0x7ffffffc, RZ, 0xc0, !PT ;  /* 0x7ffffffc04067812 */ /* 0x000fe200078ec0ff */
[----:B------:R-:W-:Y:S01]  /*0300*/  ULDC UR47, c[0x0][0x214] ;  /* 0x00008500002f7ab9 */ /* 0x000fe20000000800 */
[-C--:B------:R-:W-:Y:S01]  /*0310*/  LEA.HI R5, R9, R0.reuse, RZ, 0x2 ;  /* 0x0000000009057211 */ /* 0x080fe200078f10ff */
[----:B------:R-:W-:Y:S01]  /*0320*/  IMAD.SHL.U32 R20, R7, 0x8, RZ ;  /* 0x0000000807147824 */ /* 0x000fe200078e00ff */
[----:B------:R-:W-:Y:S01]  /*0330*/  LEA.HI R3, R3, R0, RZ, 0x1 ;  /* 0x0000000003037211 */ /* 0x000fe200078f08ff */
[----:B------:R-:W-:Y:S01]  /*0340*/  IMAD.IADD R18, R11, 0x1, -R6 ;  /* 0x000000010b127824 */ /* 0x000fe200078e0a06 */
[----:B------:R-:W-:Y:S01]  /*0350*/  SHF.R.S32.HI R6, RZ, 0x4, R2 ;  /* 0x00000004ff067819 */ /* 0x000fe20000011402 */
[----:B------:R-:W-:Y:S01]  /*0360*/  ULDC UR54, c[0x0][0x1c8] ;  /* 0x0000720000367ab9 */ /* 0x000fe20000000800 */
[----:B------:R-:W-:Y:S01]  /*0370*/  LOP3.LUT R5, R5, 0xfffffffc, RZ, 0xc0, !PT ;  /* 0xfffffffc05057812 */ /* 0x000fe200078ec0ff */
[----:B------:R-:W-:Y:S01]  /*0380*/  STL [R1+0x50], R20 ;  /* 0x0000501401007387 */ /* 0x000fe20000100800 */
[----:B------:R-:W-:Y:S01]  /*0390*/  LOP3.LUT R3, R3, 0xfffffffe, RZ, 0xc0, !PT ;  /* 0xfffffffe03037812 */ /* 0x000fe200078ec0ff */
[----:B------:R-:W-:Y:S01]  /*03a0*/  ULDC.U8 UR10, c[0x0][0x3d0] ;  /* 0x0000f400000a7ab9 */ /* 0x000fe20000000000 */
[----:B------:R-:W-:Y:S01]  /*03b0*/  LOP3.LUT R8, R2, 0xfffffff0, RZ, 0xc0, !PT ;  /* 0xfffffff002087812 */ /* 0x000fe200078ec0ff */
[----:B------:R-:W-:Y:S01]  /*03c0*/  IMAD.IADD R16, R0, 0x1, -R5 ;  /* 0x0000000100107824 */ /* 0x000fe200078e0a05 */
[----:B------:R-:W-:Y:S01]  /*03d0*/  LEA.HI R2, R2, R6, RZ, 0x1 ;  /* 0x0000000602027211 */ /* 0x000fe200078f08ff */
[----:B------:R-:W-:Y:S01]  /*03e0*/  IMAD.IADD R14, R0, 0x1, -R3 ;  /* 0x00000001000e7824 */ /* 0x000fe200078e0a03 */
[----:B------:R-:W-:Y:S01]  /*03f0*/  SHF.R.S32.HI R5, RZ, 0x2, R4 ;  /* 0x00000002ff057819 */ /* 0x000fe20000011404 */
[----:B------:R-:W-:Y:S01]  /*0400*/  IMAD.IADD R8, R11, 0x1, -R8 ;  /* 0x000000010b087824 */ /* 0x000fe200078e0a08 */
[----:B------:R-:W-:Y:S01]  /*0410*/  SHF.R.S32.HI R0, RZ, 0x1f, R4 ;  /* 0x0000001fff007819 */ /* 0x000fe20000011404 */
[----:B------:R-:W-:Y:S01]  /*0420*/  ULDC UR48, c[0x0][0x224] ;  /* 0x0000890000307ab9 */ /* 0x000fe20000000800 */
[----:B------:R-:W-:Y:S01]  /*0430*/  LOP3.LUT R2, R2, 0xfffffffe, RZ, 0xc0, !PT ;  /* 0xfffffffe02027812 */ /* 0x000fe200078ec0ff */
[----:B------:R-:W-:Y:S01]  /*0440*/  @UP5 UIMAD UR52, UR30, UR47, URZ ;  /* 0x0000002f1e3452a4 */ /* 0x000fe2000f8e023f */
[----:B------:R-:W-:Y:S01]  /*0450*/  SHF.R.S32.HI R12, RZ, 0x3, R10 ;  /* 0x00000003ff0c7819 */ /* 0x000fe2000001140a */
[----:B------:R-:W-:Y:S01]  /*0460*/  ULDC.64 UR4, c[0x0][0x118] ;  /* 0x0000460000047ab9 */ /* 0x000fe20000000a00 */
[----:B------:R-:W-:Y:S01]  /*0470*/  LEA.HI R0, R0, R5, RZ, 0x3 ;  /* 0x0000000500007211 */ /* 0x000fe200078f18ff */
[----:B------:R-:W-:Y:S01]  /*0480*/  IMAD.IADD R11, R6, 0x1, -R2 ;  /* 0x00000001060b7824 */ /* 0x000fe200078e0a02 */
[C---:B------:R-:W-:Y:S01]  /*0490*/  LOP3.LUT P4, RZ, R7.reuse, 0x4, RZ, 0xc0, !PT ;  /* 0x0000000407ff7812 */ /* 0x040fe2000788c0ff */
[----:B------:R-:W-:Y:S01]  /*04a0*/  IMAD.SHL.U32 R2, R12, 0x40, RZ ;  /* 0x000000400c027824 */ /* 0x000fe200078e00ff */
[----:B------:R-:W-:Y:S01]  /*04b0*/  LOP3.LUT R3, R0, 0xfffffff8, RZ, 0xc0, !PT ;  /* 0xfffffff800037812 */ /* 0x000fe200078ec0ff */
[----:B------:R-:W-:Y:S01]  /*04c0*/  UMOV UR59, 0x4 ;  /* 0x00000004003b7882 */ /* 0x000fe20000000000 */
[----:B------:R-:W-:Y:S01]  /*04d0*/  LOP3.LUT P3, RZ, R7, 0x2, RZ, 0xc0, !PT ;  /* 0x0000000207ff7812 */ /* 0x000fe2000786c0ff */
[----:B------:R-:W-:Y:S01]  /*04e0*/  ULOP3.LUT UR54, UR34, UR54, URZ, 0x3c, !UPT ;  /* 0x0000003622367292 */ /* 0x000fe2000f8e3c3f */
[----:B------:R-:W-:Y:S01]  /*04f0*/  LOP3.LUT R0, R2, 0x1c0, RZ, 0xc0, !PT ;  /* 0x000001c002007812 */ /* 0x000fe200078ec0ff */
[----:B------:R-:W-:Y:S01]  /*0500*/  IMAD.IADD R5, R5, 0x1, -R3 ;  /* 0x0000000105057824 */ /* 0x000fe200078e0a03 */
[----:B------:R-:W-:Y:S01]  /*0510*/  SHF.R.S32.HI R3, RZ, 0x1f, R8 ;  /* 0x0000001fff037819 */ /* 0x000fe20000011408 */
[----:B------:R-:W-:Y:S01]  /*0520*/  USHF.R.S32.HI UR55, URZ, 0x1f, UR34 ;  /* 0x0000001f3f377899 */ /* 0x000fe20008011422 */
[----:B------:R-:W-:Y:S01]  /*0530*/  LOP3.LUT R2, R0, 0x38, R20, 0xf8, !PT ;  /* 0x0000003800027812 */ /* 0x000fe200078ef814 */
[----:B------:R-:W-:Y:S01]  /*0540*/  USHF.L.U32 UR60, UR30, 0x7, URZ ;  /* 0x000000071e3c7899 */ /* 0x000fe2000800063f */
[----:B------:R-:W-:Y:S01]  /*0550*/  SHF.R.U32.HI R0, RZ, 0x3, R0 ;  /* 0x00000003ff007819 */ /* 0x000fe20000011600 */
[----:B------:R-:W-:Y:S01]  /*0560*/  UISETP.NE.AND UP6, UPT, UR10, URZ, UPT ;  /* 0x0000003f0a00728c */ /* 0x000fe2000bfc5270 */
[----:B------:R-:W-:Y:S01]  /*0570*/  LEA.HI R13, R3, R8, RZ, 0x3 ;  /* 0x00000008030d7211 */ /* 0x000fe200078f18ff */
[----:B------:R-:W-:Y:S01]  /*0580*/  USHF.R.S32.HI UR57, URZ, 0x1f, UR30 ;  /* 0x0000001f3f397899 */ /* 0x000fe2000801141e */
[----:B------:R-:W-:Y:S01]  /*0590*/  LOP3.LUT R12, R2, R0, RZ, 0x3c, !PT ;  /* 0x00000000020c7212 */ /* 0x000fe200078e3cff */
[----:B------:R-:W-:Y:S01]  /*05a0*/  IMAD.SHL.U32 R0, R7, 0x40, RZ ;  /* 0x0000004007007824 */ /* 0x000fe200078e00ff */
[----:B------:R-:W-:Y:S01]  /*05b0*/  LOP3.LUT R2, R13, 0xfffffff8, RZ, 0xc0, !PT ;  /* 0xfffffff80d027812 */ /* 0x000fe200078ec0ff */
[----:B------:R-:W-:Y:S01]  /*05c0*/  USHF.R.S32.HI UR56, URZ, 0x1f, UR34 ;  /* 0x0000001f3f387899 */ /* 0x000fe20008011422 */
[----:B------:R-:W-:Y:S01]  /*05d0*/  LOP3.LUT R3, R5, 0x1, RZ, 0xc0, !PT ;  /* 0x0000000105037812 */ /* 0x000fe200078ec0ff */
[----:B------:R-:W-:Y:S01]  /*05e0*/  UIMAD.WIDE.U32 UR40, UR36, UR42, URZ ;  /* 0x0000002a242872a5 */ /* 0x000fe2000f8e003f */
[----:B------:R-:W-:Y:S01]  /*05f0*/  LOP3.LUT R0, R0, 0x1c0, RZ, 0xc0, !PT ;  /* 0x000001c000007812 */ /* 0x000fe200078ec0ff */
[----:B------:R-:W-:Y:S01]  /*0600*/  IMAD.IADD R9, R8, 0x1, -R2 ;  /* 0x0000000108097824 */ /* 0x000fe200078e0a02 */
[----:B------:R-:W-:Y:S01]  /*0610*/  SHF.R.S32.HI R8, RZ, 0x7, R15 ;  /* 0x00000007ff087819 */ /* 0x000fe2000001140f */
[----:B------:R-:W-:Y:S01]  /*0620*/  IMAD.SHL.U32 R2, R14, 0x10, RZ ;  /* 0x000000100e027824 */ /* 0x000fe200078e00ff */
[C---:B------:R-:W-:Y:S01]  /*0630*/  LOP3.LUT R6, R0.reuse, 0x8, R10, 0xf8, !PT ;  /* 0x0000000800067812 */ /* 0x040fe200078ef80a */
[----:B------:R-:W-:Y:S01]  /*0640*/  UIMAD UR49, UR37, UR42, URZ ;  /* 0x0000002a253172a4 */ /* 0x000fe2000f8e023f */
[----:B------:R-:W-:Y:S01]  /*0650*/  SHF.R.U32.HI R4, RZ, 0x3, R0 ;  /* 0x00000003ff047819 */ /* 0x000fe20000011600 */
[----:B------:R-:W-:Y:S01]  /*0660*/  USHF.R.S32.HI UR51, URZ, 0x1f, UR45 ;  /* 0x0000001f3f337899 */ /* 0x000fe2000801142d */
[----:B------:R-:W-:Y:S01]  /*0670*/  LOP3.LUT R7, R0, 0x10, R2, 0xf8, !PT ;  /* 0x0000001000077812 */ /* 0x000fe200078ef802 */
[----:B------:R-:W-:Y:S01]  /*0680*/  IMAD.SHL.U32 R2, R11, 0x200, RZ ;  /* 0x000002000b027824 */ /* 0x000fe200078e00ff */
[----:B------:R-:W-:Y:S01]  /*0690*/  ISETP.NE.U32.AND P0, PT, R3, 0x1, PT ;  /* 0x000000010300780c */ /* 0x000fe20003f05070 */
[----:B------:R-:W-:Y:S01]  /*06a0*/  UIMAD UR48, UR6, UR48, URZ ;  /* 0x00000030063072a4 */ /* 0x000fe2000f8e023f */
[----:B------:R-:W-:Y:S01]  /*06b0*/  LOP3.LUT R0, R6, R4, RZ, 0x3c, !PT ;  /* 0x0000000406007212 */ /* 0x000fe200078e3cff */
[----:B------:R-:W-:Y:S01]  /*06c0*/  IMAD R3, R8, 0x800, R2 ;  /* 0x0000080008037824 */ /* 0x000fe200078e0202 */
[C---:B------:R-:W-:Y:S01]  /*06d0*/  R2P PR, R5.reuse, 0x6 ;  /* 0x0000000605007804 */ /* 0x040fe20000000000 */
[----:B------:R-:W-:Y:S01]  /*06e0*/  IMAD.SHL.U32 R5, R5, 0x40, RZ ;  /* 0x0000004005057824 */ /* 0x000fe200078e00ff */
[----:B------:R-:W-:Y:S01]  /*06f0*/  LOP3.LUT R7, R7, 0x8, R10, 0xf8, !PT ;  /* 0x0000000807077812 */ /* 0x000fe200078ef80a */
[----:B------:R-:W-:Y:S01]  /*0700*/  IMAD.IADD R0, R3, 0x1, R0 ;  /* 0x0000000103007824 */ /* 0x000fe200078e0200 */
[----:B------:R-:W-:Y:S01]  /*0710*/  SHF.R.S32.HI R3, RZ, 0x6, R17 ;  /* 0x00000006ff037819 */ /* 0x000fe20000011411 */
[----:B------:R-:W-:Y:S01]  /*0720*/  IMAD.SHL.U32 R6, R11, 0x20, RZ ;  /* 0x000000200b067824 */ /* 0x000fe200078e00ff */
[----:B------:R-:W-:Y:S01]  /*0730*/  LOP3.LUT R4, R2, R7, R4, 0xf6, !PT ;  /* 0x0000000702047212 */ /* 0x000fe200078ef604 */
[----:B------:R-:W-:Y:S01]  /*0740*/  IMAD.SHL.U32 R7, R8, 0x20, RZ ;  /* 0x0000002008077824 */ /* 0x000fe200078e00ff */
[----:B------:R-:W-:Y:S01]  /*0750*/  LOP3.LUT R2, R5, 0x1c0, RZ, 0xc0, !PT ;  /* 0x000001c005027812 */ /* 0x000fe200078ec0ff */
[----:B------:R-:W-:Y:S01]  /*0760*/  IMAD R17, R3, 0x200, R12 ;  /* 0x0000020003117824 */ /* 0x000fe200078e020c */
[----:B------:R-:W-:Y:S01]  /*0770*/  LOP3.LUT P6, RZ, R9, 0x4, RZ, 0xc0, !PT ;  /* 0x0000000409ff7812 */ /* 0x000fe200078cc0ff */
[----:B------:R-:W-:Y:S01]  /*0780*/  IMAD.SHL.U32 R3, R3, 0x8, RZ ;  /* 0x0000000803037824 */ /* 0x000fe200078e00ff */
[----:B------:R-:W-:Y:S01]  /*0790*/  SHF.R.U32.HI R5, RZ, 0x3, R2 ;  /* 0x00000003ff057819 */ /* 0x000fe20000011602 */
[----:B------:R-:W-:Y:S01]  /*07a0*/  IMAD.SHL.U32 R0, R0, 0x2, RZ ;  /* 0x0000000200007824 */ /* 0x000fe200078e00ff */
[----:B------:R-:W-:Y:S01]  /*07b0*/  LOP3.LUT P5, RZ, R9, 0x2, RZ, 0xc0, !PT ;  /* 0x0000000209ff7812 */ /* 0x000fe200078ac0ff */
[----:B------:R-:W-:Y:S01]  /*07c0*/  @!UP5 UIMAD UR47, UR7, UR47, URZ ;  /* 0x0000002f072fd2a4 */ /* 0x000fe2000f8e023f */
[----:B------:R-:W-:Y:S01]  /*07d0*/  LOP3.LUT R3, R3, 0x18, RZ, 0xc0, !PT ;  /* 0x0000001803037812 */ /* 0x000fe200078ec0ff */
[----:B------:R-:W-:-:S03]  /*07e0*/  USHF.R.S32.HI UR46, URZ, 0x1f, UR39 ;  /* 0x0000001f3f2e7899 */ /* 0x000fc60008011427 */
[----:B------:R-:W-:Y:S02]  /*07f0*/  LOP3.LUT R10, R3, 0x20, R6, 0xf8, !PT ;  /* 0x00000020030a7812 */ /* 0x000fe400078ef806 */
[----:B------:R-:W-:Y:S01]  /*0800*/  LOP3.LUT R6, R2, 0x20, R7, 0xf8, !PT ;  /* 0x0000002002067812 */ /* 0x000fe200078ef807 */
[----:B------:R-:W-:Y:S01]  /*0810*/  IMAD.SHL.U32 R7, R9, 0x40, RZ ;  /* 0x0000004009077824 */ /* 0x000fe200078e00ff */
[----:B------:R-:W-:Y:S01]  /*0820*/  LOP3.LUT R8, R5, R2, R3, 0x1e, !PT ;  /* 0x0000000205087212 */ /* 0x000fe200078e1e03 */
        /* <DEDUP_REMOVED lines=8> */
[----:B------:R-:W-:Y:S02]  /*08b0*/  IMAD.SHL.U32 R5, R11, 0x8, RZ ;  /* 0x000000080b057824 */ /* 0x000fe400078e00ff */
[----:B------:R-:W-:Y:S01]  /*08c0*/  IMAD.SHL.U32 R8, R13, 0x40, RZ ;  /* 0x000000400d087824 */ /* 0x000fe200078e00ff */
[----:B------:R-:W-:Y:S01]  /*08d0*/  IADD3 R13, R20, 0x80, RZ ;  /* 0x00000080140d7810 */ /* 0x000fe20007ffe0ff */
[----:B------:R-:W-:Y:S01]  /*08e0*/  IMAD.MOV.U32 R6, RZ, RZ, 0x20 ;  /* 0x00000020ff067424 */ /* 0x000fe200078e00ff */
[----:B------:R-:W-:Y:S01]  /*08f0*/  LOP3.LUT R5, R2, 0x8, R5, 0xf8, !PT ;  /* 0x0000000802057812 */ /* 0x000fe200078ef805 */
[----:B------:R-:W-:Y:S01]  /*0900*/  IMAD.SHL.U32 R11, R17, 0x2, RZ ;  /* 0x00000002110b7824 */ /* 0x000fe200078e00ff */
[----:B------:R-:W-:-:S02]  /*0910*/  LOP3.LUT R8, R8, 0xfffffe00, RZ, 0xc0, !PT ;  /* 0xfffffe0008087812 */ /* 0x000fc400078ec0ff */
[----:B------:R-:W-:Y:S01]  /*0920*/  LOP3.LUT R2, R3, R10, R2, 0x1e, !PT ;  /* 0x0000000a03027212 */ /* 0x000fe200078e1e02 */
[----:B------:R-:W-:Y:S01]  /*0930*/  IMAD.MOV.U32 R10, RZ, RZ, -0x10 ;  /* 0xfffffff0ff0a7424 */ /* 0x000fe200078e00ff */
[----:B------:R-:W-:Y:S01]  /*0940*/  LOP3.LUT R3, R5, R3, RZ, 0x3c, !PT ;  /* 0x0000000305037212 */ /* 0x000fe200078e3cff */
[--C-:B------:R-:W-:Y:S01]  /*0950*/  IMAD R7, R16, 0x400, R8.reuse ;  /* 0x0000040010077824 */ /* 0x100fe200078e0208 */
[----:B------:R-:W-:Y:S01]  /*0960*/  LEA R12, R12, 0xc000, 0x1 ;  /* 0x0000c0000c0c7811 */ /* 0x000fe200078e08ff */
[----:B------:R-:W-:Y:S01]  /*0970*/  IMAD R9, R14, 0x400, R8 ;  /* 0x000004000e097824 */ /* 0x000fe200078e0208 */
[----:B------:R-:W-:Y:S01]  /*0980*/  IADD3 R14, R20, 0x40, RZ ;  /* 0x00000040140e7810 */ /* 0x000fe20007ffe0ff */
[----:B------:R-:W-:Y:S01]  /*0990*/  IMAD.MOV.U32 R5, RZ, RZ, 0x40 ;  /* 0x00000040ff057424 */ /* 0x000fe200078e00ff */
[----:B------:R-:W-:Y:S01]  /*09a0*/  LOP3.LUT R8, R2, R8, RZ, 0xfc, !PT ;  /* 0x0000000802087212 */ /* 0x000fe200078efcff */
[----:B------:R-:W-:Y:S01]  /*09b0*/  IMAD.IADD R7, R7, 0x1, R3 ;  /* 0x0000000107077824 */ /* 0x000fe200078e0203 */
[----:B------:R-:W-:Y:S01]  /*09c0*/  SEL R2, R6, 0xffffffe0, !P3 ;  /* 0xffffffe006027807 */ /* 0x000fe20005800000 */
[----:B------:R-:W-:Y:S01]  /*09d0*/  IMAD.IADD R9, R3, 0x1, R9 ;  /* 0x0000000103097824 */ /* 0x000fe200078e0209 */
[----:B------:R-:W-:Y:S01]  /*09e0*/  SEL R3, R5, 0xffffffc0, !P4 ;  /* 0xffffffc005037807 */ /* 0x000fe20006000000 */
[----:B------:R-:W-:Y:S01]  /*09f0*/  STL [R1+0x6c], R14 ;  /* 0x00006c0e01007387 */ /* 0x000fe20000100800 */
[----:B------:R-:W-:-:S02]  /*0a00*/  SEL R10, R10, 0x10, !P0 ;  /* 0x000000100a0a7807 */ /* 0x000fc40004000000 */
[----:B------:R-:W-:Y:S01]  /*0a10*/  SEL R6, R6, 0xffffffe0, !P5 ;  /* 0xffffffe006067807 */ /* 0x000fe20006800000 */
[----:B------:R-:W-:Y:S01]  /*0a20*/  STL [R1+0x70], R13 ;  /* 0x0000700d01007387 */ /* 0x000fe20000100800 */
[----:B------:R-:W-:Y:S01]  /*0a30*/  IMAD.IADD R252, R0, 0x1, R3 ;  /* 0x0000000100fc7824 */ /* 0x000fe200078e0203 */
[----:B------:R-:W-:Y:S02]  /*0a40*/  SEL R5, R5, 0xffffffc0, !P6 ;  /* 0xffffffc005057807 */ /* 0x000fe40007000000 */
[----:B------:R1:W-:Y:S01]  /*0a50*/  STL [R1+0x2c], R11 ;  /* 0x00002c0b01007387 */ /* 0x0003e20000100800 */
[----:B------:R-:W-:-:S03]  /*0a60*/  LEA R9, R9, 0x12000, 0x1 ;  /* 0x0001200009097811 */ /* 0x000fc600078e08ff */
[----:B------:R2:W-:Y:S01]  /*0a70*/  STL [R1], R0 ;  /* 0x0000000001007387 */ /* 0x0005e20000100800 */
[--C-:B-1----:R-:W-:Y:S01]  /*0a80*/  IMAD.IADD R11, R0, 0x1, R2.reuse ;  /* 0x00000001000b7824 */ /* 0x102fe200078e0202 */
[----:B------:R-:W-:Y:S01]  /*0a90*/  IADD3 R2, R3, R0, R2 ;  /* 0x0000000003027210 */ /* 0x000fe20007ffe002 */
[----:B--2---:R-:W-:-:S03]  /*0aa0*/  IMAD.SHL.U32 R0, R15, 0x2, RZ ;  /* 0x000000020f007824 */ /* 0x004fc600078e00ff */
        /* <DEDUP_REMOVED lines=10> */
[----:B------:R-:W-:Y:S01]  /*0b50*/  IADD3 R4, R12, 0x40, RZ ;  /* 0x000000400c047810 */ /* 0x000fe20007ffe0ff */
        /* <DEDUP_REMOVED lines=21> */
.L_x_120:
        /* <DEDUP_REMOVED lines=53> */
.L_x_76:
        /* <DEDUP_REMOVED lines=59> */
.L_x_78:
        /* <DEDUP_REMOVED lines=18> */
.L_x_79:
        /* <DEDUP_REMOVED lines=69> */
.L_x_80:
[----:B------:R-:W-:Y:S02]  /*1920*/  UMOV UR8, UR48 ;  /* 0x0000003000087c82 */ /* 0x000fe40008000000 */
.L_x_81:
[----:B------:R-:W2:Y:S04]  /*1930*/  LDL.64 R4, [R1+0x50] ;  /* 0x0000500001047983 */ /* 0x000ea80000100a00 */
[----:B------:R1:W3:Y:S01]  /*1940*/  LDL.64 R30, [R1+0x50] ;  /* 0x00005000011e7983 */ /* 0x0002e20000100a00 */
[----:B------:R-:W-:Y:S01]  /*1950*/  UIADD3 UR6, UP4, UP3, UR6, UR39, UR45 ;  /* 0x0000002706067290 */ /* 0x000fe2000fb9e02d */
[----:B------:R-:W-:Y:S01]  /*1960*/  BSSY B1, `(.L_x_77) ;  /* 0x0000785000017945 */ /* 0x000fe20003800000 */
[----:B------:R-:W-:Y:S01]  /*1970*/  UIADD3 UR8, UR15, UR8, URZ ;  /* 0x000000080f087290 */ /* 0x000fe2000fffe03f */
[----:B------:R-:W4:Y:S01]  /*1980*/  S2R R32, SR_TID.X ;  /* 0x0000000000207919 */ /* 0x000f220000002100 */
[----:B------:R-:W-:-:S02]  /*1990*/  UIADD3 UR12, UP2, UP1, UR12, UR6, UR13 ;  /* 0x000000060c0c7290 */ /* 0x000fc4000f95e00d */
[----:B------:R-:W-:Y:S01]  /*19a0*/  UIADD3.X UR6, UR9, UR46, UR51, UP4, UP3 ;  /* 0x0000002e09067290 */ /* 0x000fe2000a7e6433 */
[----:B------:R-:W5:Y:S01]  /*19b0*/  S2R R33, SR_TID.X ;  /* 0x0000000000217919 */ /* 0x000f620000002100 */
[----:B------:R-:W-:Y:S02]  /*19c0*/  ULDC UR13, c[0x0][0x2e8] ;  /* 0x0000ba00000d7ab9 */ /* 0x000fe40000000800 */
[----:B------:R-:W-:Y:S01]  /*19d0*/  UIADD3.X UR10, UR10, UR6, UR11, UP2, UP1 ;  /* 0x000000060a0a7290 */ /* 0x000fe200097e240b */
[----:B------:R-:W1:Y:S01]  /*19e0*/  S2R R27, SR_TID.X ;  /* 0x00000000001b7919 */ /* 0x000e620000002100 */
[----:B------:R-:W-:Y:S02]  /*19f0*/  UIADD3 UR14, UR15, UR14, URZ ;  /* 0x0000000e0f0e7290 */ /* 0x000fe4000fffe03f */
        /* <DEDUP_REMOVED lines=19> */
[----:B------:R-:W-:-:S04]  /*1b30*/  ULEA.HI UR13, UR13, UR6, URZ, 0x6 ;  /* 0x000000060d0d7291 */ /* 0x000fc8000f8f303f */
        /* <DEDUP_REMOVED lines=14> */
[----:B------:R-:W-:-:S03]  /*1c20*/  IMAD.U32 R6, RZ, RZ, UR15 ;  /* 0x0000000fff067e24 */ /* 0x000fc6000f8e00ff */
[----:B------:R-:W-:Y:S02]  /*1c30*/  IADD3.X R9, R7, UR32, R5, P2, !PT ;  /* 0x0000002007097c10 */ /* 0x000fe400097fe405 */
[----:B------:R-:W-:Y:S01]  /*1c40*/  IADD3.X R5, R31, UR21, RZ, P0, !PT ;  /* 0x000000151f057c10 */ /* 0x000fe200087fe4ff */
[----:B------:R-:W-:-:S04]  /*1c50*/  ULDC.64 UR20, c[0x0][0x3c8] ;  /* 0x0000f20000147ab9 */ /* 0x000fc80000000a00 */
[----:B------:R-:W-:Y:S01]  /*1c60*/  IMAD.WIDE.U32 R4, R6, c[0x0][0x370], R4 ;  /* 0x0000dc0006047a25 */ /* 0x000fe200078e0004 */
[----:B------:R-:W-:-:S04]  /*1c70*/  LOP3.LUT R6, R25, 0xffffffe0, RZ, 0xc0, !PT ;  /* 0xffffffe019067812 */ /* 0x000fc800078ec0ff */
[----:B------:R-:W-:Y:S01]  /*1c80*/  IADD3 R5, R5, UR7, RZ ;  /* 0x0000000705057c10 */ /* 0x000fe2000fffe0ff */
[----:B------:R-:W-:Y:S01]  /*1c90*/  IMAD.IADD R20, R27, 0x1, -R6 ;  /* 0x000000011b147824 */ /* 0x000fe200078e0a06 */
[----:B------:R-:W-:Y:S01]  /*1ca0*/  UIADD3 UR7, UR33, -0x1, URZ ;  /* 0xffffffff21077890 */ /* 0x000fe2000fffe03f */
        /* <DEDUP_REMOVED lines=14> */
[----:B------:R-:W-:Y:S01]  /*1d90*/  ULDC.64 UR20, c[0x0][0x200] ;  /* 0x0000800000147ab9 */ /* 0x000fe20000000a00 */
[----:B------:R-:W-:Y:S01]  /*1da0*/  LEA.HI.X R13, R11, c[0x0][0x354], R10, 0x2, P0 ;  /* 0x0000d5000b0d7a11 */ /* 0x000fe200000f140a */
[----:B------:R-:W-:Y:S01]  /*1db0*/  IMAD R4, R32, c[0x0][0x374], R4 ;  /* 0x0000dd0020047a24 */ /* 0x000fe200078e0204 */
[----:B------:R-:W-:Y:S01]  /*1dc0*/  LEA R36, P2, R6, c[0x0][0x330], 0x1 ;  /* 0x0000cc0006247a11 */ /* 0x000fe200078408ff */
[----:B------:R-:W-:Y:S01]  /*1dd0*/  UIMAD.WIDE UR14, UR14, UR59, UR20 ;  /* 0x0000003b0e0e72a5 */ /* 0x000fe2000f8e0214 */
[----:B------:R-:W-:Y:S01]  /*1de0*/  LEA.HI.X R35, R8, c[0x0][0x164], R21, 0x1, P3 ;  /* 0x0000590008237a11 */ /* 0x000fe200018f0c15 */
[----:B------:R-:W-:Y:S01]  /*1df0*/  IMAD.IADD R19, R7, 0x1, R4 ;  /* 0x0000000107137824 */ /* 0x000fe200078e0204 */
[----:B------:R1:W-:Y:S01]  /*1e00*/  STL.64 [R1+0x30], R12 ;  /* 0x0000300c01007387 */ /* 0x0003e20000100a00 */
[----:B------:R-:W-:Y:S01]  /*1e10*/  PLOP3.LUT P0, PT, PT, PT, UP1, 0x80, 0x0 ;  /* 0x000000000000781c */ /* 0x000fe20003f0f018 */
[----:B------:R-:W-:-:S02]  /*1e20*/  UMOV UR11, UR8 ;  /* 0x00000008000b7c82 */ /* 0x000fc40008000000 */
[----:B------:R-:W-:Y:S01]  /*1e30*/  LEA.HI.X R37, R6, c[0x0][0x334], R19, 0x1, P2 ;  /* 0x0000cd0006257a11 */ /* 0x000fe200010f0c13 */
[----:B------:R1:W-:Y:S01]  /*1e40*/  STL.64 [R1+0x48], R34 ;  /* 0x0000482201007387 */ /* 0x0003e20000100a00 */
[----:B------:R-:W-:Y:S02]  /*1e50*/  UMOV UR10, UR9 ;  /* 0x00000009000a7c82 */ /* 0x000fe40008000000 */
[----:B------:R-:W-:Y:S01]  /*1e60*/  UMOV UR9, UR14 ;  /* 0x0000000e00097c82 */ /* 0x000fe20008000000 */
[----:B------:R1:W-:Y:S01]  /*1e70*/  STL.64 [R1+0x40], R36 ;  /* 0x0000402401007387 */ /* 0x0003e20000100a00 */
[----:B------:R-:W-:-:S04]  /*1e80*/  UMOV UR8, UR15 ;  /* 0x0000000f00087c82 */ /* 0x000fc80008000000 */
[----:B------:R-:W-:Y:S05]  /*1e90*/  @P0 BRA `(.L_x_82) ;  /* 0x000008b000000947 */ /* 0x000fea0003800000 */
        /* <DEDUP_REMOVED lines=18> */
.L_x_83:
        /* <DEDUP_REMOVED lines=18> */
.L_x_84:
[----:B------:R2:W5:Y:S01]  /*20e0*/  LDL R14, [R1+0x6c] ;  /* 0x00006c00010e7983 */ /* 0x0005620000100800 */
[----:B------:R-:W-:-:S03]  /*20f0*/  ULDC.64 UR6, c[0x0][0x3a0] ;  /* 0x0000e80000067ab9 */ /* 0x000fc60000000a00 */
[----:B-1----:R2:W5:Y:S01]  /*2100*/  LDL R13, [R1+0x70] ;  /* 0x00007000010d7983 */ /* 0x0025620000100800 */
        /* <DEDUP_REMOVED lines=17> */
[----:B--2---:R-:W-:Y:S01]  /*2220*/  MOV R5, R10 ;  /* 0x0000000a00057202 */ /* 0x004fe20000000f00 */
        /* <DEDUP_REMOVED lines=13> */
.L_x_86:
[----:B--2---:R-:W-:Y:S05]  /*2300*/  BSYNC B0 ;  /* 0x0000000000007941 */ /* 0x004fea0003800000 */
.L_x_85:
[----:B-1----:R-:W-:Y:S01]  /*2310*/  IADD3 R4, R32, 0x20, RZ ;  /* 0x0000002020047810 */ /* 0x002fe20007ffe0ff */
        /* <DEDUP_REMOVED lines=18> */
.L_x_88:
[----:B------:R-:W-:Y:S05]  /*2440*/  BSYNC B0 ;  /* 0x0000000000007941 */ /* 0x000fea0003800000 */
.L_x_87:
        /* <DEDUP_REMOVED lines=29> */
.L_x_90:
[----:B------:R-:W-:Y:S05]  /*2620*/  BSYNC B0 ;  /* 0x0000000000007941 */ /* 0x000fea0003800000 */
.L_x_89:
        /* <DEDUP_REMOVED lines=18> */
.L_x_82:
        /* <DEDUP_REMOVED lines=22> */
[----:B-1----:R-:W3:Y:S04]  /*28b0*/  LDL R13, [R1+0x6c] ;  /* 0x00006c00010d7983 */ /* 0x002ee80000100800 */
[----:B------:R-:W4:Y:S01]  /*28c0*/  LDL R12, [R1+0x70] ;  /* 0x00007000010c7983 */ /* 0x000f220000100800 */
        /* <DEDUP_REMOVED lines=14> */
[----:B---3--:R-:W-:Y:S02]  /*29b0*/  ISETP.GE.AND P3, PT, R13, c[0x0][0x220], PT ;  /* 0x000088000d007a0c */ /* 0x008fe40003f66270 */
[----:B----4-:R-:W-:-:S11]  /*29c0*/  ISETP.GE.AND P2, PT, R12, c[0x0][0x220], PT ;  /* 0x000088000c007a0c */ /* 0x010fd60003f46270 */
        /* <DEDUP_REMOVED lines=15> */
.L_x_93:
[----:B------:R-:W-:Y:S05]  /*2ac0*/  BSYNC B0 ;  /* 0x0000000000007941 */ /* 0x000fea0003800000 */
.L_x_92:
[----:B------:R-:W-:Y:S01]  /*2ad0*/  IADD3 R16, R32, 0x20, RZ ;  /* 0x0000002020107810 */ /* 0x000fe20007ffe0ff */
[----:B------:R-:W-:Y:S03]  /*2ae0*/  BSSY B0, `(.L_x_94) ;  /* 0x0000029000007945 */ /* 0x000fe60003800000 */
[----:B------:R-:W-:-:S13]  /*2af0*/  ISETP.GE.AND P5, PT, R16, UR6, PT ;  /* 0x0000000610007c0c */ /* 0x000fda000bfa6270 */
[----:B------:R3:W-:Y:S04]  /*2b00*/  @P5 STS.128 [R29+0x13000], RZ ;  /* 0x013000ff1d005388 */ /* 0x0007e80000000c00 */
[----:B------:R3:W-:Y:S04]  /*2b10*/  @P5 STS.128 [R29+0x15000], RZ ;  /* 0x015000ff1d005388 */ /* 0x0007e80000000c00 */
[----:B------:R3:W-:Y:S01]  /*2b20*/  @P5 STS.128 [R29+0x17000], RZ ;  /* 0x017000ff1d005388 */ /* 0x0007e20000000c00 */
[----:B------:R-:W-:Y:S05]  /*2b30*/  @P5 BRA `(.L_x_95) ;  /* 0x0000023000005947 */ /* 0x000fea0003800000 */
[----:B-1----:R-:W4:Y:S04]  /*2b40*/  LDL R13, [R1+0x6c] ;  /* 0x00006c00010d7983 */ /* 0x002f280000100800 */
[----:B------:R-:W5:Y:S01]  /*2b50*/  LDL R12, [R1+0x70] ;  /* 0x00007000010c7983 */ /* 0x000f620000100800 */
        /* <DEDUP_REMOVED lines=10> */
[----:B----4-:R-:W-:Y:S02]  /*2c00*/  ISETP.GE.AND P2, PT, R13, c[0x0][0x220], PT ;  /* 0x000088000d007a0c */ /* 0x010fe40003f46270 */
[----:B-----5:R-:W-:Y:S02]  /*2c10*/  ISETP.GE.AND P0, PT, R12, c[0x0][0x220], PT ;  /* 0x000088000c007a0c */ /* 0x020fe40003f06270 */
        /* <DEDUP_REMOVED lines=21> */
.L_x_95:
[----:B------:R-:W-:Y:S05]  /*2d70*/  BSYNC B0 ;  /* 0x0000000000007941 */ /* 0x000fea0003800000 */
.L_x_94:
        /* <DEDUP_REMOVED lines=29> */
.L_x_97:
[----:B------:R-:W-:Y:S05]  /*2f50*/  BSYNC B0 ;  /* 0x0000000000007941 */ /* 0x000fea0003800000 */
.L_x_96:
[----:B------:R-:W-:Y:S01]  /*2f60*/  ISETP.GE.AND P3, PT, R16, UR6, PT ;  /* 0x0000000610007c0c */ /* 0x000fe2000bf66270 */
[----:B------:R-:W-:Y:S01]  /*2f70*/  BSSY B0, `(.L_x_98) ;  /* 0x0000027000007945 */ /* 0x000fe20003800000 */
[----:B-1----:R-:W-:-:S11]  /*2f80*/  MOV R12, 0x20 ;  /* 0x00000020000c7802 */ /* 0x002fd60000000f00 */
[----:B------:R1:W-:Y:S04]  /*2f90*/  @P3 STS.128 [R29+0x7000], RZ ;  /* 0x007000ff1d003388 */ /* 0x0003e80000000c00 */
[----:B------:R1:W-:Y:S04]  /*2fa0*/  @P3 STS.128 [R29+0x9000], RZ ;  /* 0x009000ff1d003388 */ /* 0x0003e80000000c00 */
[----:B------:R1:W-:Y:S01]  /*2fb0*/  @P3 STS.128 [R29+0xb000], RZ ;  /* 0x00b000ff1d003388 */ /* 0x0003e20000000c00 */
[----:B------:R-:W-:Y:S05]  /*2fc0*/  @P3 BRA `(.L_x_99) ;  /* 0x0000021000003947 */ /* 0x000fea0003800000 */
[----:B------:R-:W5:Y:S04]  /*2fd0*/  LDL R10, [R1+0x6c] ;  /* 0x00006c00010a7983 */ /* 0x000f680000100800 */
[----:B--2---:R-:W2:Y:S01]  /*2fe0*/  LDL R13, [R1+0x70] ;  /* 0x00007000010d7983 */ /* 0x004ea20000100800 */
        /* <DEDUP_REMOVED lines=8> */
[----:B-----5:R-:W-:Y:S02]  /*3070*/  ISETP.GE.AND P1, PT, R10, c[0x0][0x220], PT ;  /* 0x000088000a007a0c */ /* 0x020fe40003f26270 */
        /* <DEDUP_REMOVED lines=9> */
[----:B--2---:R-:W-:-:S03]  /*3110*/  ISETP.GE.AND P0, PT, R13, c[0x0][0x220], PT ;  /* 0x000088000d007a0c */ /* 0x004fc60003f06270 */
        /* <DEDUP_REMOVED lines=12> */
.L_x_99:
[----:B------:R-:W-:Y:S05]  /*31e0*/  BSYNC B0 ;  /* 0x0000000000007941 */ /* 0x000fea0003800000 */
.L_x_98:
[----:B------:R1:W-:Y:S01]  /*31f0*/  @P4 STS.128 [R29], RZ ;  /* 0x000000ff1d004388 */ /* 0x0003e20000000c00 */
[----:B------:R-:W-:Y:S03]  /*3200*/  BSSY B0, `(.L_x_100) ;  /* 0x0000019000007945 */ /* 0x000fe60003800000 */
[----:B------:R1:W-:Y:S04]  /*3210*/  @P4 STS.128 [R29+0x2000], RZ ;  /* 0x002000ff1d004388 */ /* 0x0003e80000000c00 */
[----:B------:R1:W-:Y:S01]  /*3220*/  @P4 STS.128 [R29+0x4000], RZ ;  /* 0x004000ff1d004388 */ /* 0x0003e20000000c00 */
[----:B------:R-:W-:Y:S05]  /*3230*/  @P4 BRA `(.L_x_101) ;  /* 0x0000015000004947 */ /* 0x000fea0003800000 */
[----:B------:R-:W5:Y:S04]  /*3240*/  LDL R5, [R1+0x6c] ;  /* 0x00006c0001057983 */ /* 0x000f680000100800 */
[----:B--2---:R-:W2:Y:S01]  /*3250*/  LDL R4, [R1+0x70] ;  /* 0x0000700001047983 */ /* 0x004ea20000100800 */
[----:B------:R-:W-:-:S13]  /*3260*/  ISETP.GE.AND P2, PT, R30, c[0x0][0x220], PT ;  /* 0x000088001e007a0c */ /* 0x000fda0003f46270 */
[----:B------:R1:W-:Y:S04]  /*3270*/  @P2 STS.128 [R29], RZ ;  /* 0x000000ff1d002388 */ /* 0x0003e80000000c00 */
[----:B------:R-:W-:Y:S01]  /*3280*/  @!PT LDS RZ, [RZ] ;  /* 0x00000000fffff984 */ /* 0x000fe20000000800 */
[----:B------:R-:W-:Y:S01]  /*3290*/  @!PT LDS RZ, [RZ] ;  /* 0x00000000fffff984 */ /* 0x000fe20000000800 */
[----:B------:R-:W-:Y:S01]  /*32a0*/  @!PT LDS RZ, [RZ] ;  /* 0x00000000fffff984 */ /* 0x000fe20000000800 */
[----:B------:R1:W-:Y:S01]  /*32b0*/  @!P2 LDGSTS.E.BYPASS.LTC128B.128 [R29], [R34.64] ;  /* 0x00000000221dafae */ /* 0x0003e2000b901d44 */
        /* <DEDUP_REMOVED lines=13> */
.L_x_101:
[----:B------:R-:W-:Y:S05]  /*3390*/  BSYNC B0 ;  /* 0x0000000000007941 */ /* 0x000fea0003800000 */
.L_x_100:
        /* <DEDUP_REMOVED lines=38> */
.L_x_103:
[----:B------:R-:W-:Y:S05]  /*3600*/  BSYNC B0 ;  /* 0x0000000000007941 */ /* 0x000fea0003800000 */
.L_x_102:
        /* <DEDUP_REMOVED lines=73> */
.L_x_105:
[----:B--2---:R-:W-:Y:S05]  /*3aa0*/  BSYNC B0 ;  /* 0x0000000000007941 */ /* 0x004fea0003800000 */
.L_x_104:
        /* <DEDUP_REMOVED lines=39> */
.L_x_107:
[----:B------:R-:W-:Y:S05]  /*3d20*/  BSYNC B0 ;  /* 0x0000000000007941 */ /* 0x000fea0003800000 */
.L_x_106:
[----:B------:R-:W0:Y:S01]  /*3d30*/  LDGDEPBAR ;  /* 0x00000000000079af */ /* 0x000e220000000000 */
[----:B------:R-:W-:Y:S02]  /*3d40*/  ULDC.64 UR16, c[0x0][0x318] ;  /* 0x0000c60000107ab9 */ /* 0x000fe40000000a00 */
[----:B------:R-:W-:Y:S02]  /*3d50*/  UISETP.NE.U32.AND UP1, UPT, URZ, UR16, UPT ;  /* 0x000000103f00728c */ /* 0x000fe4000bf25070 */
[----:B------:R-:W-:Y:S01]  /*3d60*/  ULDC.64 UR20, c[0x0][0x320] ;  /* 0x0000c80000147ab9 */ /* 0x000fe20000000a00 */
[----:B------:R-:W-:Y:S01]  /*3d70*/  LEA.HI R7, R28, R27, RZ, 0x3 ;  /* 0x0000001b1c077211 */ /* 0x000fe200078f18ff */
[----:B------:R-:W-:Y:S01]  /*3d80*/  UISETP.NE.AND.EX UP1, UPT, URZ, UR17, UPT, UP1 ;  /* 0x000000113f00728c */ /* 0x000fe2000bf25310 */
[----:B-1----:R-:W-:Y:S01]  /*3d90*/  IMAD.SHL.U32 R11, R27, 0x2, RZ ;  /* 0x000000021b0b7824 */ /* 0x002fe200078e00ff */
[----:B------:R-:W5:Y:S04]  /*3da0*/  LDL R12, [R1] ;  /* 0x00000000010c7983 */ /* 0x000f680000100800 */
[----:B------:R-:W-:-:S05]  /*3db0*/  PLOP3.LUT P0, PT, PT, PT, UP1, 0x80, 0x0 ;  /* 0x000000000000781c */ /* 0x000fca0003f0f018 */
[----:B------:R-:W-:Y:S02]  /*3dc0*/  @UP1 UIMAD UR6, UR38, UR20, URZ ;  /* 0x00000014260612a4 */ /* 0x000fe4000f8e023f */
[----:B------:R-:W-:Y:S02]  /*3dd0*/  @UP1 UMOV UR14, UR34 ;  /* 0x00000022000e1c82 */ /* 0x000fe40008000000 */
[----:B------:R-:W-:Y:S01]  /*3de0*/  @UP1 UMOV UR15, UR55 ;  /* 0x00000037000f1c82 */ /* 0x000fe20008000000 */
[----:B------:R-:W-:-:S04]  /*3df0*/  DEPBAR.LE SB0, 0x1 ;  /* 0x000080400000791a */ /* 0x000fc80000000000 */
[----:B------:R-:W-:Y:S01]  /*3e00*/  BAR.SYNC.DEFER_BLOCKING 0x0 ;  /* 0x0000000000007b1d */ /* 0x000fe20000010000 */
[----:B------:R-:W-:Y:S02]  /*3e10*/  @UP1 UIMAD.WIDE.U32 UR14, UR30, UR20, UR14 ;  /* 0x000000141e0e12a5 */ /* 0x000fe4000f8e000e */
[----:B------:R-:W-:Y:S02]  /*3e20*/  @UP1 UIMAD UR21, UR30, UR21, UR6 ;  /* 0x000000151e1512a4 */ /* 0x000fe4000f8e0206 */
[----:B------:R-:W-:Y:S02]  /*3e30*/  @UP1 ULEA UR16, UP0, UR14, UR16, 0x2 ;  /* 0x000000100e101291 */ /* 0x000fe4000f80103f */
[----:B------:R-:W-:-:S04]  /*3e40*/  @UP1 UIADD3 UR21, UR15, UR21, URZ ;  /* 0x000000150f151290 */ /* 0x000fc8000fffe03f */
[----:B------:R-:W-:Y:S01]  /*3e50*/  @UP1 ULEA.HI.X UR17, UR14, UR17, UR21, 0x2, UP0 ;  /* 0x000000110e111291 */ /* 0x000fe200080f1415 */
[----:B------:R-:W-:-:S05]  /*3e60*/  IMAD.U32 R4, RZ, RZ, UR16 ;  /* 0x00000010ff047e24 */ /* 0x000fca000f8e00ff */
[----:B------:R-:W-:-:S05]  /*3e70*/  IMAD.U32 R5, RZ, RZ, UR17 ;  /* 0x00000011ff057e24 */ /* 0x000fca000f8e00ff */
[----:B--2---:R1:W2:Y:S01]  /*3e80*/  @P0 LDG.E R9, [R4.64] ;  /* 0x0000000404090981 */ /* 0x0042a2000c1e1900 */
[----:B------:R-:W-:Y:S01]  /*3e90*/  LOP3.LUT R7, R7, 0xfffffff8, RZ, 0xc0, !PT ;  /* 0xfffffff807077812 */ /* 0x000fe200078ec0ff */
[----:B------:R-:W2:Y:S01]  /*3ea0*/  @P0 MUFU.RCP R10, c[0x0][0x238] ;  /* 0x00008e00000a0b08 */ /* 0x000ea20000001000 */
[----:B------:R-:W-:Y:S01]  /*3eb0*/  IADD3 R6, R6, 0x1, RZ ;  /* 0x0000000106067810 */ /* 0x000fe20007ffe0ff */
[----:B------:R-:W-:Y:S01]  /*3ec0*/  IMAD.MOV.U32 R240, RZ, RZ, 0x20 ;  /* 0x00000020fff07424 */ /* 0x000fe200078e00ff */
[----:B------:R-:W3:Y:S01]  /*3ed0*/  LDSM.16.M88.4 R164, [R252+0x12000] ;  /* 0x01200000fca4783b */ /* 0x000ee20000000200 */
[----:B------:R-:W-:-:S03]  /*3ee0*/  IMAD.IADD R8, R27, 0x1, -R7 ;  /* 0x000000011b087824 */ /* 0x000fc600078e0a07 */
[----:B------:R-:W4:Y:S04]  /*3ef0*/  LDSM.16.M88.4 R168, [R252+0x12800] ;  /* 0x01280000fca8783b */ /* 0x000f280000000200 */
[----:B------:R-:W2:Y:S04]  /*3f00*/  LDSM.16.M88.4 R196, [R252+0x14000] ;  /* 0x01400000fcc4783b */ /* 0x000ea80000000200 */
[----:B------:R-:W2:Y:S04]  /*3f10*/  LDSM.16.M88.4 R200, [R252+0x14800] ;  /* 0x01480000fcc8783b */ /* 0x000ea80000000200 */
[----:B------:R-:W2:Y:S01]  /*3f20*/  LDSM.16.M88.4 R228, [R252+0x16000] ;  /* 0x01600000fce4783b */ /* 0x000ea20000000200 */
[----:B-1----:R-:W-:-:S03]  /*3f30*/  LEA.HI R4, R28, R27, RZ, 0x7 ;  /* 0x0000001b1c047211 */ /* 0x002fc600078f38ff */
[----:B------:R-:W1:Y:S01]  /*3f40*/  LDSM.16.M88.4 R232, [R252+0x16800] ;  /* 0x01680000fce8783b */ /* 0x000e620000000200 */
[----:B------:R-:W-:-:S05]  /*3f50*/  SHF.R.S32.HI R4, RZ, 0x7, R4 ;  /* 0x00000007ff047819 */ /* 0x000fca0000011404 */
[----:B------:R-:W-:Y:S02]  /*3f60*/  IMAD.SHL.U32 R5, R4, 0x20, RZ ;  /* 0x0000002004057824 */ /* 0x000fe400078e00ff */
[----:B------:R-:W-:-:S03]  /*3f70*/  IMAD.U32 R4, RZ, RZ, UR18 ;  /* 0x00000012ff047e24 */ /* 0x000fc6000f8e00ff */
[----:B------:R-:W-:Y:S01]  /*3f80*/  LOP3.LUT R7, R5, 0x6, R11, 0xf8, !PT ;  /* 0x0000000605077812 */ /* 0x000fe200078ef80b */
[----:B------:R-:W-:Y:S01]  /*3f90*/  IMAD.U32 R5, RZ, RZ, UR28 ;  /* 0x0000001cff057e24 */ /* 0x000fe2000f8e00ff */
[----:B------:R-:W3:Y:S01]  /*3fa0*/  LDL R11, [R1+0x4] ;  /* 0x00000400010b7983 */ /* 0x000ee20000100800 */
[----:B------:R-:W-:Y:S02]  /*3fb0*/  IADD3 R4, R4, -UR24, R6 ;  /* 0x8000001804047c10 */ /* 0x000fe4000fffe006 */
[----:B------:R-:W-:-:S03]  /*3fc0*/  IMAD R5, R5, 0x40, R7 ;  /* 0x0000004005057824 */ /* 0x000fc600078e0207 */
[----:B------:R2:W-:Y:S04]  /*3fd0*/  STL [R1+0xa4], R4 ;  /* 0x0000a40401007387 */ /* 0x0005e80000100800 */
[----:B------:R-:W-:Y:S01]  /*3fe0*/  STL [R1+0x38], R5 ;  /* 0x0000380501007387 */ /* 0x000fe20000100800 */
[----:B------:R-:W-:-:S04]  /*3ff0*/  LOP3.LUT P1, RZ, R8, 0x2, RZ, 0xc0, !PT ;  /* 0x0000000208ff7812 */ /* 0x000fc8000782c0ff */
[----:B------:R-:W-:-:S05]  /*4000*/  SEL R240, R240, 0xffffffe0, !P1 ;  /* 0xffffffe0f0f07807 */ /* 0x000fca0004800000 */
[----:B------:R-:W-:-:S05]  /*4010*/  IMAD.IADD R240, R240, 0x1, R252 ;  /* 0x00000001f0f07824 */ /* 0x000fca00078e02fc */
[----:B------:R-:W1:Y:S04]  /*4020*/  LDSM.16.M88.4 R172, [R240+0x12000] ;  /* 0x01200000f0ac783b */ /* 0x000e680000000200 */
[----:B------:R-:W1:Y:S04]  /*4030*/  LDSM.16.M88.4 R176, [R240+0x12800] ;  /* 0x01280000f0b0783b */ /* 0x000e680000000200 */
[----:B------:R-:W1:Y:S04]  /*4040*/  LDSM.16.M88.4 R204, [R240+0x14000] ;  /* 0x01400000f0cc783b */ /* 0x000e680000000200 */
[----:B------:R-:W1:Y:S04]  /*4050*/  LDSM.16.M88.4 R208, [R240+0x14800] ;  /* 0x01480000f0d0783b */ /* 0x000e680000000200 */
[----:B------:R-:W1:Y:S04]  /*4060*/  LDSM.16.M88.4 R236, [R240+0x16000] ;  /* 0x01600000f0ec783b */ /* 0x000e680000000200 */
        /* <DEDUP_REMOVED lines=49> */
[----:B-----5:R-:W1:Y:S04]  /*4380*/  LDSM.16.M88.4 R148, [R12+0x12000] ;  /* 0x012000000c94783b */ /* 0x020e680000000200 */
[----:B------:R-:W1:Y:S04]  /*4390*/  LDSM.16.M88.4 R152, [R12+0x12800] ;  /* 0x012800000c98783b */ /* 0x000e680000000200 */
[----:B------:R-:W1:Y:S04]  /*43a0*/  LDSM.16.M88.4 R180, [R12+0x14000] ;  /* 0x014000000cb4783b */ /* 0x000e680000000200 */
[----:B------:R-:W1:Y:S04]  /*43b0*/  LDSM.16.M88.4 R184, [R12+0x14800] ;  /* 0x014800000cb8783b */ /* 0x000e680000000200 */
[----:B------:R-:W1:Y:S04]  /*43c0*/  LDSM.16.M88.4 R212, [R12+0x16000] ;  /* 0x016000000cd4783b */ /* 0x000e680000000200 */
[----:B------:R-:W1:Y:S01]  /*43d0*/  LDSM.16.M88.4 R216, [R12+0x16800] ;  /* 0x016800000cd8783b */ /* 0x000e620000000200 */
[----:B--2---:R-:W-:-:S04]  /*43e0*/  @P0 FMUL.FTZ R4, R9, R10 ;  /* 0x0000000a09040220 */ /* 0x004fc80000410000 */
[----:B------:R2:W5:Y:S02]  /*43f0*/  @P0 R2UR UR12, R4 ;  /* 0x00000000040c03c2 */ /* 0x00056400000e0000 */
[----:B--2---:R-:W2:Y:S01]  /*4400*/  I2F R4, R5 ;  /* 0x0000000500047306 */ /* 0x004ea20000201400 */
[----:B---3--:R-:W3:Y:S04]  /*4410*/  LDSM.16.M88.4 R156, [R11+0x12000] ;  /* 0x012000000b9c783b */ /* 0x008ee80000000200 */
[----:B--2---:R2:W-:Y:S04]  /*4420*/  STL [R1+0x80], R4 ;  /* 0x0000800401007387 */ /* 0x0045e80000100800 */
[----:B------:R-:W1:Y:S04]  /*4430*/  LDSM.16.M88.4 R160, [R11+0x12800] ;  /* 0x012800000ba0783b */ /* 0x000e680000000200 */
[----:B------:R-:W1:Y:S04]  /*4440*/  LDSM.16.M88.4 R188, [R11+0x14000] ;  /* 0x014000000bbc783b */ /* 0x000e680000000200 */
[----:B------:R-:W1:Y:S04]  /*4450*/  LDSM.16.M88.4 R192, [R11+0x14800] ;  /* 0x014800000bc0783b */ /* 0x000e680000000200 */
[----:B------:R-:W1:Y:S04]  /*4460*/  LDSM.16.M88.4 R220, [R11+0x16000] ;  /* 0x016000000bdc783b */ /* 0x000e680000000200 */
[----:B------:R-:W1:Y:S01]  /*4470*/  LDSM.16.M88.4 R224, [R11+0x16800] ;  /* 0x016800000be0783b */ /* 0x000e620000000200 */
[----:B--2---:R-:W-:-:S06]  /*4480*/  IADD3 R4, R5, 0x19, RZ ;  /* 0x0000001905047810 */ /* 0x004fcc0007ffe0ff */
[----:B------:R-:W2:Y:S02]  /*4490*/  I2F R4, R4 ;  /* 0x0000000400047306 */ /* 0x000ea40000201400 */
[----:B--2---:R2:W-:Y:S02]  /*44a0*/  STL [R1+0x90], R4 ;  /* 0x0000900401007387 */ /* 0x0045e40000100800 */
        /* <DEDUP_REMOVED lines=17> */
[----:B--2---:R2:W-:Y:S01]  /*45c0*/  STL [R1+0x74], R4 ;  /* 0x0000740401007387 */ /* 0x0045e20000100800 */
[----:B----4-:R-:W-:Y:S01]  /*45d0*/  CS2R R28, SRZ ;  /* 0x00000000001c7805 */ /* 0x010fe2000001ff00 */
[----:B------:R-:W-:Y:S01]  /*45e0*/  CS2R R26, SRZ ;  /* 0x00000000001a7805 */ /* 0x000fe2000001ff00 */
[----:B------:R-:W-:Y:S02]  /*45f0*/  UMOV UR6, URZ ;  /* 0x0000003f00067c82 */ /* 0x000fe40008000000 */
[----:B------:R-:W-:Y:S02]  /*4600*/  UIADD3 UR15, UR15, 0x40, URZ ;  /* 0x000000400f0f7890 */ /* 0x000fe4000fffe03f */
[----:B------:R-:W-:Y:S02]  /*4610*/  UIADD3 UR16, UR16, -UR18, URZ ;  /* 0x8000001210107290 */ /* 0x000fe4000fffe03f */
[----:B-1-3-5:R-:W-:-:S02]  /*4620*/  @UP1 UMOV UR6, UR12 ;  /* 0x0000000c00061c82 */ /* 0x02afc40008000000 */
.L_x_110:
[----:B------:R-:W3:Y:S01]  /*4630*/  LDL R88, [R1] ;  /* 0x0000000001587983 */ /* 0x000ee20000100800 */
[----:B------:R-:W-:Y:S04]  /*4640*/  USHF.L.U32 UR12, UR7, 0x6, URZ ;  /* 0x00000006070c7899 */ /* 0x000fe8000800063f */
[----:B------:R-:W4:Y:S01]  /*4650*/  LDL R99, [R1+0x8] ;  /* 0x0000080001637983 */ /* 0x000f220000100800 */
[----:B------:R-:W-:Y:S04]  /*4660*/  UISETP.GE.AND UP0, UPT, UR12, UR16, UPT ;  /* 0x000000100c00728c */ /* 0x000fe8000bf06270 */
[----:B-----5:R-:W5:Y:S01]  /*4670*/  LDL R90, [R1+0x4] ;  /* 0x00000400015a7983 */ /* 0x020f620000100800 */
[----:B------:R-:W-:Y:S04]  /*4680*/  UISETP.LT.AND UP0, UPT, UR15, UR18, UP0 ;  /* 0x000000120f00728c */ /* 0x000fe80008701270 */
[----:B--2---:R-:W2:Y:S02]  /*4690*/  LDL R98, [R1+0xc] ;  /* 0x00000c0001627983 */ /* 0x004ea40000100800 */
[----:B------:R-:W-:Y:S01]  /*46a0*/  PLOP3.LUT P0, PT, PT, PT, UP0, 0x80, 0x0 ;  /* 0x000000000000781c */ /* 0x000fe20003f0f008 */
[----:B------:R-:W-:Y:S02]  /*46b0*/  UISETP.GT.AND UP0, UPT, UR7, UR13, UPT ;  /* 0x0000000d0700728c */ /* 0x000fe4000bf04270 */
[----:B------:R-:W5:Y:S05]  /*46c0*/  LDL R97, [R1+0x18] ;  /* 0x0000180001617983 */ /* 0x000f6a0000100800 */
[----:B------:R-:W5:Y:S05]  /*46d0*/  LDL R89, [R1+0x10] ;  /* 0x0000100001597983 */ /* 0x000f6a0000100800 */
[----:B------:R-:W5:Y:S05]  /*46e0*/  LDL R96, [R1+0x14] ;  /* 0x0000140001607983 */ /* 0x000f6a0000100800 */
[----:B------:R-:W0:Y:S05]  /*46f0*/  LDGDEPBAR ;  /* 0x00000000000079af */ /* 0x000e2a0000000000 */
[----:B------:R-:W5:Y:S05]  /*4700*/  LDL R94, [R1+0xa4] ;  /* 0x0000a400015e7983 */ /* 0x000f6a0000100800 */
[----:B------:R-:W5:Y:S05]  /*4710*/  LDL R93, [R1+0x64] ;  /* 0x00006400015d7983 */ /* 0x000f6a0000100800 */
[----:B------:R-:W5:Y:S05]  /*4720*/  LDL R92, [R1+0x38] ;  /* 0x00003800015c7983 */ /* 0x000f6a0000100800 */
[----:B------:R-:W5:Y:S05]  /*4730*/  LDL R91, [R1+0x68] ;  /* 0x00006800015b7983 */ /* 0x000f6a0000100800 */
[----:B------:R-:W5:Y:S01]  /*4740*/  LDL R95, [R1+0x3c] ;  /* 0x00003c00015f7983 */ /* 0x000f620000100800 */
[----:B------:R-:W-:Y:S04]  /*4750*/  DEPBAR.LE SB0, 0x0 ;  /* 0x000080000000791a */ /* 0x000fe80000000000 */
[----:B------:R-:W-:Y:S06]  /*4760*/  BAR.SYNC.DEFER_BLOCKING 0x0 ;  /* 0x0000000000007b1d */ /* 0x000fec0000010000 */
[----:B------:R-:W-:Y:S05]  /*4770*/  LDSM.16.M88.4 R84, [R252+0xc000] ;  /* 0x00c00000fc54783b */ /* 0x000fea0000000200 */
[----:B-1-3--:R-:W-:Y:S05]  /*4780*/  LDSM.16.M88.4 R8, [R88+0xc000] ;  /* 0x00c000005808783b */ /* 0x00afea0000000200 */
[----:B----4-:R-:W1:Y:S05]  /*4790*/  LDSM.16.M88.4 R16, [R99] ;  /* 0x000000006310783b */ /* 0x010e6a0000000200 */
[----:B------:R-:W3:Y:S05]  /*47a0*/  LDSM.16.M88.4 R68, [R88+0xc800] ;  /* 0x00c800005844783b */ /* 0x000eea0000000200 */
[----:B--2---:R-:W-:Y:S05]  /*47b0*/  LDSM.16.M88.4 R72, [R98] ;  /* 0x000000006248783b */ /* 0x004fea0000000200 */
[----:B-----5:R-:W2:Y:S05]  /*47c0*/  LDSM.16.M88.4 R76, [R90+0xc000] ;  /* 0x00c000005a4c783b */ /* 0x020eaa0000000200 */
[----:B------:R-:W4:Y:S01]  /*47d0*/  LDSM.16.M88.4 R80, [R90+0xc800] ;  /* 0x00c800005a50783b */ /* 0x000f220000000200 */
[C---:B-1----:R-:W-:Y:S03]  /*47e0*/  HMMA.16816.F32.BF16 R4, R16.reuse, R8, RZ ;  /* 0x000000081004723c */ /* 0x042fe600000418ff */
[C---:B------:R-:W-:Y:S05]  /*47f0*/  FSETP.NEU.FTZ.AND P1, PT, R93.reuse, -INF , PT ;  /* 0xff8000005d00780b */ /* 0x040fea0003f3d000 */
[C---:B------:R-:W-:Y:S08]  /*4800*/  HMMA.16816.F32.BF16 R8, R16.reuse, R10, RZ ;  /* 0x0000000a1008723c */ /* 0x040ff000000418ff */
[C---:B---3--:R-:W-:Y:S08]  /*4810*/  HMMA.16816.F32.BF16 R12, R16.reuse, R68, RZ ;  /* 0x00000044100c723c */ /* 0x048ff000000418ff */
[----:B------:R-:W-:Y:S01]  /*4820*/  HMMA.16816.F32.BF16 R16, R16, R70, RZ ;  /* 0x000000461010723c */ /* 0x000fe200000418ff */
[----:B------:R-:W1:Y:S07]  /*4830*/  LDSM.16.M88.4 R68, [R97] ;  /* 0x000000006144783b */ /* 0x000e6e0000000200 */
[C---:B--2---:R-:W-:Y:S08]  /*4840*/  HMMA.16816.F32.BF16 R4, R72.reuse, R76, R4 ;  /* 0x0000004c4804723c */ /* 0x044ff00000041804 */
[C---:B------:R-:W-:Y:S01]  /*4850*/  HMMA.16816.F32.BF16 R8, R72.reuse, R78, R8 ;  /* 0x0000004e4808723c */ /* 0x040fe20000041808 */
[----:B------:R-:W2:Y:S07]  /*4860*/  LDSM.16.M88.4 R76, [R252+0xc800] ;  /* 0x00c80000fc4c783b */ /* 0x000eae0000000200 */
[C---:B----4-:R-:W-:Y:S08]  /*4870*/  HMMA.16816.F32.BF16 R12, R72.reuse, R80, R12 ;  /* 0x00000050480c723c */ /* 0x050ff0000004180c */
[----:B------:R-:W-:Y:S01]  /*4880*/  HMMA.16816.F32.BF16 R16, R72, R82, R16 ;  /* 0x000000524810723c */ /* 0x000fe20000041810 */
[----:B------:R-:W-:Y:S05]  /*4890*/  LDSM.16.M88.4 R72, [R96] ;  /* 0x000000006048783b */ /* 0x000fea0000000200 */
        /* <DEDUP_REMOVED lines=60> */
[----:B------:R-:W-:Y:S01]  /*4c60*/  @!P0 IADD3 R77, R94, UR12, RZ ;  /* 0x0000000c5e4d8c10 */ /* 0x000fe2000fffe0ff */
[C---:B------:R-:W-:Y:S01]  /*4c70*/  HMMA.16816.F32.BF16 R8, R68.reuse, R78, R8 ;  /* 0x0000004e4408723c */ /* 0x040fe20000041808 */
[----:B------:R-:W4:Y:S03]  /*4c80*/  LDL R94, [R1+0x60] ;  /* 0x00006000015e7983 */ /* 0x000f260000100800 */
[----:B------:R-:W-:Y:S02]  /*4c90*/  FMUL.FTZ R76, R93, 1.4426950216293334961 ;  /* 0x3fb8aa3b5d4c7820 */ /* 0x000fe40000410000 */
[----:B------:R-:W5:Y:S01]  /*4ca0*/  LDL R93, [R1+0x58] ;  /* 0x00005800015d7983 */ /* 0x000f620000100800 */
[----:B------:R-:W-:Y:S01]  /*4cb0*/  @!P0 IADD3 R79, R92, 0x1, RZ ;  /* 0x000000015c4f8810 */ /* 0x000fe20007ffe0ff */
[C---:B-1----:R-:W-:Y:S03]  /*4cc0*/  HMMA.16816.F32.BF16 R12, R68.reuse, R80, R12 ;  /* 0x00000050440c723c */ /* 0x042fe6000004180c */
[----:B------:R-:W4:Y:S01]  /*4cd0*/  LDL R81, [R1+0x7c] ;  /* 0x00007c0001517983 */ /* 0x000f220000100800 */
[----:B------:R-:W-:Y:S02]  /*4ce0*/  FSEL R76, R76, RZ, P1 ;  /* 0x000000ff4c4c7208 */ /* 0x000fe40000800000 */
[C---:B------:R-:W-:Y:S02]  /*4cf0*/  @!P0 IMNMX R78, R77.reuse, UR18, PT ;  /* 0x000000124d4e8c17 */ /* 0x040fe4000b800200 */
[----:B------:R-:W-:Y:S01]  /*4d00*/  HMMA.16816.F32.BF16 R16, R68, R82, R16 ;  /* 0x000000524410723c */ /* 0x000fe20000041810 */
[----:B------:R-:W5:Y:S02]  /*4d10*/  LDL R83, [R1+0x78] ;  /* 0x0000780001537983 */ /* 0x000f640000100800 */
[-C--:B------:R-:W-:Y:S02]  /*4d20*/  @!P0 ISETP.GE.AND P2, PT, R92, R78.reuse, PT ;  /* 0x0000004e5c00820c */ /* 0x080fe40003f46270 */
[----:B------:R-:W-:Y:S01]  /*4d30*/  @!P0 IADD3 R77, R77, 0x8, RZ ;  /* 0x000000084d4d8810 */ /* 0x000fe20007ffe0ff */
[----:B------:R-:W5:Y:S01]  /*4d40*/  LDL R80, [R1+0x84] ;  /* 0x0000840001507983 */ /* 0x000f620000100800 */
[-C--:B------:R-:W-:Y:S02]  /*4d50*/  @!P0 ISETP.GE.AND P1, PT, R79, R78.reuse, PT ;  /* 0x0000004e4f00820c */ /* 0x080fe40003f26270 */
[----:B------:R-:W-:Y:S02]  /*4d60*/  @!P0 IMNMX R77, R77, UR18, PT ;  /* 0x000000124d4d8c17 */ /* 0x000fe4000b800200 */
[----:B------:R-:W5:Y:S01]  /*4d70*/  LDL R82, [R1+0x88] ;  /* 0x0000880001527983 */ /* 0x000f620000100800 */
[C---:B---3--:R-:W-:Y:S04]  /*4d80*/  HMMA.16816.F32.BF16 R4, R72.reuse, R84, R4 ;  /* 0x000000544804723c */ /* 0x048fe80000041804 */
[----:B------:R-:W1:Y:S04]  /*4d90*/  LDSM.16.M88.4 R68, [R89+0x10800] ;  /* 0x010800005944783b */ /* 0x000e680000000200 */
[C---:B------:R-:W-:Y:S08]  /*4da0*/  HMMA.16816.F32.BF16 R8, R72.reuse, R86, R8 ;  /* 0x000000564808723c */ /* 0x040ff00000041808 */
[C---:B-1----:R-:W-:Y:S08]  /*4db0*/  HMMA.16816.F32.BF16 R12, R72.reuse, R68, R12 ;  /* 0x00000044480c723c */ /* 0x042ff0000004180c */
[----:B------:R-:W-:Y:S01]  /*4dc0*/  HMMA.16816.F32.BF16 R16, R72, R70, R16 ;  /* 0x000000464810723c */ /* 0x000fe20000041810 */
[----:B------:R-:W3:Y:S05]  /*4dd0*/  LDL R73, [R1+0x98] ;  /* 0x0000980001497983 */ /* 0x000eea0000100800 */
[----:B------:R-:W3:Y:S01]  /*4de0*/  LDL R72, [R1+0x94] ;  /* 0x0000940001487983 */ /* 0x000ee20000100800 */
[C---:B--2---:R-:W-:Y:S02]  /*4df0*/  FFMA.FTZ R4, R88.reuse, UR6, R4 ;  /* 0x0000000658047c23 */ /* 0x044fe40008010004 */
[----:B------:R-:W-:Y:S03]  /*4e00*/  FFMA.FTZ R6, R88, UR6, R6 ;  /* 0x0000000658067c23 */ /* 0x000fe60008010006 */
[----:B------:R-:W-:Y:S02]  /*4e10*/  @!P0 FSEL R4, R4, -INF , !P2 ;  /* 0xff80000004048808 */ /* 0x000fe40005000000 */
[-C--:B------:R-:W-:Y:S03]  /*4e20*/  @!P0 ISETP.GE.AND P2, PT, R92, R77.reuse, PT ;  /* 0x0000004d5c00820c */ /* 0x080fe60003f46270 */
[--C-:B------:R-:W-:Y:S01]  /*4e30*/  FFMA.FTZ R4, R4, c[0x0][0x23c], -R76.reuse ;  /* 0x00008f0004047a23 */ /* 0x100fe2000001084c */
[----:B------:R-:W-:Y:S03]  /*4e40*/  @!P0 FSEL R6, R6, -INF , !P2 ;  /* 0xff80000006068808 */ /* 0x000fe60005000000 */
[----:B------:R1:W-:Y:S01]  /*4e50*/  MUFU.EX2 R89, R4 ;  /* 0x0000000400597308 */ /* 0x0003e20000000800 */
[C---:B------:R-:W-:Y:S02]  /*4e60*/  FFMA.FTZ R5, R90.reuse, UR6, R5 ;  /* 0x000000065a057c23 */ /* 0x040fe40008010005 */
[----:B------:R-:W-:Y:S02]  /*4e70*/  FFMA.FTZ R7, R90, UR6, R7 ;  /* 0x000000065a077c23 */ /* 0x000fe40008010007 */
[----:B-1----:R-:W-:Y:S01]  /*4e80*/  FMUL.FTZ R4, R91, 1.4426950216293334961 ;  /* 0x3fb8aa3b5b047820 */ /* 0x002fe20000410000 */
[----:B------:R-:W-:Y:S02]  /*4e90*/  @!P0 FSEL R5, R5, -INF , !P1 ;  /* 0xff80000005058808 */ /* 0x000fe40004800000 */
[----:B------:R-:W-:Y:S03]  /*4ea0*/  FSETP.NEU.FTZ.AND P1, PT, R91, -INF , PT ;  /* 0xff8000005b00780b */ /* 0x000fe60003f3d000 */
[----:B------:R-:W-:Y:S01]  /*4eb0*/  FFMA.FTZ R5, R5, c[0x0][0x23c], -R76 ;  /* 0x00008f0005057a23 */ /* 0x000fe2000001084c */
[----:B------:R-:W-:Y:S02]  /*4ec0*/  FSEL R4, R4, RZ, P1 ;  /* 0x000000ff04047208 */ /* 0x000fe40000800000 */
[-C--:B------:R-:W-:Y:S01]  /*4ed0*/  @!P0 ISETP.GE.AND P1, PT, R79, R77.reuse, PT ;  /* 0x0000004d4f00820c */ /* 0x080fe20003f26270 */
[----:B------:R1:W-:Y:S02]  /*4ee0*/  MUFU.EX2 R88, R5 ;  /* 0x0000000500587308 */ /* 0x0003e40000000800 */
[--C-:B------:R-:W-:Y:S01]  /*4ef0*/  FFMA.FTZ R6, R6, c[0x0][0x23c], -R4.reuse ;  /* 0x00008f0006067a23 */ /* 0x100fe20000010804 */
[----:B------:R-:W-:Y:S05]  /*4f00*/  @!P0 FSEL R7, R7, -INF , !P1 ;  /* 0xff80000007078808 */ /* 0x000fea0004800000 */
[----:B------:R-:W-:Y:S02]  /*4f10*/  FFMA.FTZ R7, R7, c[0x0][0x23c], -R4 ;  /* 0x00008f0007077a23 */ /* 0x000fe40000010804 */
[----:B------:R2:W-:Y:S10]  /*4f20*/  MUFU.EX2 R91, R6 ;  /* 0x00000006005b7308 */ /* 0x0005f40000000800 */
[----:B------:R5:W-:Y:S01]  /*4f30*/  MUFU.EX2 R90, R7 ;  /* 0x00000007005a7308 */ /* 0x000be20000000800 */
[C---:B-1----:R-:W-:Y:S02]  /*4f40*/  @!P0 IADD3 R5, R92.reuse, 0x9, RZ ;  /* 0x000000095c058810 */ /* 0x042fe40007ffe0ff */
[----:B--2---:R-:W-:Y:S04]  /*4f50*/  @!P0 IADD3 R6, R92, 0x8, RZ ;  /* 0x000000085c068810 */ /* 0x004fe80007ffe0ff */
[-C--:B------:R-:W-:Y:S01]  /*4f60*/  @!P0 ISETP.GE.AND P1, PT, R6, R78.reuse, PT ;  /* 0x0000004e0600820c */ /* 0x080fe20003f26270 */
[C---:B----4-:R-:W-:Y:S02]  /*4f70*/  FFMA.FTZ R9, R81.reuse, UR6, R9 ;  /* 0x0000000651097c23 */ /* 0x050fe40008010009 */
[----:B------:R-:W-:Y:S01]  /*4f80*/  FFMA.FTZ R11, R81, UR6, R11 ;  /* 0x00000006510b7c23 */ /* 0x000fe2000801000b */
[----:B-----5:R-:W2:Y:S01]  /*4f90*/  LDL R7, [R1+0x90] ;  /* 0x0000900001077983 */ /* 0x020ea20000100800 */
[C---:B------:R-:W-:Y:S02]  /*4fa0*/  FFMA.FTZ R8, R83.reuse, UR6, R8 ;  /* 0x0000000653087c23 */ /* 0x040fe40008010008 */
[----:B------:R-:W-:Y:S03]  /*4fb0*/  FFMA.FTZ R10, R83, UR6, R10 ;  /* 0x00000006530a7c23 */ /* 0x000fe6000801000a */
[----:B------:R-:W-:Y:S01]  /*4fc0*/  @!P0 FSEL R8, R8, -INF , !P1 ;  /* 0xff80000008088808 */ /* 0x000fe20004800000 */
[C---:B------:R-:W-:Y:S01]  /*4fd0*/  FFMA.FTZ R12, R80.reuse, UR6, R12 ;  /* 0x00000006500c7c23 */ /* 0x040fe2000801000c */
[-C--:B------:R-:W-:Y:S01]  /*4fe0*/  @!P0 ISETP.GE.AND P1, PT, R5, R78.reuse, PT ;  /* 0x0000004e0500820c */ /* 0x080fe20003f26270 */
[----:B------:R-:W-:Y:S02]  /*4ff0*/  FFMA.FTZ R14, R80, UR6, R14 ;  /* 0x00000006500e7c23 */ /* 0x000fe4000801000e */
[--C-:B------:R-:W-:Y:S01]  /*5000*/  FFMA.FTZ R8, R8, c[0x0][0x23c], -R76.reuse ;  /* 0x00008f0008087a23 */ /* 0x100fe2000001084c */
[----:B------:R-:W-:Y:S01]  /*5010*/  @!P0 FSEL R9, R9, -INF , !P1 ;  /* 0xff80000009098808 */ /* 0x000fe20004800000 */
[----:B------:R-:W-:Y:S01]  /*5020*/  FFMA.FTZ R13, R82, UR6, R13 ;  /* 0x00000006520d7c23 */ /* 0x000fe2000801000d */
[-C--:B------:R-:W-:Y:S01]  /*5030*/  @!P0 ISETP.GE.AND P1, PT, R6, R77.reuse, PT ;  /* 0x0000004d0600820c */ /* 0x080fe20003f26270 */
[----:B------:R1:W-:Y:S01]  /*5040*/  MUFU.EX2 R85, R8 ;  /* 0x0000000800557308 */ /* 0x0003e20000000800 */
[----:B------:R-:W-:Y:S01]  /*5050*/  @!P0 IADD3 R6, R92, 0x10, RZ ;  /* 0x000000105c068810 */ /* 0x000fe20007ffe0ff */
[----:B------:R-:W-:Y:S01]  /*5060*/  FFMA.FTZ R15, R82, UR6, R15 ;  /* 0x00000006520f7c23 */ /* 0x000fe2000801000f */
[----:B------:R-:W-:Y:S01]  /*5070*/  @!P0 FSEL R10, R10, -INF , !P1 ;  /* 0xff8000000a0a8808 */ /* 0x000fe20004800000 */
[----:B------:R-:W-:Y:S01]  /*5080*/  FFMA.FTZ R9, R9, c[0x0][0x23c], -R76 ;  /* 0x00008f0009097a23 */ /* 0x000fe2000001084c */
[-C--:B------:R-:W-:Y:S02]  /*5090*/  @!P0 ISETP.GE.AND P1, PT, R5, R77.reuse, PT ;  /* 0x0000004d0500820c */ /* 0x080fe40003f26270 */
[----:B------:R-:W-:Y:S01]  /*50a0*/  @!P0 IADD3 R5, R92, 0x11, RZ ;  /* 0x000000115c058810 */ /* 0x000fe20007ffe0ff */
[--C-:B------:R-:W-:Y:S01]  /*50b0*/  FFMA.FTZ R10, R10, c[0x0][0x23c], -R4.reuse ;  /* 0x00008f000a0a7a23 */ /* 0x100fe20000010804 */
[----:B------:R-:W-:Y:S01]  /*50c0*/  @!P0 FSEL R11, R11, -INF , !P1 ;  /* 0xff8000000b0b8808 */ /* 0x000fe20004800000 */
[----:B------:R-:W-:Y:S01]  /*50d0*/  MUFU.EX2 R84, R9 ;  /* 0x0000000900547308 */ /* 0x000fe20000000800 */
[-C--:B------:R-:W-:Y:S03]  /*50e0*/  @!P0 ISETP.GE.AND P1, PT, R6, R78.reuse, PT ;  /* 0x0000004e0600820c */ /* 0x080fe60003f26270 */
[----:B------:R-:W-:Y:S01]  /*50f0*/  FFMA.FTZ R11, R11, c[0x0][0x23c], -R4 ;  /* 0x00008f000b0b7a23 */ /* 0x000fe20000010804 */
[----:B------:R-:W-:Y:S02]  /*5100*/  @!P0 FSEL R12, R12, -INF , !P1 ;  /* 0xff8000000c0c8808 */ /* 0x000fe40004800000 */
[-C--:B------:R-:W-:Y:S03]  /*5110*/  @!P0 ISETP.GE.AND P1, PT, R5, R78.reuse, PT ;  /* 0x0000004e0500820c */ /* 0x080fe60003f26270 */
[----:B------:R-:W-:Y:S01]  /*5120*/  MUFU.EX2 R87, R10 ;  /* 0x0000000a00577308 */ /* 0x000fe20000000800 */
[----:B------:R-:W-:Y:S01]  /*5130*/  @!P0 FSEL R13, R13, -INF , !P1 ;  /* 0xff8000000d0d8808 */ /* 0x000fe20004800000 */
[--C-:B------:R-:W-:Y:S01]  /*5140*/  FFMA.FTZ R12, R12, c[0x0][0x23c], -R76.reuse ;  /* 0x00008f000c0c7a23 */ /* 0x100fe2000001084c */
[-C--:B------:R-:W-:Y:S01]  /*5150*/  @!P0 ISETP.GE.AND P1, PT, R6, R77.reuse, PT ;  /* 0x0000004d0600820c */ /* 0x080fe20003f26270 */
[----:B-1----:R-:W4:Y:S01]  /*5160*/  LDL R8, [R1+0x8c] ;  /* 0x00008c0001087983 */ /* 0x002f220000100800 */
[----:B------:R-:W-:Y:S01]  /*5170*/  @!P0 IADD3 R6, R92, 0x19, RZ ;  /* 0x000000195c068810 */ /* 0x000fe20007ffe0ff */
[----:B------:R-:W-:Y:S01]  /*5180*/  FFMA.FTZ R13, R13, c[0x0][0x23c], -R76 ;  /* 0x00008f000d0d7a23 */ /* 0x000fe2000001084c */
[----:B------:R-:W-:Y:S02]  /*5190*/  @!P0 FSEL R14, R14, -INF , !P1 ;  /* 0xff8000000e0e8808 */ /* 0x000fe40004800000 */
[----:B------:R-:W-:Y:S01]  /*51a0*/  @!P0 ISETP.GE.AND P1, PT, R5, R77, PT ;  /* 0x0000004d0500820c */ /* 0x000fe20003f26270 */
[----:B------:R-:W-:Y:S01]  /*51b0*/  MUFU.EX2 R86, R11 ;  /* 0x0000000b00567308 */ /* 0x000fe20000000800 */
[----:B------:R-:W-:Y:S01]  /*51c0*/  @!P0 IADD3 R5, R92, 0x18, RZ ;  /* 0x000000185c058810 */ /* 0x000fe20007ffe0ff */
[--C-:B------:R-:W-:Y:S01]  /*51d0*/  FFMA.FTZ R14, R14, c[0x0][0x23c], -R4.reuse ;  /* 0x00008f000e0e7a23 */ /* 0x100fe20000010804 */
[----:B------:R-:W5:Y:S01]  /*51e0*/  LDL R92, [R1+0x5c] ;  /* 0x00005c00015c7983 */ /* 0x000f620000100800 */
[----:B------:R-:W-:Y:S02]  /*51f0*/  @!P0 FSEL R15, R15, -INF , !P1 ;  /* 0xff8000000f0f8808 */ /* 0x000fe40004800000 */
[-C--:B------:R-:W-:Y:S02]  /*5200*/  @!P0 ISETP.GE.AND P1, PT, R6, R78.reuse, PT ;  /* 0x0000004e0600820c */ /* 0x080fe40003f26270 */
[----:B------:R-:W-:Y:S01]  /*5210*/  @!P0 ISETP.GE.AND P2, PT, R5, R78, PT ;  /* 0x0000004e0500820c */ /* 0x000fe20003f46270 */
[----:B------:R-:W-:Y:S01]  /*5220*/  FFMA.FTZ R15, R15, c[0x0][0x23c], -R4 ;  /* 0x00008f000f0f7a23 */ /* 0x000fe20000010804 */
[----:B------:R-:W-:Y:S10]  /*5230*/  MUFU.EX2 R81, R12 ;  /* 0x0000000c00517308 */ /* 0x000ff40000000800 */
[----:B------:R-:W1:Y:S10]  /*5240*/  MUFU.EX2 R80, R13 ;  /* 0x0000000d00507308 */ /* 0x000e740000000800 */
[----:B------:R-:W-:Y:S10]  /*5250*/  MUFU.EX2 R83, R14 ;  /* 0x0000000e00537308 */ /* 0x000ff40000000800 */
[----:B------:R-:W1:Y:S01]  /*5260*/  MUFU.EX2 R82, R15 ;  /* 0x0000000f00527308 */ /* 0x000e620000000800 */
[C---:B--2---:R-:W-:Y:S02]  /*5270*/  FFMA.FTZ R17, R7.reuse, UR6, R17 ;  /* 0x0000000607117c23 */ /* 0x044fe40008010011 */
[----:B------:R-:W-:Y:S01]  /*5280*/  FFMA.FTZ R19, R7, UR6, R19 ;  /* 0x0000000607137c23 */ /* 0x000fe20008010013 */
[----:B-1----:R-:W-:Y:S02]  /*5290*/  F2FP.BF16.PACK_AB R7, R80, R81 ;  /* 0x000000515007723e */ /* 0x002fe400000010ff */
[----:B------:R-:W-:Y:S02]  /*52a0*/  @!P0 FSEL R17, R17, -INF , !P1 ;  /* 0xff80000011118808 */ /* 0x000fe40004800000 */
[----:B------:R-:W-:Y:S02]  /*52b0*/  @!P0 ISETP.GE.AND P1, PT, R5, R77, PT ;  /* 0x0000004d0500820c */ /* 0x000fe40003f26270 */
[----:B------:R-:W-:Y:S01]  /*52c0*/  F2FP.BF16.PACK_AB R5, R90, R91 ;  /* 0x0000005b5a05723e */ /* 0x000fe200000010ff */
[C---:B----4-:R-:W-:Y:S02]  /*52d0*/  FFMA.FTZ R18, R8.reuse, UR6, R18 ;  /* 0x0000000608127c23 */ /* 0x050fe40008010012 */
[----:B------:R-:W-:Y:S01]  /*52e0*/  FFMA.FTZ R16, R8, UR6, R16 ;  /* 0x0000000608107c23 */ /* 0x000fe20008010010 */
[----:B------:R-:W-:Y:S02]  /*52f0*/  F2FP.BF16.PACK_AB R8, R86, R87 ;  /* 0x000000575608723e */ /* 0x000fe400000010ff */
[----:B------:R-:W-:Y:S02]  /*5300*/  @!P0 FSEL R18, R18, -INF , !P1 ;  /* 0xff80000012128808 */ /* 0x000fe40004800000 */
[----:B------:R-:W-:Y:S02]  /*5310*/  @!P0 ISETP.GE.AND P1, PT, R6, R77, PT ;  /* 0x0000004d0600820c */ /* 0x000fe40003f26270 */
[----:B------:R-:W-:Y:S01]  /*5320*/  F2FP.BF16.PACK_AB R6, R88, R89 ;  /* 0x000000595806723e */ /* 0x000fe200000010ff */
[--C-:B------:R-:W-:Y:S01]  /*5330*/  FFMA.FTZ R18, R18, c[0x0][0x23c], -R4.reuse ;  /* 0x00008f0012127a23 */ /* 0x100fe20000010804 */
[----:B------:R-:W-:Y:S02]  /*5340*/  @!P0 FSEL R19, R19, -INF , !P1 ;  /* 0xff80000013138808 */ /* 0x000fe40004800000 */
[----:B------:R-:W-:Y:S01]  /*5350*/  @!P0 FSEL R16, R16, -INF , !P2 ;  /* 0xff80000010108808 */ /* 0x000fe20005000000 */
[----:B------:R1:W-:Y:S01]  /*5360*/  STS [R95+0x14000], R6 ;  /* 0x014000065f007388 */ /* 0x0003e20000000800 */
[----:B------:R-:W-:Y:S01]  /*5370*/  MUFU.EX2 R79, R18 ;  /* 0x00000012004f7308 */ /* 0x000fe20000000800 */
[----:B------:R-:W-:Y:S01]  /*5380*/  FFMA.FTZ R4, R19, c[0x0][0x23c], -R4 ;  /* 0x00008f0013047a23 */ /* 0x000fe20000010804 */
[----:B---3--:R-:W-:Y:S01]  /*5390*/  IADD3 R74, P0, R73, UR11, RZ ;  /* 0x0000000b494a7c10 */ /* 0x008fe2000ff1e0ff */
[--C-:B------:R-:W-:Y:S01]  /*53a0*/  FFMA.FTZ R16, R16, c[0x0][0x23c], -R76.reuse ;  /* 0x00008f0010107a23 */ /* 0x100fe2000001084c */
[----:B------:R2:W-:Y:S01]  /*53b0*/  STS [R95+0x14400], R5 ;  /* 0x014400055f007388 */ /* 0x0005e20000000800 */
[----:B------:R-:W-:Y:S01]  /*53c0*/  FFMA.FTZ R76, R17, c[0x0][0x23c], -R76 ;  /* 0x00008f00114c7a23 */ /* 0x000fe2000001084c */
[----:B------:R-:W-:Y:S02]  /*53d0*/  IADD3.X R75, R72, UR10, RZ, P0, !PT ;  /* 0x0000000a484b7c10 */ /* 0x000fe400087fe4ff */
[----:B------:R-:W-:Y:S02]  /*53e0*/  PLOP3.LUT P0, PT, PT, PT, UP0, 0x80, 0x0 ;  /* 0x000000000000781c */ /* 0x000fe40003f0f008 */
[----:B------:R3:W-:Y:S01]  /*53f0*/  MUFU.EX2 R77, R4 ;  /* 0x00000004004d7308 */ /* 0x0007e20000000800 */
[----:B------:R-:W4:Y:S05]  /*5400*/  LDG.E R73, [R74.64] ;  /* 0x000000044a497981 */ /* 0x000f2a000c1e1900 */
[----:B------:R-:W4:Y:S04]  /*5410*/  LDG.E R72, [R74.64+0x20] ;  /* 0x000020044a487981 */ /* 0x000f28000c1e1900 */
[----:B------:R-:W-:Y:S01]  /*5420*/  MUFU.EX2 R78, R16 ;  /* 0x00000010004e7308 */ /* 0x000fe20000000800 */
[----:B-1----:R-:W-:Y:S09]  /*5430*/  F2FP.BF16.PACK_AB R6, R82, R83 ;  /* 0x000000535206723e */ /* 0x002ff200000010ff */
[----:B------:R-:W2:Y:S01]  /*5440*/  MUFU.EX2 R76, R76 ;  /* 0x0000004c004c7308 */ /* 0x000ea20000000800 */
[----:B---3--:R-:W-:Y:S05]  /*5450*/  F2FP.BF16.PACK_AB R4, R84, R85 ;  /* 0x000000555404723e */ /* 0x008fea00000010ff */
[----:B------:R1:W-:Y:S05]  /*5460*/  STS [R94+0x14000], R4 ;  /* 0x014000045e007388 */ /* 0x0003ea0000000800 */
[----:B------:R-:W-:Y:S05]  /*5470*/  STS [R94+0x14400], R8 ;  /* 0x014400085e007388 */ /* 0x000fea0000000800 */
[----:B------:R-:W-:Y:S05]  /*5480*/  STS [R93+0x14000], R7 ;  /* 0x014000075d007388 */ /* 0x000fea0000000800 */
[----:B------:R-:W-:Y:S01]  /*5490*/  STS [R93+0x14400], R6 ;  /* 0x014400065d007388 */ /* 0x000fe20000000800 */
[----:B--2---:R-:W-:Y:S05]  /*54a0*/  F2FP.BF16.PACK_AB R5, R76, R78 ;  /* 0x0000004e4c05723e */ /* 0x004fea00000010ff */
[----:B-----5:R-:W-:Y:S01]  /*54b0*/  STS [R92+0x14000], R5 ;  /* 0x014000055c007388 */ /* 0x020fe20000000800 */
        /* <DEDUP_REMOVED lines=62> */
[----:B----4-:R-:W-:Y:S03]  /*58a0*/  FADD.FTZ R6, -R72, R6 ;  /* 0x0000000648067221 */ /* 0x010fe60000010100 */
[C---:B------:R-:W-:Y:S02]  /*58b0*/  FADD.FTZ R68, -R73.reuse, R4 ;  /* 0x0000000449447221 */ /* 0x040fe40000010100 */
[----:B------:R-:W-:Y:S03]  /*58c0*/  FADD.FTZ R4, -R73, R5 ;  /* 0x0000000549047221 */ /* 0x000fe60000010100 */
        /* <DEDUP_REMOVED lines=180> */
.L_x_108:
        /* <DEDUP_REMOVED lines=381> */
[----:B------:R-:W-:Y:S02]  /*7be0*/  LEA.HI.X.SX32 R5, R5, R97, 0x1, P0 ;  /* 0x0000006105057211 */ /* 0x000fe400000f0eff */
[C---:B------:R-:W-:Y:S02]  /*7bf0*/  @!P3 LEA R12, P5, R9.reuse, R4, 0x6 ;  /* 0x00000004090cb211 */ /* 0x040fe400078a30ff */
[C---:B------:R-:W-:Y:S01]  /*7c00*/  @!P1 LEA R8, P0, R6.reuse, R96, 0x1 ;  /* 0x0000006006089211 */ /* 0x040fe200078008ff */
[----:B------:R-:W-:Y:S01]  /*7c10*/  @!PT LDS RZ, [RZ] ;  /* 0x00000000fffff984 */ /* 0x000fe20000000800 */
[----:B------:R-:W-:Y:S01]  /*7c20*/  @!PT LDS RZ, [RZ] ;  /* 0x00000000fffff984 */ /* 0x000fe20000000800 */
[----:B------:R-:W-:Y:S01]  /*7c30*/  @!PT LDS RZ, [RZ] ;  /* 0x00000000fffff984 */ /* 0x000fe20000000800 */
[----:B------:R1:W-:Y:S01]  /*7c40*/  @!P3 LDGSTS.E.BYPASS.LTC128B.128 [R248], [R4.64] ;  /* 0x0000000004f8bfae */ /* 0x0003e2000b901d44 */
[----:B------:R-:W-:Y:S02]  /*7c50*/  @!P3 LEA.HI.X R13, R9, R5, R11, 0x6, P5 ;  /* 0x00000005090db211 */ /* 0x000fe400028f340b */
[CCC-:B------:R-:W-:Y:S01]  /*7c60*/  @!P2 LEA.HI.X R11, R6.reuse, R97.reuse, R7.reuse, 0x1, P4 ;  /* 0x00000061060ba211 */ /* 0x1c0fe200020f0c07 */
[----:B------:R1:W-:Y:S01]  /*7c70*/  @P2 STS.128 [R248+0x2000], RZ ;  /* 0x002000fff8002388 */ /* 0x0003e20000000c00 */
[----:B------:R-:W-:Y:S03]  /*7c80*/  @!P1 LEA.HI.X R9, R6, R97, R7, 0x1, P0 ;  /* 0x0000006106099211 */ /* 0x000fe600000f0c07 */
        /* <DEDUP_REMOVED lines=26> */
.L_x_109:
        /* <DEDUP_REMOVED lines=172> */
.L_x_111:
        /* <DEDUP_REMOVED lines=18> */
.L_x_112:
        /* <DEDUP_REMOVED lines=55> */
.L_x_114:
[----:B------:R-:W-:Y:S05]  /*8d80*/  BSYNC B0 ;  /* 0x0000000000007941 */ /* 0x000fea0003800000 */
.L_x_113:
        /* <DEDUP_REMOVED lines=19> */
.L_x_116:
[----:B------:R-:W-:Y:S05]  /*8ec0*/  BSYNC B0 ;  /* 0x0000000000007941 */ /* 0x000fea0003800000 */
.L_x_115:
        /* <DEDUP_REMOVED lines=29> */
.L_x_118:
[----:B------:R-:W-:Y:S05]  /*90a0*/  BSYNC B0 ;  /* 0x0000000000007941 */ /* 0x000fea0003800000 */
.L_x_117:
        /* <DEDUP_REMOVED lines=16> */
.L_x_91:
[----:B------:R-:W-:Y:S05]  /*91b0*/  BSYNC B1 ;  /* 0x0000000000017941 */ /* 0x000fea0003800000 */
.L_x_77:
        /* <DEDUP_REMOVED lines=11> */
.L_x_119:
[----:B------:R-:W-:Y:S05]  /*9270*/  EXIT ;  /* 0x000000000000794d */ /* 0x000fea0003800000 */
.L_x_121:
        /* <DEDUP_REMOVED lines=16> */
.L_x_800:


//--------------------- .text._ZN5flash44flash_bwd_dq_dk_dv_loop_seqk_parallel_kernelI23Flash_bwd_kernel_traitsILi192ELi64ELi64ELi8ELi4ELi2ELi2ELb0ELb0EN7cutlass10bfloat16_tE19Flash_kernel_traitsILi192ELi64ELi64ELi8ES3_EELb0ELb1ELb0ELb0ELb0ELb0ELb0EEEvNS_16Flash_bwd_paramsE --------------------------
	.section	.text._ZN5flash44flash_bwd_dq_dk_dv_loop_seqk_parallel_kernelI23Flash_bwd_kernel_traitsILi192ELi64ELi64ELi8ELi4ELi2ELi2ELb0ELb0EN7cutlass10bfloat16_tE19Flash_kernel_traitsILi192ELi64ELi64ELi8ES3_EELb0ELb1ELb0ELb0ELb0ELb0ELb0EEEvNS_16Flash_bwd_paramsE,"ax",@progbits
	.sectioninfo	@"SHI_REGISTERS=255"
	.align	128
        .global         _ZN5flash44flash_bwd_dq_dk_dv_loop_seqk_parallel_kernelI23Flash_bwd_kernel_traitsILi192ELi64ELi64ELi8ELi4ELi2ELi2ELb0ELb0EN7cutlass10bfloat16_tE19Flash_kernel_traitsILi192ELi64ELi64ELi8ES3_EELb0ELb1ELb0ELb0ELb0ELb0ELb0EEEvNS_16Flash_bwd_paramsE
        .type           _ZN5flash44flash_bwd_dq_dk_dv_loop_seqk_parallel_kernelI23Flash_bwd_kernel_traitsILi192ELi64ELi64ELi8ELi4ELi2ELi2ELb0ELb0EN7cutlass10bfloat16_tE19Flash_kernel_traitsILi192ELi64ELi64ELi8ES3_EELb0ELb1ELb0ELb0ELb0ELb0ELb0EEEvNS_16Flash_bwd_paramsE,@function
        .size           _ZN5flash44flash_bwd_dq_dk_dv_loop_seqk_parallel_kernelI23Flash_bwd_kernel_traitsILi192ELi64ELi64ELi8ELi4ELi2ELi2ELb0ELb0EN7cutlass10bfloat16_tE19Flash_kernel_traitsILi192ELi64ELi64ELi8ES3_EELb0ELb1ELb0ELb0ELb0ELb0ELb0EEEvNS_16Flash_bwd_paramsE,(.L_x_801 - _ZN5flash44flash_bwd_dq_dk_dv_loop_seqk_parallel_kernelI23Flash_bwd_kernel_traitsILi192ELi64ELi64ELi8ELi4ELi2ELi2ELb0ELb0EN7cutlass10bfloat16_tE19Flash_kernel_traitsILi192ELi64ELi64ELi8ES3_EELb0ELb1ELb0ELb0ELb0ELb0ELb0EEEvNS_16Flash_bwd_paramsE)
        .other          _ZN5flash44flash_bwd_dq_dk_dv_loop_seqk_parallel_kernelI23Flash_bwd_kernel_traitsILi192ELi64ELi64ELi8ELi4ELi2ELi2ELb0ELb0EN7cutlass10bfloat16_tE19Flash_kernel_traitsILi192ELi64ELi64ELi8ES3_EELb0ELb1ELb0ELb0ELb0ELb0ELb0EEEvNS_16Flash_bwd_paramsE,@"STO_CUDA_ENTRY STV_DEFAULT"
_ZN5flash44flash_bwd_dq_dk_dv_loop_seqk_parallel_kernelI23Flash_bwd_kernel_traitsILi192ELi64ELi64ELi8ELi4ELi2ELi2ELb0ELb0EN7cutlass10bfloat16_tE19Flash_kernel_traitsILi192ELi64ELi64ELi8ES3_EELb0ELb1ELb0ELb0ELb0ELb0ELb0EEEvNS_16Flash_bwd_paramsE:
.text._ZN5flash44flash_bwd_dq_dk_dv_loop_seqk_parallel_kernelI23Flash_bwd_kernel_traitsILi192ELi64ELi64ELi8ELi4ELi2ELi2ELb0ELb0EN7cutlass10bfloat16_tE19Flash_kernel_traitsILi192ELi64ELi64ELi8ES3_EELb0ELb1ELb0ELb0ELb0ELb0ELb0EEEvNS_16Flash_bwd_paramsE:
[----:B------:R-:W-:Y:S02]  /*0000*/  MOV R1, c[0x0][0x28] ;  /* 0x00000a0000017a02 */ /* 0x000fe40000000f00 */
[----:B------:R-:W1:Y:S01]  /*0010*/  S2R R235, SR_CTAID.X ;  /* 0x0000000000eb7919 */ /* 0x000e620000002500 */
[----:B------:R-:W-:Y:S01]  /*0020*/  ULDC UR5, c[0x0][0x218] ;  /* 0x0000860000057ab9 */ /* 0x000fe20000000800 */
[----:B------:R-:W-:Y:S01]  /*0030*/  IADD3 R1, R1, -0x18, RZ ;  /* 0xffffffe801017810 */ /* 0x000fe20007ffe0ff */
[----:B------:R-:W-:-:S04]  /*0040*/  UIADD3 UR5, UR5, 0x3f, URZ ;  /* 0x0000003f05057890 */ /* 0x000fc8000fffe03f */
[----:B------:R-:W-:-:S04]  /*0050*/  USHF.R.S32.HI UR4, URZ, 0x1f, UR5 ;  /* 0x0000001f3f047899 */ /* 0x000fc80008011405 */
[----:B------:R-:W-:-:S04]  /*0060*/  ULEA.HI UR4, UR4, UR5, URZ, 0x6 ;  /* 0x0000000504047291 */ /* 0x000fc8000f8f303f */
[----:B------:R-:W-:-:S06]  /*0070*/  USHF.R.S32.HI UR4, URZ, 0x6, UR4 ;  /* 0x000000063f047899 */ /* 0x000fcc0008011404 */
[----:B-1----:R-:W-:-:S13]  /*0080*/  ISETP.GE.AND P0, PT, R235, UR4, PT ;  /* 0x00000004eb007c0c */ /* 0x002fda000bf06270 */
[----:B------:R-:W-:Y:S05]  /*0090*/  @P0 EXIT ;  /* 0x000000000000094d */ /* 0x000fea0003800000 */
[----:B------:R-:W1:Y:S01]  /*00a0*/  S2R R12, SR_TID.X ;  /* 0x00000000000c7919 */ /* 0x000e620000002100 */
[----:B------:R-:W-:Y:S01]  /*00b0*/  IMAD.MOV.U32 R170, RZ, RZ, 0x20 ;  /* 0x00000020ffaa7424 */ /* 0x000fe200078e00ff */
[----:B------:R-:W-:Y:S01]  /*00c0*/  ULDC.64 UR6, c[0x0][0x118] ;  /* 0x0000460000067ab9 */ /* 0x000fe20000000a00 */
[----:B------:R-:W-:Y:S02]  /*00d0*/  IMAD.MOV.U32 R171, RZ, RZ, 0x40 ;  /* 0x00000040ffab7424 */ /* 0x000fe400078e00ff */
[----:B------:R-:W-:Y:S01]  /*00e0*/  IMAD.MOV.U32 R205, RZ, RZ, -0x10 ;  /* 0xfffffff0ffcd7424 */ /* 0x000fe200078e00ff */
[----:B-1----:R-:W-:Y:S01]  /*00f0*/  SHF.R.S32.HI R13, RZ, 0x1f, R12 ;  /* 0x0000001fff0d7819 */ /* 0x002fe2000001140c */
[----:B------:R-:W-:-:S03]  /*0100*/  IMAD.SHL.U32 R247, R12, 0x2, RZ ;  /* 0x000000020cf77824 */ /* 0x000fc600078e00ff */
[CC--:B------:R-:W-:Y:S02]  /*0110*/  LEA.HI R6, R13.reuse, R12.reuse, RZ, 0x4 ;  /* 0x0000000c0d067211 */ /* 0x0c0fe400078f20ff */
[CC--:B------:R-:W-:Y:S02]  /*0120*/  LEA.HI R16, R13.reuse, R12.reuse, RZ, 0x3 ;  /* 0x0000000c0d107211 */ /* 0x0c0fe400078f18ff */
[----:B------:R-:W-:Y:S02]  /*0130*/  SHF.R.S32.HI R5, RZ, 0x4, R6 ;  /* 0x00000004ff057819 */ /* 0x000fe40000011406 */
[----:B------:R-:W-:Y:S02]  /*0140*/  LOP3.LUT R0, R16, 0xfffffff8, RZ, 0xc0, !PT ;  /* 0xfffffff810007812 */ /* 0x000fe400078ec0ff */
[----:B------:R-:W-:Y:S02]  /*0150*/  SHF.R.S32.HI R234, RZ, 0x3, R16 ;  /* 0x00000003ffea7819 */ /* 0x000fe40000011410 */
[----:B------:R-:W-:Y:S01]  /*0160*/  LEA.HI R15, R13, R12, RZ, 0x2 ;  /* 0x0000000c0d0f7211 */ /* 0x000fe200078f10ff */
[----:B------:R-:W-:Y:S01]  /*0170*/  IMAD.IADD R0, R12, 0x1, -R0 ;  /* 0x000000010c007824 */ /* 0x000fe200078e0a00 */
[----:B------:R-:W-:Y:S01]  /*0180*/  LEA.HI R2, R6, R5, RZ, 0x1 ;  /* 0x0000000506027211 */ /* 0x000fe200078f08ff */
[----:B------:R-:W-:Y:S01]  /*0190*/  IMAD.SHL.U32 R7, R234, 0x40, RZ ;  /* 0x00000040ea077824 */ /* 0x000fe200078e00ff */
[--C-:B------:R-:W-:Y:S01]  /*01a0*/  SHF.R.S32.HI R8, RZ, 0x2, R15.reuse ;  /* 0x00000002ff087819 */ /* 0x100fe2000001140f */
[----:B------:R-:W-:Y:S01]  /*01b0*/  IMAD.SHL.U32 R200, R0, 0x8, RZ ;  /* 0x0000000800c87824 */ /* 0x000fe200078e00ff */
[----:B------:R-:W-:-:S02]  /*01c0*/  SHF.R.S32.HI R3, RZ, 0x1f, R15 ;  /* 0x0000001fff037819 */ /* 0x000fc4000001140f */
[----:B------:R-:W-:Y:S02]  /*01d0*/  LOP3.LUT R4, R2, 0xfffffffe, RZ, 0xc0, !PT ;  /* 0xfffffffe02047812 */ /* 0x000fe400078ec0ff */
[----:B------:R-:W-:Y:S02]  /*01e0*/  LEA.HI R14, R13, R12, RZ, 0x5 ;  /* 0x0000000c0d0e7211 */ /* 0x000fe400078f28ff */
[----:B------:R-:W-:Y:S01]  /*01f0*/  LEA.HI R3, R3, R8, RZ, 0x3 ;  /* 0x0000000803037211 */ /* 0x000fe200078f18ff */
[----:B------:R-:W-:Y:S01]  /*0200*/  IMAD.IADD R10, R5, 0x1, -R4 ;  /* 0x00000001050a7824 */ /* 0x000fe200078e0a04 */
[----:B------:R-:W-:Y:S02]  /*0210*/  LOP3.LUT R2, R7, 0x1c0, RZ, 0xc0, !PT ;  /* 0x000001c007027812 */ /* 0x000fe400078ec0ff */
[----:B------:R-:W-:Y:S01]  /*0220*/  SHF.R.S32.HI R20, RZ, 0x5, R14 ;  /* 0x00000005ff147819 */ /* 0x000fe2000001140e */
[----:B------:R-:W-:Y:S01]  /*0230*/  IMAD.SHL.U32 R173, R10, 0x200, RZ ;  /* 0x000002000aad7824 */ /* 0x000fe200078e00ff */
[----:B------:R-:W-:-:S02]  /*0240*/  LOP3.LUT R4, R3, 0xfffffff8, RZ, 0xc0, !PT ;  /* 0xfffffff803047812 */ /* 0x000fc400078ec0ff */
[----:B------:R-:W-:Y:S02]  /*0250*/  LOP3.LUT R5, R2, 0x38, R200, 0xf8, !PT ;  /* 0x0000003802057812 */ /* 0x000fe400078ef8c8 */
[----:B------:R-:W-:Y:S01]  /*0260*/  SHF.R.U32.HI R3, RZ, 0x3, R2 ;  /* 0x00000003ff037819 */ /* 0x000fe20000011602 */
[----:B------:R-:W-:Y:S01]  /*0270*/  IMAD.IADD R7, R8, 0x1, -R4 ;  /* 0x0000000108077824 */ /* 0x000fe200078e0a04 */
[----:B------:R-:W-:Y:S02]  /*0280*/  LOP3.LUT R2, R6, 0xfffffff0, RZ, 0xc0, !PT ;  /* 0xfffffff006027812 */ /* 0x000fe400078ec0ff */
[----:B------:R-:W-:Y:S02]  /*0290*/  LEA.HI R6, R14, R20, RZ, 0x1 ;  /* 0x000000140e067211 */ /* 0x000fe400078f08ff */
[----:B------:R-:W-:Y:S01]  /*02a0*/  LOP3.LUT R9, R5, R3, RZ, 0x3c, !PT ;  /* 0x0000000305097212 */ /* 0x000fe200078e3cff */
[----:B------:R-:W-:Y:S01]  /*02b0*/  IMAD.IADD R2, R12, 0x1, -R2 ;  /* 0x000000010c027824 */ /* 0x000fe200078e0a02 */
[----:B------:R-:W-:-:S02]  /*02c0*/  LOP3.LUT R3, R6, 0xfffffffe, RZ, 0xc0, !PT ;  /* 0xfffffffe06037812 */ /* 0x000fc400078ec0ff */
[C---:B------:R-:W-:Y:S02]  /*02d0*/  LOP3.LUT P4, RZ, R0.reuse, 0x4, RZ, 0xc0, !PT ;  /* 0x0000000400ff7812 */ /* 0x040fe4000788c0ff */
[C---:B------:R-:W-:Y:S01]  /*02e0*/  LOP3.LUT P3, RZ, R0.reuse, 0x2, RZ, 0xc0, !PT ;  /* 0x0000000200ff7812 */ /* 0x040fe2000786c0ff */
[----:B------:R-:W-:Y:S01]  /*02f0*/  IMAD.SHL.U32 R0, R0, 0x40, RZ ;  /* 0x0000004000007824 */ /* 0x000fe200078e00ff */
[----:B------:R-:W-:Y:S01]  /*0300*/  SHF.R.S32.HI R5, RZ, 0x1f, R2 ;  /* 0x0000001fff057819 */ /* 0x000fe20000011402 */
[----:B------:R-:W-:Y:S01]  /*0310*/  IMAD.IADD R181, R20, 0x1, -R3 ;  /* 0x0000000114b57824 */ /* 0x000fe200078e0a03 */
[----:B------:R-:W-:Y:S02]  /*0320*/  LEA.HI R4, R13, R12, RZ, 0x7 ;  /* 0x0000000c0d047211 */ /* 0x000fe400078f38ff */
[----:B------:R-:W-:Y:S01]  /*0330*/  LOP3.LUT R0, R0, 0x1c0, RZ, 0xc0, !PT ;  /* 0x000001c000007812 */ /* 0x000fe200078ec0ff */
[----:B------:R-:W-:Y:S01]  /*0340*/  IMAD.SHL.U32 R3, R181, 0x10, RZ ;  /* 0x00000010b5037824 */ /* 0x000fe200078e00ff */
[----:B------:R-:W-:-:S02]  /*0350*/  LEA.HI R11, R5, R2, RZ, 0x3 ;  /* 0x00000002050b7211 */ /* 0x000fc400078f18ff */
[----:B------:R-:W-:Y:S02]  /*0360*/  SHF.R.S32.HI R8, RZ, 0x7, R4 ;  /* 0x00000007ff087819 */ /* 0x000fe40000011404 */
[C---:B------:R-:W-:Y:S02]  /*0370*/  LOP3.LUT R5, R0.reuse, 0x10, R3, 0xf8, !PT ;  /* 0x0000001000057812 */ /* 0x040fe400078ef803 */
[----:B------:R-:W-:Y:S01]  /*0380*/  LOP3.LUT R169, R0, 0x8, R16, 0xf8, !PT ;  /* 0x0000000800a97812 */ /* 0x000fe200078ef810 */
[----:B------:R-:W-:Y:S01]  /*0390*/  IMAD R4, R8, 0x800, R173 ;  /* 0x0000080008047824 */ /* 0x000fe200078e02ad */
[----:B------:R-:W-:Y:S02]  /*03a0*/  SHF.R.U32.HI R0, RZ, 0x3, R0 ;  /* 0x00000003ff007819 */ /* 0x000fe40000011600 */
[----:B------:R-:W-:Y:S02]  /*03b0*/  LOP3.LUT R5, R5, 0x8, R16, 0xf8, !PT ;  /* 0x0000000805057812 */ /* 0x000fe400078ef810 */
[----:B------:R-:W-:-:S02]  /*03c0*/  LOP3.LUT R6, R11, 0xfffffff8, RZ, 0xc0, !PT ;  /* 0xfffffff80b067812 */ /* 0x000fc400078ec0ff */
[----:B------:R-:W-:Y:S02]  /*03d0*/  LOP3.LUT R169, R169, R0, RZ, 0x3c, !PT ;  /* 0x00000000a9a97212 */ /* 0x000fe400078e3cff */
[----:B------:R-:W-:Y:S01]  /*03e0*/  LOP3.LUT R173, R173, R5, R0, 0xf6, !PT ;  /* 0x00000005adad7212 */ /* 0x000fe200078ef600 */
[----:B------:R-:W-:Y:S01]  /*03f0*/  IMAD.IADD R19, R2, 0x1, -R6 ;  /* 0x0000000102137824 */ /* 0x000fe200078e0a06 */
[----:B------:R-:W-:Y:S01]  /*0400*/  LEA.HI R0, R13, R12, RZ, 0x6 ;  /* 0x0000000c0d007211 */ /* 0x000fe200078f30ff */
[----:B------:R-:W-:Y:S01]  /*0410*/  IMAD.IADD R169, R4, 0x1, R169 ;  /* 0x0000000104a97824 */ /* 0x000fe200078e02a9 */
[----:B------:R-:W-:Y:S01]  /*0420*/  LOP3.LUT R2, R15, 0x7ffffffc, RZ, 0xc0, !PT ;  /* 0x7ffffffc0f027812 */ /* 0x000fe200078ec0ff */
[----:B------:R-:W-:Y:S01]  /*0430*/  IMAD.SHL.U32 R6, R11, 0x40, RZ ;  /* 0x000000400b067824 */ /* 0x000fe200078e00ff */
[----:B------:R-:W-:Y:S01]  /*0440*/  LOP3.LUT R3, R7, 0x1, RZ, 0xc0, !PT ;  /* 0x0000000107037812 */ /* 0x000fe200078ec0ff */
[----:B------:R1:W-:Y:S01]  /*0450*/  STL [R1+0x10], R19 ;  /* 0x0000101301007387 */ /* 0x0003e20000100800 */
[----:B------:R-:W-:Y:S01]  /*0460*/  SHF.R.S32.HI R0, RZ, 0x6, R0 ;  /* 0x00000006ff007819 */ /* 0x000fe20000011400 */
[----:B------:R-:W-:Y:S01]  /*0470*/  IMAD.IADD R5, R12, 0x1, -R2 ;  /* 0x000000010c057824 */ /* 0x000fe200078e0a02 */
[----:B------:R-:W-:Y:S01]  /*0480*/  ISETP.NE.U32.AND P0, PT, R3, 0x1, PT ;  /* 0x000000010300780c */ /* 0x000fe20003f05070 */
[----:B------:R-:W-:Y:S01]  /*0490*/  IMAD.SHL.U32 R169, R169, 0x2, RZ ;  /* 0x00000002a9a97824 */ /* 0x000fe200078e00ff */
[----:B------:R-:W-:Y:S01]  /*04a0*/  LOP3.LUT R4, R14, 0xffffffe0, RZ, 0xc0, !PT ;  /* 0xffffffe00e047812 */ /* 0x000fe200078ec0ff */
[C---:B------:R-:W-:Y:S01]  /*04b0*/  IMAD R17, R0.reuse, 0x200, R9 ;  /* 0x0000020000117824 */ /* 0x040fe200078e0209 */
[----:B------:R-:W-:Y:S01]  /*04c0*/  SHF.R.S32.HI R3, RZ, 0x1f, R14 ;  /* 0x0000001fff037819 */ /* 0x000fe2000001140e */
[----:B------:R-:W-:Y:S01]  /*04d0*/  IMAD.SHL.U32 R2, R0, 0x8, RZ ;  /* 0x0000000800027824 */ /* 0x000fe200078e00ff */
[C---:B------:R-:W-:Y:S01]  /*04e0*/  R2P PR, R7.reuse, 0x6 ;  /* 0x0000000607007804 */ /* 0x040fe20000000000 */
[----:B------:R-:W-:Y:S01]  /*04f0*/  IMAD.SHL.U32 R0, R7, 0x40, RZ ;  /* 0x0000004007007824 */ /* 0x000fe200078e00ff */
[----:B------:R-:W-:Y:S01]  /*0500*/  LEA.HI R3, R3, R20, RZ, 0x2 ;  /* 0x0000001403037211 */ /* 0x000fe200078f10ff */
[----:B------:R-:W-:Y:S01]  /*0510*/  IMAD.IADD R18, R12, 0x1, -R4 ;  /* 0x000000010c127824 */ /* 0x000fe200078e0a04 */
[----:B------:R-:W-:Y:S01]  /*0520*/  LOP3.LUT R2, R2, 0x18, RZ, 0xc0, !PT ;  /* 0x0000001802027812 */ /* 0x000fe200078ec0ff */
[----:B------:R-:W-:Y:S01]  /*0530*/  IMAD.SHL.U32 R4, R8, 0x20, RZ ;  /* 0x0000002008047824 */ /* 0x000fe200078e00ff */
[----:B------:R-:W-:Y:S01]  /*0540*/  LOP3.LUT R0, R0, 0x1c0, RZ, 0xc0, !PT ;  /* 0x000001c000007812 */ /* 0x000fe200078ec0ff */
[----:B------:R-:W-:Y:S01]  /*0550*/  IMAD.SHL.U32 R8, R5, 0x2, RZ ;  /* 0x0000000205087824 */ /* 0x000fe200078e00ff */
[----:B------:R-:W-:Y:S01]  /*0560*/  LOP3.LUT R187, R3, 0xfffffffc, RZ, 0xc0, !PT ;  /* 0xfffffffc03bb7812 */ /* 0x000fe200078ec0ff */
[----:B------:R-:W-:Y:S01]  /*0570*/  IMAD.SHL.U32 R5, R10, 0x20, RZ ;  /* 0x000000200a057824 */ /* 0x000fe200078e00ff */
[----:B------:R-:W-:Y:S01]  /*0580*/  SHF.R.U32.HI R3, RZ, 0x3, R0 ;  /* 0x00000003ff037819 */ /* 0x000fe20000011600 */
[----:B------:R1:W-:Y:S01]  /*0590*/  STL [R1+0xc], R18 ;  /* 0x00000c1201007387 */ /* 0x0003e20000100800 */
[----:B------:R-:W-:Y:S01]  /*05a0*/  LOP3.LUT R247, R4, 0x6, R247, 0xf8, !PT ;  /* 0x0000000604f77812 */ /* 0x000fe200078ef8f7 */
[----:B------:R-:W-:Y:S01]  /*05b0*/  IMAD.IADD R187, R20, 0x1, -R187 ;  /* 0x0000000114bb7824 */ /* 0x000fe200078e0abb */
[----:B------:R-:W-:Y:S01]  /*05c0*/  LOP3.LUT R4, R0, 0x20, R4, 0xf8, !PT ;  /* 0x0000002000047812 */ /* 0x000fe200078ef804 */
[----:B------:R1:W-:Y:S01]  /*05d0*/  STL [R1+0x8], R17 ;  /* 0x0000081101007387 */ /* 0x0003e20000100800 */
[----:B------:R-:W-:Y:S01]  /*05e0*/  LOP3.LUT R5, R2, 0x20, R5, 0xf8, !PT ;  /* 0x0000002002057812 */ /* 0x000fe200078ef805 */
[----:B------:R-:W-:Y:S01]  /*05f0*/  IMAD.SHL.U32 R174, R173, 0x2, RZ ;  /* 0x00000002adae7824 */ /* 0x000fe200078e00ff */
[----:B------:R-:W-:Y:S01]  /*0600*/  LOP3.LUT R9, R3, R0, R2, 0x1e, !PT ;  /* 0x0000000003097212 */ /* 0x000fe200078e1e02 */
[----:B------:R-:W-:Y:S01]  /*0610*/  IMAD.SHL.U32 R2, R19, 0x40, RZ ;  /* 0x0000004013027824 */ /* 0x000fe200078e00ff */
[----:B------:R-:W-:Y:S01]  /*0620*/  LOP3.LUT R3, R4, R3, RZ, 0x3c, !PT ;  /* 0x0000000304037212 */ /* 0x000fe200078e3cff */
[----:B------:R-:W-:Y:S01]  /*0630*/  IMAD R0, R187, 0x400, R8 ;  /* 0x00000400bb007824 */ /* 0x000fe200078e0208 */
[----:B------:R-:W-:Y:S01]  /*0640*/  SHF.R.S32.HI R4, RZ, 0x1f, R18 ;  /* 0x0000001fff047819 */ /* 0x000fe20000011412 */
[----:B------:R-:W-:Y:S01]  /*0650*/  IMAD.SHL.U32 R191, R17, 0x2, RZ ;  /* 0x0000000211bf7824 */ /* 0x000fe200078e00ff */
[----:B------:R-:W-:Y:S01]  /*0660*/  LOP3.LUT R2, R2, 0x1c0, RZ, 0xc0, !PT ;  /* 0x000001c002027812 */ /* 0x000fe200078ec0ff */
[----:B------:R-:W-:Y:S01]  /*0670*/  IMAD.IADD R203, R0, 0x1, R3 ;  /* 0x0000000100cb7824 */ /* 0x000fe200078e0203 */
[----:B------:R-:W-:Y:S01]  /*0680*/  LEA.HI R4, R4, R18, RZ, 0x2 ;  /* 0x0000001204047211 */ /* 0x000fe200078f10ff */
[----:B------:R-:W-:Y:S01]  /*0690*/  IMAD.SHL.U32 R0, R10, 0x8, RZ ;  /* 0x000000080a007824 */ /* 0x000fe200078e00ff */
[----:B------:R-:W-:Y:S01]  /*06a0*/  SHF.R.U32.HI R3, RZ, 0x3, R2 ;  /* 0x00000003ff037819 */ /* 0x000fe20000011602 */
[----:B------:R-:W-:Y:S01]  /*06b0*/  IMAD.SHL.U32 R203, R203, 0x2, RZ ;  /* 0x00000002cbcb7824 */ /* 0x000fe200078e00ff */
[----:B------:R-:W-:-:S02]  /*06c0*/  SEL R170, R170, 0xffffffe0, !P3 ;  /* 0xffffffe0aaaa7807 */ /* 0x000fc40005800000 */
[----:B------:R-:W-:Y:S02]  /*06d0*/  LOP3.LUT R7, R2, 0x8, R0, 0xf8, !PT ;  /* 0x0000000802077812 */ /* 0x000fe400078ef800 */
[----:B------:R-:W-:Y:S01]  /*06e0*/  LOP3.LUT R2, R3, R5, R2, 0x1e, !PT ;  /* 0x0000000503027212 */ /* 0x000fe200078e1e02 */
[----:B------:R-:W-:Y:S01]  /*06f0*/  IMAD.IADD R170, R169, 0x1, R170 ;  /* 0x00000001a9aa7824 */ /* 0x000fe200078e02aa */
[----:B------:R-:W-:Y:S01]  /*0700*/  SHF.R.S32.HI R5, RZ, 0x2, R4 ;  /* 0x00000002ff057819 */ /* 0x000fe20000011404 */
[----:B------:R-:W-:Y:S01]  /*0710*/  IMAD R4, R181, 0x400, R8 ;  /* 0x00000400b5047824 */ /* 0x000fe200078e0208 */
[----:B------:R-:W-:Y:S02]  /*0720*/  LOP3.LUT R0, R6, 0xfffffe00, RZ, 0xc0, !PT ;  /* 0xfffffe0006007812 */ /* 0x000fe400078ec0ff */
[----:B------:R-:W-:Y:S01]  /*0730*/  LOP3.LUT R3, R7, R3, RZ, 0x3c, !PT ;  /* 0x0000000307037212 */ /* 0x000fe200078e3cff */
[----:B------:R-:W-:Y:S01]  /*0740*/  IMAD R5, R187, 0x10, R5 ;  /* 0x00000010bb057824 */ /* 0x000fe200078e0205 */
[----:B------:R-:W-:Y:S01]  /*0750*/  SEL R171, R171, 0xffffffc0, !P4 ;  /* 0xffffffc0abab7807 */ /* 0x000fe20006000000 */
[----:B------:R-:W-:Y:S01]  /*0760*/  IMAD.IADD R4, R4, 0x1, R9 ;  /* 0x0000000104047824 */ /* 0x000fe200078e0209 */
[----:B------:R-:W-:Y:S01]  /*0770*/  SEL R205, R205, 0x10, !P0 ;  /* 0x00000010cdcd7807 */ /* 0x000fe20004000000 */
[--C-:B------:R-:W-:Y:S01]  /*0780*/  IMAD R181, R181, 0x400, R0.reuse ;  /* 0x00000400b5b57824 */ /* 0x100fe200078e0200 */
[----:B------:R1:W-:Y:S01]  /*0790*/  STL [R1+0x4], R5 ;  /* 0x0000040501007387 */ /* 0x0003e20000100800 */
[----:B------:R-:W-:Y:S01]  /*07a0*/  IADD3 R204, R203, 0x20, RZ ;  /* 0x00000020cbcc7810 */ /* 0x000fe20007ffe0ff */
[----:B------:R-:W-:Y:S01]  /*07b0*/  IMAD R187, R187, 0x400, R0 ;  /* 0x00000400bbbb7824 */ /* 0x000fe200078e0200 */
[----:B------:R-:W-:Y:S01]  /*07c0*/  LEA R236, R4, 0x12000, 0x1 ;  /* 0x0001200004ec7811 */ /* 0x000fe200078e08ff */
[----:B------:R-:W-:Y:S01]  /*07d0*/  IMAD.IADD R181, R3, 0x1, R181 ;  /* 0x0000000103b57824 */ /* 0x000fe200078e02b5 */
[----:B------:R-:W-:Y:S01]  /*07e0*/  @P1 IADD3 R204, R203, -0x20, RZ ;  /* 0xffffffe0cbcc1810 */ /* 0x000fe20007ffe0ff */
[--C-:B------:R-:W-:Y:S01]  /*07f0*/  IMAD R173, R173, 0x2, R171.reuse ;  /* 0x00000002adad7824 */ /* 0x100fe200078e02ab */
[----:B------:R-:W-:Y:S01]  /*0800*/  LOP3.LUT R186, R2, R0, RZ, 0xfc, !PT ;  /* 0x0000000002ba7212 */ /* 0x000fe200078efcff */
[----:B------:R-:W-:Y:S01]  /*0810*/  IMAD.IADD R172, R169, 0x1, R171 ;  /* 0x00000001a9ac7824 */ /* 0x000fe200078e02ab */
[----:B------:R-:W-:Y:S01]  /*0820*/  IADD3 R237, R236, 0x40, RZ ;  /* 0x00000040eced7810 */ /* 0x000fe20007ffe0ff */
[----:B------:R-:W-:Y:S01]  /*0830*/  IMAD.IADD R206, R203, 0x1, R205 ;  /* 0x00000001cbce7824 */ /* 0x000fe200078e02cd */
[----:B------:R-:W-:Y:S01]  /*0840*/  SHF.R.S32.HI R0, RZ, 0x1f, R234 ;  /* 0x0000001fff007819 */ /* 0x000fe200000114ea */
[----:B------:R-:W-:Y:S01]  /*0850*/  IMAD.IADD R187, R187, 0x1, R3 ;  /* 0x00000001bbbb7824 */ /* 0x000fe200078e0203 */
[C---:B------:R-:W-:Y:S01]  /*0860*/  IADD3 R210, R200.reuse, 0x40, RZ ;  /* 0x00000040c8d27810 */ /* 0x040fe20007ffe0ff */
[----:B------:R-:W-:Y:S01]  /*0870*/  IMAD.IADD R171, R171, 0x1, R170 ;  /* 0x00000001abab7824 */ /* 0x000fe200078e02aa */
[----:B------:R-:W-:Y:S01]  /*0880*/  IADD3 R211, R200, 0x80, RZ ;  /* 0x00000080c8d37810 */ /* 0x000fe20007ffe0ff */
[----:B------:R-:W-:Y:S01]  /*0890*/  IMAD.IADD R205, R205, 0x1, R204 ;  /* 0x00000001cdcd7824 */ /* 0x000fe200078e02cc */
[----:B------:R-:W-:-:S02]  /*08a0*/  LEA R181, R181, 0x1e000, 0x1 ;  /* 0x0001e000b5b57811 */ /* 0x000fc400078e08ff */
[----:B------:R-:W-:Y:S02]  /*08b0*/  @P2 IADD3 R237, R236, -0x40, RZ ;  /* 0xffffffc0eced2810 */ /* 0x000fe40007ffe0ff */
.L_x_168:
[----:B--2-4-:R-:W2:Y:S01]  /*08c0*/  S2R R34, SR_CTAID.Y ;  /* 0x0000000000227919 */ /* 0x014ea20000002600 */
[----:B---3--:R-:W3:Y:S01]  /*08d0*/  LDC.U8 R0, c[0x0][0x312] ;  /* 0x0000c480ff007b82 */ /* 0x008ee20000000000 */
[----:B------:R-:W-:Y:S02]  /*08e0*/  ISETP.NE.U32.AND P2, PT, RZ, c[0x0][0x240], PT ;  /* 0x00009000ff007a0c */ /* 0x000fe40003f45070 */
[----:B-1----:R-:W4:Y:S01]  /*08f0*/  S2R R2, SR_CTAID.Y ;  /* 0x0000000000027919 */ /* 0x002f220000002600 */
[----:B------:R-:W-:Y:S02]  /*0900*/  ISETP.EQ.U32.AND P5, PT, RZ, c[0x0][0x248], PT ;  /* 0x00009200ff007a0c */ /* 0x000fe40003fa2070 */
[----:B------:R-:W-:Y:S02]  /*0910*/  ISETP.NE.AND.EX P2, PT, RZ, c[0x0][0x244], PT, P2 ;  /* 0x00009100ff007a0c */ /* 0x000fe40003f45320 */
[----:B------:R-:W-:Y:S01]  /*0920*/  ISETP.NE.U32.AND P3, PT, RZ, c[0x0][0x250], PT ;  /* 0x00009400ff007a0c */ /* 0x000fe20003f65070 */
[----:B------:R-:W-:-:S03]  /*0930*/  IMAD.MOV.U32 R36, RZ, RZ, -0x1 ;  /* 0xffffffffff247424 */ /* 0x000fc600078e00ff */
[----:B------:R-:W-:Y:S01]  /*0940*/  ISETP.NE.AND.EX P3, PT, RZ, c[0x0][0x254], PT, P3 ;  /* 0x00009500ff007a0c */ /* 0x000fe20003f65330 */
[----:B--2---:R-:W-:Y:S01]  /*0950*/  IMAD.SHL.U32 R8, R34, 0x4, RZ ;  /* 0x0000000422087824 */ /* 0x004fe200078e00ff */
[----:B---3--:R-:W-:Y:S01]  /*0960*/  ISETP.NE.AND P4, PT, R0, RZ, PT ;  /* 0x000000ff0000720c */ /* 0x008fe20003f85270 */
[----:B------:R-:W-:Y:S01]  /*0970*/  IMAD.MOV.U32 R0, RZ, RZ, -0x1 ;  /* 0xffffffffff007424 */ /* 0x000fe200078e00ff */
[----:B----4-:R-:W-:Y:S02]  /*0980*/  SHF.R.S32.HI R35, RZ, 0x1f, R2 ;  /* 0x0000001fff237819 */ /* 0x010fe40000011402 */
[----:B------:R-:W-:Y:S02]  /*0990*/  IADD3 R2, P0, R8, c[0x0][0x240], RZ ;  /* 0x0000900008027a10 */ /* 0x000fe40007f1e0ff */
[----:B------:R-:W-:Y:S02]  /*09a0*/  SHF.L.U64.HI R7, R34, 0x2, R35 ;  /* 0x0000000222077819 */ /* 0x000fe40000010223 */
[----:B------:R-:W-:-:S02]  /*09b0*/  ISETP.EQ.OR.EX P5, PT, RZ, c[0x0][0x24c], !P4, P5 ;  /* 0x00009300ff007a0c */ /* 0x000fc400067a2750 */
[----:B------:R-:W-:Y:S02]  /*09c0*/  IADD3.X R3, R7, c[0x0][0x244], RZ, P0, !PT ;  /* 0x0000910007037a10 */ /* 0x000fe400007fe4ff */
[----:B------:R-:W-:-:S03]  /*09d0*/  @P3 IADD3 R4, P0, R8, c[0x0][0x250], RZ ;  /* 0x0000940008043a10 */ /* 0x000fc60007f1e0ff */
[----:B------:R2:W3:Y:S04]  /*09e0*/  @P2 LDG.E R0, [R2.64] ;  /* 0x0000000602002981 */ /* 0x0004e8000c1e1900 */
[----:B------:R2:W3:Y:S01]  /*09f0*/  @P2 LDG.E R6, [R2.64+0x4] ;  /* 0x0000040602062981 */ /* 0x0004e2000c1e1900 */
[----:B-1----:R-:W-:Y:S01]  /*0a00*/  @P3 IADD3.X R5, R7, c[0x0][0x254], RZ, P0, !PT ;  /* 0x0000950007053a10 */ /* 0x002fe200007fe4ff */
[----:B------:R-:W-:Y:S01]  /*0a10*/  IMAD.MOV.U32 R233, RZ, RZ, RZ ;  /* 0x000000ffffe97224 */ /* 0x000fe200078e00ff */
[----:B--2---:R-:W-:-:S05]  /*0a20*/  IADD3 R2, P1, R8, c[0x0][0x248], RZ ;  /* 0x0000920008027a10 */ /* 0x004fca0007f3e0ff */
[----:B-----5:R1:W5:Y:S01]  /*0a30*/  @P3 LDG.E R233, [R4.64] ;  /* 0x0000000604e93981 */ /* 0x020362000c1e1900 */
[----:B------:R-:W-:-:S05]  /*0a40*/  IADD3.X R3, R7, c[0x0][0x24c], RZ, P1, !PT ;  /* 0x0000930007037a10 */ /* 0x000fca0000ffe4ff */
[----:B------:R-:W2:Y:S01]  /*0a50*/  @!P5 LDG.E R36, [R2.64] ;  /* 0x000000060224d981 */ /* 0x000ea2000c1e1900 */
[----:B------:R-:W-:-:S04]  /*0a60*/  ISETP.NE.U32.AND P0, PT, RZ, c[0x0][0x248], PT ;  /* 0x00009200ff007a0c */ /* 0x000fc80003f05070 */
[----:B------:R-:W-:Y:S01]  /*0a70*/  ISETP.NE.AND.EX P0, PT, RZ, c[0x0][0x24c], PT, P0 ;  /* 0x00009300ff007a0c */ /* 0x000fe20003f05300 */
[----:B-1----:R-:W-:Y:S02]  /*0a80*/  IMAD.MOV.U32 R4, RZ, RZ, c[0x0][0x218] ;  /* 0x00008600ff047624 */ /* 0x002fe400078e00ff */
[----:B---3--:R-:W-:Y:S02]  /*0a90*/  @P2 IMAD.IADD R18, R6, 0x1, -R0 ;  /* 0x0000000106122824 */ /* 0x008fe400078e0a00 */
[----:B------:R-:W-:Y:S01]  /*0aa0*/  @!P2 IMAD.MOV.U32 R18, RZ, RZ, c[0x0][0x214] ;  /* 0x00008500ff12a624 */ /* 0x000fe200078e00ff */
[----:B--2---:R1:W-:Y:S07]  /*0ab0*/  STL [R1], R36 ;  /* 0x0000002401007387 */ /* 0x0043ee0000100800 */
[----:B------:R-:W-:Y:S05]  /*0ac0*/  @!P0 BRA `(.L_x_122) ;  /* 0x0000003000008947 */ /* 0x000fea0003800000 */
[----:B------:R-:W2:Y:S02]  /*0ad0*/  @P4 LDG.E R4, [R2.64+0x4] ;  /* 0x0000040602044981 */ /* 0x000ea4000c1e1900 */
[----:B--2---:R-:W-:-:S06]  /*0ae0*/  @P4 IADD3 R4, R4, -R36, RZ ;  /* 0x8000002404044210 */ /* 0x004fcc0007ffe0ff */
[----:B------:R2:W5:Y:S02]  /*0af0*/  @!P4 LDG.E R4, [R2.64] ;  /* 0x000000060204c981 */ /* 0x000564000c1e1900 */
.L_x_122:
[----:B------:R-:W-:-:S04]  /*0b00*/  ISETP.NE.U32.AND P1, PT, RZ, c[0x0][0x258], PT ;  /* 0x00009600ff007a0c */ /* 0x000fc80003f25070 */
[----:B------:R-:W-:-:S13]  /*0b10*/  ISETP.NE.AND.EX P1, PT, RZ, c[0x0][0x25c], PT, P1 ;  /* 0x00009700ff007a0c */ /* 0x000fda0003f25310 */
[----:B--2---:R-:W-:-:S04]  /*0b20*/  @P1 IADD3 R2, P0, R8, c[0x0][0x258], RZ ;  /* 0x0000960008021a10 */ /* 0x004fc80007f1e0ff */
[----:B------:R-:W-:-:S06]  /*0b30*/  @P1 IADD3.X R3, R7, c[0x0][0x25c], RZ, P0, !PT ;  /* 0x0000970007031a10 */ /* 0x000fcc00007fe4ff */
[----:B------:R-:W2:Y:S01]  /*0b40*/  @P1 LDG.E R3, [R2.64] ;  /* 0x0000000602031981 */ /* 0x000ea2000c1e1900 */
[----:B------:R-:W-:Y:S01]  /*0b50*/  @!P1 ISETP.NE.U32.AND P0, PT, RZ, c[0x0][0x268], PT ;  /* 0x00009a00ff009a0c */ /* 0x000fe20003f05070 */
[----:B------:R-:W-:-:S03]  /*0b60*/  IMAD.SHL.U32 R246, R235, 0x40, RZ ;  /* 0x00000040ebf67824 */ /* 0x000fc600078e00ff */
[----:B------:R-:W-:-:S04]  /*0b70*/  @!P1 ISETP.NE.AND.EX P0, PT, RZ, c[0x0][0x26c], PT, P0 ;  /* 0x00009b00ff009a0c */ /* 0x000fc80003f05300 */
[----:B------:R-:W-:Y:S01]  /*0b80*/  @!P1 SEL R2, RZ, c[0x0][0x21c], !P0 ;  /* 0x00008700ff029a07 */ /* 0x000fe20004000000 */
[----:B--2--5:R-:W-:-:S03]  /*0b90*/  @P1 IMAD.IADD R209, R3, 0x1, -R233 ;  /* 0x0000000103d11824 */ /* 0x024fc600078e0ae9 */
[----:B------:R-:W-:-:S04]  /*0ba0*/  @!P1 IADD3 R209, R2, R4, -R233 ;  /* 0x0000000402d19210 */ /* 0x000fc80007ffe8e9 */
[----:B------:R-:W-:-:S13]  /*0bb0*/  ISETP.GT.AND P0, PT, R209, R246, PT ;  /* 0x000000f6d100720c */ /* 0x000fda0003f04270 */
[----:B------:R-:W-:Y:S05]  /*0bc0*/  @!P0 BRA `(.L_x_123) ;  /* 0x0000779000008947 */ /* 0x000fea0003800000 */
[----:B------:R-:W-:Y:S01]  /*0bd0*/  ISETP.NE.AND P0, PT, R36, -0x1, PT ;  /* 0xffffffff2400780c */ /* 0x000fe20003f05270 */
[----:B------:R-:W-:Y:S01]  /*0be0*/  IMAD R3, R35, c[0x0][0x178], RZ ;  /* 0x00005e0023037a24 */ /* 0x000fe200078e02ff */
[----:B------:R-:W-:Y:S01]  /*0bf0*/  IADD3 R2, R18, 0x3f, RZ ;  /* 0x0000003f12027810 */ /* 0x000fe20007ffe0ff */
[----:B------:R-:W-:Y:S01]  /*0c00*/  IMAD.WIDE.U32 R26, R34, c[0x0][0x178], RZ ;  /* 0x00005e00221a7a25 */ /* 0x000fe200078e00ff */
[----:B------:R-:W-:Y:S02]  /*0c10*/  ISETP.NE.AND P1, PT, R0, -0x1, PT ;  /* 0xffffffff0000780c */ /* 0x000fe40003f25270 */
[----:B------:R-:W-:Y:S01]  /*0c20*/  SHF.R.S32.HI R7, RZ, 0x1f, R2 ;  /* 0x0000001fff077819 */ /* 0x000fe20000011402 */
[----:B------:R-:W-:Y:S02]  /*0c30*/  IMAD R3, R34, c[0x0][0x17c], R3 ;  /* 0x00005f0022037a24 */ /* 0x000fe400078e0203 */
[----:B------:R-:W-:Y:S01]  /*0c40*/  IMAD.WIDE.U32 R4, R0, c[0x0][0x190], RZ ;  /* 0x0000640000047a25 */ /* 0x000fe200078e00ff */
[----:B------:R-:W-:-:S03]  /*0c50*/  LEA.HI R7, R7, R2, RZ, 0x6 ;  /* 0x0000000207077211 */ /* 0x000fc600078f30ff */
[----:B------:R-:W-:Y:S01]  /*0c60*/  @P0 IMAD.IADD R6, R233, 0x1, R36 ;  /* 0x00000001e9060824 */ /* 0x000fe200078e0224 */
[----:B------:R-:W-:Y:S01]  /*0c70*/  LOP3.LUT R8, R7, 0xffffffc0, RZ, 0xc0, !PT ;  /* 0xffffffc007087812 */ /* 0x000fe200078ec0ff */
[----:B------:R-:W-:Y:S01]  /*0c80*/  IMAD R9, R0, c[0x0][0x194], RZ ;  /* 0x0000650000097a24 */ /* 0x000fe200078e02ff */
[----:B------:R-:W-:Y:S01]  /*0c90*/  SEL R26, R26, R4, !P1 ;  /* 0x000000041a1a7207 */ /* 0x000fe20004800000 */
[----:B------:R-:W-:Y:S01]  /*0ca0*/  IMAD.IADD R22, R27, 0x1, R3 ;  /* 0x000000011b167824 */ /* 0x000fe200078e0203 */
[----:B------:R-:W-:Y:S01]  /*0cb0*/  IADD3 R8, R8, -0x40, RZ ;  /* 0xffffffc008087810 */ /* 0x000fe20007ffe0ff */
[C---:B------:R-:W-:Y:S01]  /*0cc0*/  @P0 IMAD.WIDE.U32 R2, R6.reuse, c[0x0][0x198], RZ ;  /* 0x0000660006020a25 */ /* 0x040fe200078e00ff */
[----:B------:R-:W-:Y:S02]  /*0cd0*/  @P1 IADD3 R22, R5, R9, RZ ;  /* 0x0000000905161210 */ /* 0x000fe40007ffe0ff */
[----:B------:R-:W-:Y:S01]  /*0ce0*/  SHF.R.S32.HI R193, RZ, 0x6, R7 ;  /* 0x00000006ffc17819 */ /* 0x000fe20000011407 */
[----:B------:R-:W-:Y:S01]  /*0cf0*/  @P0 IMAD R24, R6, c[0x0][0x19c], R3 ;  /* 0x0000670006180a24 */ /* 0x000fe200078e0203 */
[----:B------:R-:W-:Y:S01]  /*0d00*/  SHF.R.S32.HI R16, RZ, 0x1f, R8 ;  /* 0x0000001fff107819 */ /* 0x000fe20000011408 */
[----:B------:R-:W-:Y:S01]  /*0d10*/  @P0 IMAD.MOV.U32 R23, RZ, RZ, R2 ;  /* 0x000000ffff170224 */ /* 0x000fe200078e0002 */
[----:B------:R-:W-:Y:S05]  /*0d20*/  @P0 BRA `(.L_x_124) ;  /* 0x000000a000000947 */ /* 0x000fea0003800000 */
[----:B------:R-:W-:Y:S01]  /*0d30*/  SHF.R.S32.HI R2, RZ, 0x1f, R233 ;  /* 0x0000001fff027819 */ /* 0x000fe200000114e9 */
[----:B------:R-:W-:-:S04]  /*0d40*/  IMAD R5, R35, c[0x0][0x180], RZ ;  /* 0x0000600023057a24 */ /* 0x000fc800078e02ff */
[----:B------:R-:W-:Y:S02]  /*0d50*/  IMAD R4, R2, c[0x0][0x198], RZ ;  /* 0x0000660002047a24 */ /* 0x000fe400078e02ff */
[----:B------:R-:W-:-:S04]  /*0d60*/  IMAD.WIDE.U32 R2, R233, c[0x0][0x198], RZ ;  /* 0x00006600e9027a25 */ /* 0x000fc800078e00ff */
[----:B------:R-:W-:-:S05]  /*0d70*/  IMAD R4, R233, c[0x0][0x19c], R4 ;  /* 0x00006700e9047a24 */ /* 0x000fca00078e0204 */
[----:B------:R-:W-:Y:S01]  /*0d80*/  IADD3 R3, R3, R4, RZ ;  /* 0x0000000403037210 */ /* 0x000fe20007ffe0ff */
[----:B------:R-:W-:-:S04]  /*0d90*/  IMAD R4, R34, c[0x0][0x184], R5 ;  /* 0x0000610022047a24 */ /* 0x000fc800078e0205 */
[----:B------:R-:W-:-:S05]  /*0da0*/  IMAD.WIDE.U32 R2, R34, c[0x0][0x180], R2 ;  /* 0x0000600022027a25 */ /* 0x000fca00078e0002 */
[----:B------:R-:W-:Y:S02]  /*0db0*/  IADD3 R24, R3, R4, RZ ;  /* 0x0000000403187210 */ /* 0x000fe40007ffe0ff */
[----:B------:R-:W-:Y:S02]  /*0dc0*/  MOV R23, R2 ;  /* 0x0000000200177202 */ /* 0x000fe40000000f00 */
.L_x_124:
[----:B------:R-:W-:-:S05]  /*0dd0*/  @P0 IADD3 R4, R233, R36, RZ ;  /* 0x00000024e9040210 */ /* 0x000fca0007ffe0ff */
[----:B------:R-:W-:-:S04]  /*0de0*/  @P0 IMAD.WIDE.U32 R2, R4, c[0x0][0x1a0], RZ ;  /* 0x0000680004020a25 */ /* 0x000fc800078e00ff */
[----:B------:R-:W-:Y:S01]  /*0df0*/  @P0 IMAD R27, R4, c[0x0][0x1a4], R3 ;  /* 0x00006900041b0a24 */ /* 0x000fe200078e0203 */
[----:B------:R-:W-:Y:S01]  /*0e00*/  @P0 MOV R25, R2 ;  /* 0x0000000200190202 */ /* 0x000fe20000000f00 */
        /* <DEDUP_REMOVED lines=11> */
.L_x_125:
[----:B------:R-:W-:Y:S01]  /*0ec0*/  IABS R11, c[0x0][0x1c8] ;  /* 0x00007200000b7a13 */ /* 0x000fe20000000000 */
[----:B------:R-:W2:Y:S01]  /*0ed0*/  S2R R33, SR_CTAID.Z ;  /* 0x0000000000217919 */ /* 0x000ea20000002700 */
[----:B------:R-:W3:Y:S01]  /*0ee0*/  LDC.U8 R17, c[0x0][0x328] ;  /* 0x0000ca00ff117b82 */ /* 0x000ee20000000000 */
[----:B------:R-:W-:Y:S01]  /*0ef0*/  IMAD.MOV.U32 R13, RZ, RZ, c[0x0][0x224] ;  /* 0x00008900ff0d7624 */ /* 0x000fe200078e00ff */
[----:B------:R-:W4:Y:S01]  /*0f00*/  I2F.RP R2, R11 ;  /* 0x0000000b00027306 */ /* 0x000f220000209400 */
[C---:B------:R-:W-:Y:S01]  /*0f10*/  @P1 IMAD.WIDE.U32 R4, R0.reuse, c[0x0][0x370], RZ ;  /* 0x0000dc0000041a25 */ /* 0x040fe200078e00ff */
[----:B------:R-:W5:Y:S02]  /*0f20*/  S2R R19, SR_CTAID.X ;  /* 0x0000000000137919 */ /* 0x000f640000002500 */
[----:B------:R-:W-:Y:S01]  /*0f30*/  SHF.R.S32.HI R13, RZ, 0x1f, R13 ;  /* 0x0000001fff0d7819 */ /* 0x000fe2000001140d */
[----:B------:R-:W-:Y:S01]  /*0f40*/  @P1 IMAD R12, R0, c[0x0][0x374], R5 ;  /* 0x0000dd00000c1a24 */ /* 0x000fe200078e0205 */
[----:B------:R-:W-:Y:S01]  /*0f50*/  @P1 MOV R10, R4 ;  /* 0x00000004000a1202 */ /* 0x000fe20000000f00 */
[----:B------:R-:W-:Y:S01]  /*0f60*/  @!P1 IMAD.WIDE.U32 R4, R34, c[0x0][0x368], RZ ;  /* 0x0000da0022049a25 */ /* 0x000fe200078e00ff */
[----:B------:R-:W1:Y:S03]  /*0f70*/  LDC.U8 R29, c[0x0][0x3d0] ;  /* 0x0000f400ff1d7b82 */ /* 0x000e660000000000 */
[----:B------:R-:W-:-:S02]  /*0f80*/  IMAD.MOV.U32 R28, RZ, RZ, c[0x0][0x22c] ;  /* 0x00008b00ff1c7624 */ /* 0x000fc400078e00ff */
[----:B------:R-:W-:Y:S01]  /*0f90*/  IMAD.WIDE.U32 R14, R34, c[0x0][0x224], RZ ;  /* 0x00008900220e7a25 */ /* 0x000fe200078e00ff */
[----:B----4-:R-:W4:Y:S03]  /*0fa0*/  MUFU.RCP R2, R2 ;  /* 0x0000000200027308 */ /* 0x010f260000001000 */
[----:B------:R-:W-:Y:S01]  /*0fb0*/  IMAD.WIDE R20, R28, c[0x0][0x1c0], RZ ;  /* 0x000070001c147a25 */ /* 0x000fe200078e02ff */
[----:B--2---:R-:W-:-:S03]  /*0fc0*/  IABS R7, R33 ;  /* 0x0000002100077213 */ /* 0x004fc60000000000 */
[----:B------:R-:W-:Y:S01]  /*0fd0*/  @!P1 IMAD.MOV.U32 R10, RZ, RZ, R4 ;  /* 0x000000ffff0a9224 */ /* 0x000fe200078e0004 */
[----:B------:R-:W-:Y:S02]  /*0fe0*/  LOP3.LUT R9, R33, c[0x0][0x1c8], RZ, 0x3c, !PT ;  /* 0x0000720021097a12 */ /* 0x000fe400078e3cff */
[----:B---3--:R-:W-:Y:S02]  /*0ff0*/  ISETP.NE.AND P3, PT, R17, RZ, PT ;  /* 0x000000ff1100720c */ /* 0x008fe40003f65270 */
[----:B------:R-:W-:Y:S02]  /*1000*/  ISETP.GE.AND P4, PT, R9, RZ, PT ;  /* 0x000000ff0900720c */ /* 0x000fe40003f86270 */
[----:B------:R-:W-:Y:S02]  /*1010*/  SHF.L.U64.HI R9, R34, 0x7, R35 ;  /* 0x0000000722097819 */ /* 0x000fe40000010223 */
[----:B------:R-:W-:Y:S02]  /*1020*/  SHF.R.S32.HI R30, RZ, 0x1f, R33 ;  /* 0x0000001fff1e7819 */ /* 0x000fe40000011421 */
[----:B----4-:R-:W-:-:S02]  /*1030*/  IADD3 R2, R2, 0xffffffe, RZ ;  /* 0x0ffffffe02027810 */ /* 0x010fc40007ffe0ff */
[----:B------:R-:W-:Y:S02]  /*1040*/  SEL R9, R9, RZ, P2 ;  /* 0x000000ff09097207 */ /* 0x000fe40001000000 */
[----:B------:R-:W2:Y:S02]  /*1050*/  F2I.FTZ.U32.TRUNC.NTZ R3, R2 ;  /* 0x0000000200037305 */ /* 0x000ea4000021f000 */
[----:B--2---:R-:W-:-:S05]  /*1060*/  IADD3 R2, RZ, -R3, RZ ;  /* 0x80000003ff027210 */ /* 0x004fca0007ffe0ff */
[----:B------:R-:W-:Y:S02]  /*1070*/  IMAD R6, R2, R11, RZ ;  /* 0x0000000b02067224 */ /* 0x000fe400078e02ff */
[----:B------:R-:W-:-:S04]  /*1080*/  IMAD.MOV.U32 R2, RZ, RZ, RZ ;  /* 0x000000ffff027224 */ /* 0x000fc800078e00ff */
[----:B------:R-:W-:-:S04]  /*1090*/  IMAD.HI.U32 R2, R3, R6, R2 ;  /* 0x0000000603027227 */ /* 0x000fc800078e0002 */
[----:B------:R-:W-:Y:S02]  /*10a0*/  @!P1 IMAD R6, R35, c[0x0][0x368], RZ ;  /* 0x0000da0023069a24 */ /* 0x000fe400078e02ff */
[----:B------:R-:W-:-:S04]  /*10b0*/  IMAD.HI.U32 R2, R2, R7, RZ ;  /* 0x0000000702027227 */ /* 0x000fc800078e00ff */
[----:B------:R-:W-:Y:S01]  /*10c0*/  @!P1 IMAD R6, R34, c[0x0][0x36c], R6 ;  /* 0x0000db0022069a24 */ /* 0x000fe200078e0206 */
[----:B------:R-:W-:-:S04]  /*10d0*/  IADD3 R3, -R2, RZ, RZ ;  /* 0x000000ff02037210 */ /* 0x000fc80007ffe1ff */
[----:B------:R-:W-:Y:S01]  /*10e0*/  @!P1 IADD3 R12, R5, R6, RZ ;  /* 0x00000006050c9210 */ /* 0x000fe20007ffe0ff */
[----:B------:R-:W-:Y:S02]  /*10f0*/  IMAD R3, R11, R3, R7 ;  /* 0x000000030b037224 */ /* 0x000fe400078e0207 */
[----:B------:R-:W-:Y:S02]  /*1100*/  IMAD R7, R13, R34, RZ ;  /* 0x000000220d077224 */ /* 0x000fe400078e02ff */
[----:B------:R-:W-:Y:S01]  /*1110*/  IMAD.SHL.U32 R6, R34, 0x80, RZ ;  /* 0x0000008022067824 */ /* 0x000fe200078e00ff */
[----:B------:R-:W-:Y:S01]  /*1120*/  ISETP.GT.U32.AND P5, PT, R11, R3, PT ;  /* 0x000000030b00720c */ /* 0x000fe20003fa4070 */
[----:B------:R-:W-:Y:S02]  /*1130*/  IMAD R5, R35, c[0x0][0x224], R7 ;  /* 0x0000890023057a24 */ /* 0x000fe400078e0207 */
[----:B------:R-:W-:Y:S01]  /*1140*/  IMAD R7, R21, R14, RZ ;  /* 0x0000000e15077224 */ /* 0x000fe200078e02ff */
[----:B------:R-:W-:-:S02]  /*1150*/  SEL R6, R6, RZ, P2 ;  /* 0x000000ff06067207 */ /* 0x000fc40001000000 */
[----:B------:R-:W-:Y:S01]  /*1160*/  IADD3 R4, R15, R5, RZ ;  /* 0x000000050f047210 */ /* 0x000fe20007ffe0ff */
[----:B------:R-:W-:Y:S01]  /*1170*/  IMAD.WIDE.U32 R14, R20, R14, RZ ;  /* 0x0000000e140e7225 */ /* 0x000fe200078e00ff */
[----:B------:R-:W-:-:S03]  /*1180*/  IADD3 R6, P2, R8, R6, RZ ;  /* 0x0000000608067210 */ /* 0x000fc60007f5e0ff */
[C---:B------:R-:W-:Y:S02]  /*1190*/  IMAD R7, R20.reuse, R4, R7 ;  /* 0x0000000414077224 */ /* 0x040fe400078e0207 */
[-C--:B------:R-:W-:Y:S01]  /*11a0*/  @!P5 IADD3 R3, R3, -R11.reuse, RZ ;  /* 0x8000000b0303d210 */ /* 0x080fe20007ffe0ff */
[----:B------:R-:W-:Y:S01]  /*11b0*/  IMAD.WIDE.U32 R4, R20, R0, RZ ;  /* 0x0000000014047225 */ /* 0x000fe200078e00ff */
[----:B------:R-:W-:Y:S02]  /*11c0*/  @!P5 IADD3 R2, R2, 0x1, RZ ;  /* 0x000000010202d810 */ /* 0x000fe40007ffe0ff */
[----:B------:R-:W-:Y:S01]  /*11d0*/  ISETP.GE.U32.AND P6, PT, R3, R11, PT ;  /* 0x0000000b0300720c */ /* 0x000fe20003fc6070 */
[----:B------:R-:W-:Y:S01]  /*11e0*/  IMAD.X R9, R16, 0x1, R9, P2 ;  /* 0x0000000110097824 */ /* 0x000fe200010e0609 */
[----:B------:R-:W-:Y:S01]  /*11f0*/  ISETP.NE.AND P5, PT, RZ, c[0x0][0x1c8], PT ;  /* 0x00007200ff007a0c */ /* 0x000fe20003fa5270 */
[C---:B------:R-:W-:Y:S01]  /*1200*/  IMAD R13, R21.reuse, R6, RZ ;  /* 0x00000006150d7224 */ /* 0x040fe200078e02ff */
[----:B------:R-:W-:Y:S01]  /*1210*/  SEL R17, R14, R4, !P1 ;  /* 0x000000040e117207 */ /* 0x000fe20004800000 */
[----:B------:R-:W-:Y:S01]  /*1220*/  IMAD R3, R21, R0, RZ ;  /* 0x0000000015037224 */ /* 0x000fe200078e02ff */
[----:B------:R-:W-:Y:S01]  /*1230*/  IADD3 R11, R15, R7, RZ ;  /* 0x000000070f0b7210 */ /* 0x000fe20007ffe0ff */
[----:B------:R-:W-:Y:S01]  /*1240*/  @P3 IMAD R4, R34, c[0x0][0x214], RZ ;  /* 0x0000850022043a24 */ /* 0x000fe200078e02ff */
[----:B-1----:R-:W-:Y:S01]  /*1250*/  ISETP.NE.AND P2, PT, R29, RZ, PT ;  /* 0x000000ff1d00720c */ /* 0x002fe20003f45270 */
[----:B------:R-:W-:Y:S01]  /*1260*/  IMAD.WIDE.U32 R6, R20, R6, RZ ;  /* 0x0000000614067225 */ /* 0x000fe200078e00ff */
[----:B------:R-:W-:-:S02]  /*1270*/  @P1 IADD3 R11, R5, R3, RZ ;  /* 0x00000003050b1210 */ /* 0x000fc40007ffe0ff */
[----:B------:R-:W-:Y:S01]  /*1280*/  @P3 SEL R4, R4, R0, !P1 ;  /* 0x0000000004043207 */ /* 0x000fe20004800000 */
[----:B------:R-:W-:Y:S01]  /*1290*/  IMAD R9, R20, R9, R13 ;  /* 0x0000000914097224 */ /* 0x000fe200078e020d */
[----:B------:R-:W-:Y:S01]  /*12a0*/  @P6 IADD3 R2, R2, 0x1, RZ ;  /* 0x0000000102026810 */ /* 0x000fe20007ffe0ff */
[----:B-----5:R-:W-:-:S03]  /*12b0*/  IMAD.WIDE.U32 R20, R19, c[0x0][0x3d8], RZ ;  /* 0x0000f60013147a25 */ /* 0x020fc600078e00ff */
[----:B------:R-:W-:Y:S01]  /*12c0*/  IADD3 R9, R7, R9, RZ ;  /* 0x0000000907097210 */ /* 0x000fe20007ffe0ff */
[----:B------:R-:W-:Y:S01]  /*12d0*/  IMAD.MOV.U32 R14, RZ, RZ, R2 ;  /* 0x000000ffff0e7224 */ /* 0x000fe200078e0002 */
[----:B------:R-:W-:Y:S01]  /*12e0*/  SEL R20, R20, RZ, P2 ;  /* 0x000000ff14147207 */ /* 0x000fe20001000000 */
[----:B------:R-:W-:Y:S01]  /*12f0*/  IMAD R3, R19, c[0x0][0x3dc], R21 ;  /* 0x0000f70013037a24 */ /* 0x000fe200078e0215 */
[----:B------:R-:W-:Y:S01]  /*1300*/  SHF.R.S32.HI R19, RZ, 0x1f, R246 ;  /* 0x0000001fff137819 */ /* 0x000fe200000114f6 */
[C---:B------:R-:W-:Y:S01]  /*1310*/  IMAD R13, R33.reuse, c[0x0][0x22c], RZ ;  /* 0x00008b00210d7a24 */ /* 0x040fe200078e02ff */
[----:B------:R-:W-:Y:S01]  /*1320*/  @!P4 IADD3 R14, -R14, RZ, RZ ;  /* 0x000000ff0e0ec210 */ /* 0x000fe20007ffe1ff */
[----:B------:R-:W-:Y:S01]  /*1330*/  @!P3 IMAD R5, R34, c[0x0][0x1c0], R33 ;  /* 0x000070002205ba24 */ /* 0x000fe200078e0221 */
[----:B------:R-:W-:Y:S01]  /*1340*/  @!P5 LOP3.LUT R14, RZ, c[0x0][0x1c8], RZ, 0x33, !PT ;  /* 0x00007200ff0eda12 */ /* 0x000fe200078e33ff */
[----:B------:R-:W-:Y:S01]  /*1350*/  @P3 IMAD R4, R33, c[0x0][0x234], R4 ;  /* 0x00008d0021043a24 */ /* 0x000fe200078e0204 */
[----:B------:R-:W-:Y:S01]  /*1360*/  SHF.R.S32.HI R29, RZ, 0x1f, R13 ;  /* 0x0000001fff1d7819 */ /* 0x000fe2000001140d */
[----:B------:R-:W-:Y:S01]  /*1370*/  @!P3 IMAD R4, R5, c[0x0][0x214], RZ ;  /* 0x000085000504ba24 */ /* 0x000fe200078e02ff */
[----:B------:R-:W-:-:S02]  /*1380*/  SEL R15, R3, RZ, P2 ;  /* 0x000000ff030f7207 */ /* 0x000fc40001000000 */
[----:B------:R-:W-:Y:S01]  /*1390*/  SHF.R.S32.HI R21, RZ, 0x1f, R14 ;  /* 0x0000001fff157819 */ /* 0x000fe2000001140e */
[----:B------:R-:W-:Y:S05]  /*13a0*/  @!P3 BRA `(.L_x_126) ;  /* 0x000000700000b947 */ /* 0x000fea0003800000 */
[C---:B------:R-:W-:Y:S01]  /*13b0*/  @!P1 IMAD R0, R34.reuse, c[0x0][0x224], RZ ;  /* 0x0000890022009a24 */ /* 0x040fe200078e02ff */
[----:B------:R-:W-:Y:S02]  /*13c0*/  MOV R3, 0x80 ;  /* 0x0000008000037802 */ /* 0x000fe40000000f00 */
[----:B------:R-:W-:Y:S02]  /*13d0*/  MOV R2, c[0x0][0x210] ;  /* 0x0000840000027a02 */ /* 0x000fe40000000f00 */
[----:B------:R-:W-:-:S03]  /*13e0*/  LEA R0, R34, R0, 0x7 ;  /* 0x0000000022007211 */ /* 0x000fc600078e38ff */
[----:B------:R-:W-:-:S04]  /*13f0*/  IMAD R2, R3, R2, c[0x0][0x234] ;  /* 0x00008d0003027624 */ /* 0x000fc800078e0202 */
[----:B------:R-:W-:Y:S01]  /*1400*/  IMAD R0, R2, R33, R0 ;  /* 0x0000002102007224 */ /* 0x000fe200078e0200 */
[----:B------:R-:W-:Y:S05]  /*1410*/  BRA `(.L_x_127) ;  /* 0x0000002000007947 */ /* 0x000fea0003800000 */
.L_x_126:
[----:B------:R-:W-:-:S04]  /*1420*/  IMAD R0, R34, c[0x0][0x1c0], R33 ;  /* 0x0000700022007a24 */ /* 0x000fc800078e0221 */
[----:B------:R-:W-:Y:S02]  /*1430*/  IMAD R0, R0, c[0x0][0x224], RZ ;  /* 0x0000890000007a24 */ /* 0x000fe400078e02ff */
.L_x_127:
[----:B------:R-:W2:Y:S01]  /*1440*/  LDL R39, [R1+0xc] ;  /* 0x00000c0001277983 */ /* 0x000ea20000100800 */
[----:B------:R-:W-:Y:S01]  /*1450*/  IMAD R28, R28, c[0x0][0x1c0], RZ ;  /* 0x000070001c1c7a24 */ /* 0x000fe200078e02ff */
[----:B------:R-:W-:Y:S01]  /*1460*/  IADD3 R2, P4, R200, R10, RZ ;  /* 0x0000000ac8027210 */ /* 0x000fe20007f9e0ff */
[----:B------:R-:W-:Y:S01]  /*1470*/  IMAD R5, R16, c[0x0][0x370], RZ ;  /* 0x0000dc0010057a24 */ /* 0x000fe200078e02ff */
[----:B------:R-:W1:Y:S01]  /*1480*/  S2R R37, SR_TID.X ;  /* 0x0000000000257919 */ /* 0x000e620000002100 */
[----:B------:R-:W-:Y:S01]  /*1490*/  IMAD.SHL.U32 R3, R28, 0x40, RZ ;  /* 0x000000401c037824 */ /* 0x000fe200078e00ff */
[----:B------:R-:W-:Y:S01]  /*14a0*/  SHF.R.S32.HI R201, RZ, 0x1f, R200 ;  /* 0x0000001fffc97819 */ /* 0x000fe200000114c8 */
[----:B------:R-:W-:Y:S01]  /*14b0*/  IMAD.IADD R0, R8, 0x1, R0 ;  /* 0x0000000108007824 */ /* 0x000fe200078e0200 */
[----:B------:R-:W3:Y:S01]  /*14c0*/  S2R R38, SR_TID.X ;  /* 0x0000000000267919 */ /* 0x000ee20000002100 */
[----:B------:R-:W-:Y:S01]  /*14d0*/  SHF.R.S32.HI R32, RZ, 0x1f, R234 ;  /* 0x0000001fff207819 */ /* 0x000fe200000114ea */
[----:B------:R-:W-:Y:S01]  /*14e0*/  IMAD.MOV.U32 R31, RZ, RZ, 0x4 ;  /* 0x00000004ff1f7424 */ /* 0x000fe200078e00ff */
[----:B------:R-:W-:Y:S01]  /*14f0*/  IADD3 R7, P3, P1, R6, R3, R13 ;  /* 0x0000000306077210 */ /* 0x000fe2000797e00d */
[----:B------:R-:W-:Y:S01]  /*1500*/  IMAD R5, R8, c[0x0][0x374], R5 ;  /* 0x0000dd0008057a24 */ /* 0x000fe200078e0205 */
[----:B------:R-:W-:Y:S01]  /*1510*/  SHF.R.S32.HI R6, RZ, 0x1f, R3 ;  /* 0x0000001fff067819 */ /* 0x000fe20000011403 */
[----:B------:R-:W-:Y:S01]  /*1520*/  IMAD.X R3, R201, 0x1, R12, P4 ;  /* 0x00000001c9037824 */ /* 0x000fe200020e060c */
[----:B------:R-:W-:Y:S01]  /*1530*/  BSSY B1, `(.L_x_123) ;  /* 0x00006e2000017945 */ /* 0x000fe20003800000 */
[----:B------:R-:W-:Y:S01]  /*1540*/  IMAD.WIDE R12, R0, R31, c[0x0][0x3c8] ;  /* 0x0000f200000c7625 */ /* 0x000fe200078e021f */
[----:B------:R-:W-:-:S02]  /*1550*/  IADD3.X R10, R9, R6, R29, P3, P1 ;  /* 0x00000006090a7210 */ /* 0x000fc40001fe241d */
[----:B------:R-:W-:Y:S01]  /*1560*/  IADD3 R9, P3, P1, R20, R7, R17 ;  /* 0x0000000714097210 */ /* 0x000fe2000797e011 */
[C---:B------:R-:W-:Y:S01]  /*1570*/  IMAD.WIDE.U32 R2, R8.reuse, c[0x0][0x370], R2 ;  /* 0x0000dc0008027a25 */ /* 0x040fe200078e0002 */
[----:B------:R-:W-:Y:S02]  /*1580*/  IADD3 R17, R8, R4, RZ ;  /* 0x0000000408117210 */ /* 0x000fe40007ffe0ff */
[----:B------:R-:W-:Y:S01]  /*1590*/  IADD3 R4, P4, R234, R8, RZ ;  /* 0x00000008ea047210 */ /* 0x000fe20007f9e0ff */
[----:B------:R-:W-:Y:S01]  /*15a0*/  IMAD.IADD R3, R3, 0x1, R5 ;  /* 0x0000000103037824 */ /* 0x000fe200078e0205 */
[----:B------:R-:W-:Y:S01]  /*15b0*/  IADD3 R5, -R209, R18, R246 ;  /* 0x00000012d1057210 */ /* 0x000fe20007ffe1f6 */
[----:B------:R-:W-:Y:S01]  /*15c0*/  IMAD R8, R30, c[0x0][0x378], RZ ;  /* 0x0000de001e087a24 */ /* 0x000fe200078e02ff */
[----:B------:R-:W-:Y:S01]  /*15d0*/  IADD3.X R6, R32, R16, RZ, P4, !PT ;  /* 0x0000001020067210 */ /* 0x000fe200027fe4ff */
[----:B------:R-:W-:Y:S01]  /*15e0*/  IMAD.WIDE.U32 R2, R33, c[0x0][0x378], R2 ;  /* 0x0000de0021027a25 */ /* 0x000fe200078e0002 */
[----:B-1----:R-:W-:-:S02]  /*15f0*/  SHF.R.S32.HI R37, RZ, 0x1f, R37 ;  /* 0x0000001fff257819 */ /* 0x002fc40000011425 */
[----:B------:R-:W-:Y:S01]  /*1600*/  IADD3.X R10, R15, R10, R11, P3, P1 ;  /* 0x0000000a0f0a7210 */ /* 0x000fe20001fe240b */
[----:B------:R-:W-:Y:S01]  /*1610*/  IMAD R6, R6, c[0x0][0x190], RZ ;  /* 0x0000640006067a24 */ /* 0x000fe200078e02ff */
[----:B---3--:R-:W-:Y:S01]  /*1620*/  LEA.HI R37, R37, R38, RZ, 0x5 ;  /* 0x0000002625257211 */ /* 0x008fe200078f28ff */
[----:B------:R-:W-:Y:S01]  /*1630*/  IMAD R8, R33, c[0x0][0x37c], R8 ;  /* 0x0000df0021087a24 */ /* 0x000fe200078e0208 */
[----:B------:R-:W-:Y:S01]  /*1640*/  IADD3 R7, R5, -c[0x0][0x2e8], RZ ;  /* 0x8000ba0005077a10 */ /* 0x000fe20007ffe0ff */
[C---:B------:R-:W-:Y:S01]  /*1650*/  IMAD R11, R4.reuse, c[0x0][0x194], R6 ;  /* 0x00006500040b7a24 */ /* 0x040fe200078e0206 */
[----:B------:R-:W-:Y:S01]  /*1660*/  SHF.R.S32.HI R37, RZ, 0x5, R37 ;  /* 0x00000005ff257819 */ /* 0x000fe20000011425 */
[----:B------:R-:W-:-:S04]  /*1670*/  IMAD.WIDE.U32 R4, R4, c[0x0][0x190], R200 ;  /* 0x0000640004047a25 */ /* 0x000fc800078e00c8 */
[----:B------:R-:W-:Y:S01]  /*1680*/  IMAD.IADD R3, R3, 0x1, R8 ;  /* 0x0000000103037824 */ /* 0x000fe200078e0208 */
[----:B------:R-:W-:Y:S01]  /*1690*/  IADD3 R4, P3, R26, R4, RZ ;  /* 0x000000041a047210 */ /* 0x000fe20007f7e0ff */
[----:B------:R-:W-:Y:S02]  /*16a0*/  IMAD.MOV.U32 R213, RZ, RZ, R12 ;  /* 0x000000ffffd57224 */ /* 0x000fe400078e000c */
[----:B------:R-:W-:Y:S01]  /*16b0*/  IMAD.WIDE.U32 R2, R234, c[0x0][0x370], R2 ;  /* 0x0000dc00ea027a25 */ /* 0x000fe200078e0002 */
[----:B------:R-:W-:-:S03]  /*16c0*/  IADD3.X R5, R22, R5, R11, P3, !PT ;  /* 0x0000000516057210 */ /* 0x000fc60001ffe40b */
[----:B------:R-:W-:Y:S02]  /*16d0*/  IMAD R11, R30, c[0x0][0x1a8], RZ ;  /* 0x00006a001e0b7a24 */ /* 0x000fe400078e02ff */
[----:B------:R-:W-:-:S04]  /*16e0*/  IMAD.WIDE.U32 R4, R33, c[0x0][0x1a8], R4 ;  /* 0x00006a0021047a25 */ /* 0x000fc800078e0004 */
[----:B------:R-:W-:Y:S01]  /*16f0*/  IMAD R11, R33, c[0x0][0x1ac], R11 ;  /* 0x00006b00210b7a24 */ /* 0x000fe200078e020b */
[----:B------:R-:W-:Y:S01]  /*1700*/  LEA R196, P3, R4, c[0x0][0x160], 0x1 ;  /* 0x0000580004c47a11 */ /* 0x000fe200078608ff */
[----:B------:R-:W-:Y:S02]  /*1710*/  IMAD.MOV.U32 R212, RZ, RZ, R13 ;  /* 0x000000ffffd47224 */ /* 0x000fe400078e000d */
[----:B------:R-:W-:-:S05]  /*1720*/  IMAD.IADD R11, R5, 0x1, R11 ;  /* 0x00000001050b7824 */ /* 0x000fca00078e020b */
[----:B------:R-:W-:Y:S01]  /*1730*/  LEA.HI.X R197, R4, c[0x0][0x164], R11, 0x1, P3 ;  /* 0x0000590004c57a11 */ /* 0x000fe200018f0c0b */
[----:B--2---:R-:W-:-:S05]  /*1740*/  IMAD R0, R37, R28, R39 ;  /* 0x0000001c25007224 */ /* 0x004fca00078e0227 */
[----:B------:R-:W-:-:S04]  /*1750*/  IADD3 R6, P1, R0, R9, RZ ;  /* 0x0000000900067210 */ /* 0x000fc80007f3e0ff */
[----:B------:R-:W-:Y:S02]  /*1760*/  LEA.HI.X.SX32 R9, R0, R10, 0x1, P1 ;  /* 0x0000000a00097211 */ /* 0x000fe400008f0eff */
[----:B------:R-:W-:Y:S02]  /*1770*/  SHF.R.S32.HI R0, RZ, 0x1f, R7 ;  /* 0x0000001fff007819 */ /* 0x000fe40000011407 */
[----:B------:R-:W-:Y:S02]  /*1780*/  LEA R188, P1, R6, c[0x0][0x350], 0x2 ;  /* 0x0000d40006bc7a11 */ /* 0x000fe400078210ff */
[----:B------:R-:W-:Y:S01]  /*1790*/  LEA.HI R7, R0, R7, RZ, 0x6 ;  /* 0x0000000700077211 */ /* 0x000fe200078f30ff */
[----:B------:R-:W-:Y:S01]  /*17a0*/  IMAD R0, R32, c[0x0][0x370], RZ ;  /* 0x0000dc0020007a24 */ /* 0x000fe200078e02ff */
[----:B------:R-:W-:Y:S01]  /*17b0*/  LEA.HI.X R189, R6, c[0x0][0x354], R9, 0x2, P1 ;  /* 0x0000d50006bd7a11 */ /* 0x000fe200008f1409 */
[----:B------:R-:W-:Y:S01]  /*17c0*/  IMAD.WIDE R8, R17, R31, c[0x0][0x200] ;  /* 0x0000800011087625 */ /* 0x000fe200078e021f */
[----:B------:R-:W-:-:S02]  /*17d0*/  SHF.R.S32.HI R6, RZ, 0x6, R7 ;  /* 0x00000006ff067819 */ /* 0x000fc40000011407 */
[----:B------:R-:W-:Y:S01]  /*17e0*/  LEA R194, P1, R2, c[0x0][0x330], 0x1 ;  /* 0x0000cc0002c27a11 */ /* 0x000fe200078208ff */
[----:B------:R-:W-:Y:S01]  /*17f0*/  IMAD R0, R234, c[0x0][0x374], R0 ;  /* 0x0000dd00ea007a24 */ /* 0x000fe200078e0200 */
[----:B------:R-:W-:Y:S01]  /*1800*/  IMNMX R231, RZ, R6, !PT ;  /* 0x00000006ffe77217 */ /* 0x000fe20007800200 */
[----:B------:R-:W-:Y:S01]  /*1810*/  IMAD.MOV.U32 R207, RZ, RZ, R9 ;  /* 0x000000ffffcf7224 */ /* 0x000fe200078e0009 */
[----:B------:R-:W-:Y:S01]  /*1820*/  MOV R208, R8 ;  /* 0x0000000800d07202 */ /* 0x000fe20000000f00 */
[----:B------:R-:W-:Y:S01]  /*1830*/  IMAD.IADD R0, R3, 0x1, R0 ;  /* 0x0000000103007824 */ /* 0x000fe200078e0200 */
[C---:B------:R-:W-:Y:S02]  /*1840*/  ISETP.GT.AND P4, PT, R193.reuse, R231, PT ;  /* 0x000000e7c100720c */ /* 0x040fe40003f84270 */
[----:B------:R-:W-:Y:S02]  /*1850*/  IADD3 R193, R193, -0x1, RZ ;  /* 0xffffffffc1c17810 */ /* 0x000fe40007ffe0ff */
[----:B------:R-:W-:-:S09]  /*1860*/  LEA.HI.X R195, R2, c[0x0][0x334], R0, 0x1, P1 ;  /* 0x0000cd0002c37a11 */ /* 0x000fd200008f0c00 */
[----:B------:R-:W-:Y:S05]  /*1870*/  @P4 BRA `(.L_x_128) ;  /* 0x000007a000004947 */ /* 0x000fea0003800000 */
[----:B------:R-:W-:-:S05]  /*1880*/  @P0 IADD3 R0, R233, R36, RZ ;  /* 0x00000024e9000210 */ /* 0x000fca0007ffe0ff */
[----:B------:R-:W-:-:S04]  /*1890*/  @P0 IMAD.WIDE.U32 R2, R0, c[0x0][0x3a0], RZ ;  /* 0x0000e80000020a25 */ /* 0x000fc800078e00ff */
[----:B------:R-:W-:Y:S01]  /*18a0*/  @P0 IMAD R5, R0, c[0x0][0x3a4], R3 ;  /* 0x0000e90000050a24 */ /* 0x000fe200078e0203 */
[----:B------:R-:W-:Y:S01]  /*18b0*/  @P0 MOV R4, R2 ;  /* 0x0000000200040202 */ /* 0x000fe20000000f00 */
[----:B------:R-:W-:Y:S05]  /*18c0*/  @P0 BRA `(.L_x_129) ;  /* 0x000000a000000947 */ /* 0x000fea0003800000 */
[----:B------:R-:W-:Y:S01]  /*18d0*/  SHF.R.S32.HI R0, RZ, 0x1f, R233 ;  /* 0x0000001fff007819 */ /* 0x000fe200000114e9 */
[----:B------:R-:W-:-:S04]  /*18e0*/  IMAD.WIDE.U32 R2, R233, c[0x0][0x3a0], RZ ;  /* 0x0000e800e9027a25 */ /* 0x000fc800078e00ff */
[----:B------:R-:W-:Y:S02]  /*18f0*/  IMAD R0, R0, c[0x0][0x3a0], RZ ;  /* 0x0000e80000007a24 */ /* 0x000fe400078e02ff */
[----:B------:R-:W-:Y:S02]  /*1900*/  IMAD R4, R35, c[0x0][0x388], RZ ;  /* 0x0000e20023047a24 */ /* 0x000fe400078e02ff */
[----:B------:R-:W-:-:S05]  /*1910*/  IMAD R0, R233, c[0x0][0x3a4], R0 ;  /* 0x0000e900e9007a24 */ /* 0x000fca00078e0200 */
[----:B------:R-:W-:Y:S01]  /*1920*/  IADD3 R3, R3, R0, RZ ;  /* 0x0000000003037210 */ /* 0x000fe20007ffe0ff */
[----:B------:R-:W-:-:S04]  /*1930*/  IMAD R0, R34, c[0x0][0x38c], R4 ;  /* 0x0000e30022007a24 */ /* 0x000fc800078e0204 */
[----:B------:R-:W-:-:S05]  /*1940*/  IMAD.WIDE.U32 R2, R34, c[0x0][0x388], R2 ;  /* 0x0000e20022027a25 */ /* 0x000fca00078e0002 */
[----:B------:R-:W-:Y:S02]  /*1950*/  IADD3 R5, R3, R0, RZ ;  /* 0x0000000003057210 */ /* 0x000fe40007ffe0ff */
[----:B------:R-:W-:Y:S02]  /*1960*/  MOV R4, R2 ;  /* 0x0000000200047202 */ /* 0x000fe40000000f00 */
.L_x_129:
        /* <DEDUP_REMOVED lines=15> */
.L_x_130:
[----:B------:R-:W-:Y:S01]  /*1a60*/  IMAD R9, R235, -0x40, R209 ;  /* 0xffffffc0eb097824 */ /* 0x000fe200078e02d1 */
[----:B------:R-:W-:Y:S01]  /*1a70*/  BSSY B0, `(.L_x_131) ;  /* 0x000001a000007945 */ /* 0x000fe20003800000 */
[----:B------:R-:W-:Y:S02]  /*1a80*/  IMAD R0, R19, c[0x0][0x3a0], RZ ;  /* 0x0000e80013007a24 */ /* 0x000fe400078e02ff */
[----:B------:R-:W-:Y:S01]  /*1a90*/  IMAD.WIDE.U32 R2, R246, c[0x0][0x3a0], R200 ;  /* 0x0000e800f6027a25 */ /* 0x000fe200078e00c8 */
[----:B------:R-:W-:-:S03]  /*1aa0*/  ISETP.GE.AND P4, PT, R234, R9, PT ;  /* 0x00000009ea00720c */ /* 0x000fc60003f86270 */
[----:B------:R-:W-:Y:S01]  /*1ab0*/  IMAD R0, R246, c[0x0][0x3a4], R0 ;  /* 0x0000e900f6007a24 */ /* 0x000fe200078e0200 */
[----:B------:R-:W-:Y:S01]  /*1ac0*/  IADD3 R4, P0, R4, R2, RZ ;  /* 0x0000000204047210 */ /* 0x000fe20007f1e0ff */
[----:B------:R-:W-:-:S03]  /*1ad0*/  IMAD R8, R30, c[0x0][0x3b8], RZ ;  /* 0x0000ee001e087a24 */ /* 0x000fc600078e02ff */
[----:B------:R-:W-:Y:S01]  /*1ae0*/  IADD3.X R5, R5, R3, R0, P0, !PT ;  /* 0x0000000305057210 */ /* 0x000fe200007fe400 */
[----:B------:R-:W-:-:S04]  /*1af0*/  IMAD R8, R33, c[0x0][0x3bc], R8 ;  /* 0x0000ef0021087a24 */ /* 0x000fc800078e0208 */
[----:B------:R-:W-:-:S05]  /*1b00*/  IMAD.WIDE.U32 R4, R33, c[0x0][0x3b8], R4 ;  /* 0x0000ee0021047a25 */ /* 0x000fca00078e0004 */
[----:B------:R-:W-:Y:S01]  /*1b10*/  IADD3 R8, R5, R8, RZ ;  /* 0x0000000805087210 */ /* 0x000fe20007ffe0ff */
[----:B------:R-:W-:Y:S05]  /*1b20*/  @P4 BRA `(.L_x_132) ;  /* 0x000000e000004947 */ /* 0x000fea0003800000 */
[----:B------:R-:W-:Y:S01]  /*1b30*/  MOV R3, R8 ;  /* 0x0000000800037202 */ /* 0x000fe20000000f00 */
[----:B------:R-:W-:Y:S01]  /*1b40*/  IMAD R0, R32, c[0x0][0x3a0], RZ ;  /* 0x0000e80020007a24 */ /* 0x000fe200078e02ff */
[----:B------:R-:W-:Y:S01]  /*1b50*/  ISETP.GE.AND P3, PT, R200, c[0x0][0x220], PT ;  /* 0x00008800c8007a0c */ /* 0x000fe20003f66270 */
[----:B------:R-:W-:Y:S01]  /*1b60*/  IMAD.MOV.U32 R2, RZ, RZ, R4 ;  /* 0x000000ffff027224 */ /* 0x000fe200078e0004 */
[----:B------:R-:W-:Y:S01]  /*1b70*/  ISETP.GE.AND P2, PT, R210, c[0x0][0x220], PT ;  /* 0x00008800d2007a0c */ /* 0x000fe20003f46270 */
[C---:B------:R-:W-:Y:S01]  /*1b80*/  IMAD R0, R234.reuse, c[0x0][0x3a4], R0 ;  /* 0x0000e900ea007a24 */ /* 0x040fe200078e0200 */
[----:B------:R-:W-:Y:S01]  /*1b90*/  ISETP.GE.AND P1, PT, R211, c[0x0][0x220], PT ;  /* 0x00008800d3007a0c */ /* 0x000fe20003f26270 */
[----:B------:R-:W-:-:S04]  /*1ba0*/  IMAD.WIDE.U32 R6, R234, c[0x0][0x3a0], R2 ;  /* 0x0000e800ea067a25 */ /* 0x000fc800078e0002 */
[----:B------:R-:W-:Y:S01]  /*1bb0*/  IMAD.IADD R0, R7, 0x1, R0 ;  /* 0x0000000107007824 */ /* 0x000fe200078e0200 */
[----:B------:R-:W-:-:S04]  /*1bc0*/  LEA R2, P0, R6, c[0x0][0x340], 0x1 ;  /* 0x0000d00006027a11 */ /* 0x000fc800078008ff */
[----:B------:R-:W-:-:S05]  /*1bd0*/  LEA.HI.X R3, R6, c[0x0][0x344], R0, 0x1, P0 ;  /* 0x0000d10006037a11 */ /* 0x000fca00000f0c00 */
[----:B------:R1:W-:Y:S04]  /*1be0*/  @!P3 STG.E.128 [R2.64], RZ ;  /* 0x000000ff0200b986 */ /* 0x0003e8000c101d06 */
[----:B------:R1:W-:Y:S04]  /*1bf0*/  @!P2 STG.E.128 [R2.64+0x80], RZ ;  /* 0x000080ff0200a986 */ /* 0x0003e8000c101d06 */
[----:B------:R1:W-:Y:S02]  /*1c00*/  @!P1 STG.E.128 [R2.64+0x100], RZ ;  /* 0x000100ff02009986 */ /* 0x0003e4000c101d06 */
.L_x_132:
[----:B------:R-:W-:Y:S05]  /*1c10*/  BSYNC B0 ;  /* 0x0000000000007941 */ /* 0x000fea0003800000 */
.L_x_131:
[----:B------:R-:W-:Y:S01]  /*1c20*/  IADD3 R0, R234, 0x20, RZ ;  /* 0x00000020ea007810 */ /* 0x000fe20007ffe0ff */
[----:B------:R-:W-:Y:S03]  /*1c30*/  BSSY B0, `(.L_x_133) ;  /* 0x0000012000007945 */ /* 0x000fe60003800000 */
[----:B------:R-:W-:-:S13]  /*1c40*/  ISETP.GE.AND P3, PT, R0, R9, PT ;  /* 0x000000090000720c */ /* 0x000fda0003f66270 */
[----:B------:R-:W-:Y:S05]  /*1c50*/  @P3 BRA `(.L_x_134) ;  /* 0x000000f000003947 */ /* 0x000fea0003800000 */
[----:B------:R-:W-:Y:S01]  /*1c60*/  IADD3 R0, P0, R234, 0x20, RZ ;  /* 0x00000020ea007810 */ /* 0x000fe20007f1e0ff */
[----:B------:R-:W-:Y:S01]  /*1c70*/  IMAD.MOV.U32 R5, RZ, RZ, R8 ;  /* 0x000000ffff057224 */ /* 0x000fe200078e0008 */
[----:B------:R-:W-:Y:S02]  /*1c80*/  ISETP.GE.AND P2, PT, R200, c[0x0][0x220], PT ;  /* 0x00008800c8007a0c */ /* 0x000fe40003f46270 */
[----:B------:R-:W-:Y:S01]  /*1c90*/  ISETP.GE.AND P1, PT, R210, c[0x0][0x220], PT ;  /* 0x00008800d2007a0c */ /* 0x000fe20003f26270 */
[----:B-1----:R-:W-:Y:S01]  /*1ca0*/  IMAD.X R2, RZ, RZ, R32, P0 ;  /* 0x000000ffff027224 */ /* 0x002fe200000e0620 */
        /* <DEDUP_REMOVED lines=10> */
.L_x_134:
[----:B------:R-:W-:Y:S05]  /*1d50*/  BSYNC B0 ;  /* 0x0000000000007941 */ /* 0x000fea0003800000 */
.L_x_133:
[----:B-1----:R-:W-:Y:S01]  /*1d60*/  IMAD.WIDE.U32 R2, R246, c[0x0][0x3a8], R200 ;  /* 0x0000ea00f6027a25 */ /* 0x002fe200078e00c8 */
[----:B------:R-:W-:Y:S03]  /*1d70*/  BSSY B0, `(.L_x_135) ;  /* 0x0000018000007945 */ /* 0x000fe60003800000 */
[----:B------:R-:W-:Y:S01]  /*1d80*/  IMAD R0, R19, c[0x0][0x3a8], RZ ;  /* 0x0000ea0013007a24 */ /* 0x000fe200078e02ff */
[----:B------:R-:W-:Y:S01]  /*1d90*/  IADD3 R4, P0, R10, R2, RZ ;  /* 0x000000020a047210 */ /* 0x000fe20007f1e0ff */
[----:B------:R-:W-:-:S02]  /*1da0*/  IMAD R8, R30, c[0x0][0x3c0], RZ ;  /* 0x0000f0001e087a24 */ /* 0x000fc400078e02ff */
[----:B------:R-:W-:Y:S02]  /*1db0*/  IMAD R0, R246, c[0x0][0x3ac], R0 ;  /* 0x0000eb00f6007a24 */ /* 0x000fe400078e0200 */
[----:B------:R-:W-:-:S03]  /*1dc0*/  IMAD R8, R33, c[0x0][0x3c4], R8 ;  /* 0x0000f10021087a24 */ /* 0x000fc600078e0208 */
[----:B------:R-:W-:-:S05]  /*1dd0*/  IADD3.X R5, R11, R3, R0, P0, !PT ;  /* 0x000000030b057210 */ /* 0x000fca00007fe400 */
        /* <DEDUP_REMOVED lines=17> */
.L_x_136:
[----:B------:R-:W-:Y:S05]  /*1ef0*/  BSYNC B0 ;  /* 0x0000000000007941 */ /* 0x000fea0003800000 */
.L_x_135:
[----:B------:R-:W-:Y:S05]  /*1f00*/  @P3 BRA `(.L_x_137) ;  /* 0x0000644000003947 */ /* 0x000fea0003800000 */
[----:B------:R-:W-:Y:S01]  /*1f10*/  IADD3 R0, P0, R234, 0x20, RZ ;  /* 0x00000020ea007810 */ /* 0x000fe20007f1e0ff */
[----:B------:R-:W-:Y:S01]  /*1f20*/  IMAD.MOV.U32 R5, RZ, RZ, R8 ;  /* 0x000000ffff057224 */ /* 0x000fe200078e0008 */
[----:B------:R-:W-:-:S03]  /*1f30*/  ISETP.GE.AND P1, PT, R200, c[0x0][0x220], PT ;  /* 0x00008800c8007a0c */ /* 0x000fc60003f26270 */
        /* <DEDUP_REMOVED lines=14> */
.L_x_128:
[----:B------:R-:W-:Y:S01]  /*2020*/  @P2 BAR.SYNC.DEFER_BLOCKING 0x0 ;  /* 0x0000000000002b1d */ /* 0x000fe20000010000 */
[C---:B------:R-:W-:Y:S01]  /*2030*/  IMAD R10, R193.reuse, -0x40, R18 ;  /* 0xffffffc0c10a7824 */ /* 0x040fe200078e0212 */
[----:B------:R-:W-:-:S04]  /*2040*/  LEA.HI R6, R193, R193, RZ, 0x1 ;  /* 0x000000c1c1067211 */ /* 0x000fc800078f08ff */
[----:B------:R-:W-:Y:S01]  /*2050*/  ISETP.GE.AND P5, PT, R234, R10, PT ;  /* 0x0000000aea00720c */ /* 0x000fe20003fa6270 */
[----:B------:R-:W-:Y:S01]  /*2060*/  BSSY B0, `(.L_x_138) ;  /* 0x000001b000007945 */ /* 0x000fe20003800000 */
[----:B------:R-:W-:-:S05]  /*2070*/  LOP3.LUT R6, R6, 0xfffffffe, RZ, 0xc0, !PT ;  /* 0xfffffffe06067812 */ /* 0x000fca00078ec0ff */
[----:B------:R-:W-:-:S05]  /*2080*/  IMAD.IADD R6, R193, 0x1, -R6 ;  /* 0x00000001c1067824 */ /* 0x000fca00078e0a06 */
[----:B------:R-:W-:Y:S01]  /*2090*/  ISETP.NE.AND P0, PT, R6, 0x1, PT ;  /* 0x000000010600780c */ /* 0x000fe20003f05270 */
[----:B------:R1:W-:Y:S04]  /*20a0*/  @P5 STS.128 [R191+0xc000], RZ ;  /* 0x00c000ffbf005388 */ /* 0x0003e80000000c00 */
[----:B------:R1:W-:Y:S04]  /*20b0*/  @P5 STS.128 [R191+0xe000], RZ ;  /* 0x00e000ffbf005388 */ /* 0x0003e80000000c00 */
[----:B------:R1:W-:Y:S01]  /*20c0*/  @P5 STS.128 [R191+0x10000], RZ ;  /* 0x010000ffbf005388 */ /* 0x0003e20000000c00 */
[----:B------:R-:W-:Y:S05]  /*20d0*/  @P5 BRA `(.L_x_139) ;  /* 0x0000013000005947 */ /* 0x000fea0003800000 */
[----:B------:R-:W-:Y:S02]  /*20e0*/  ISETP.GE.AND P3, PT, R200, c[0x0][0x220], PT ;  /* 0x00008800c8007a0c */ /* 0x000fe40003f66270 */
[----:B------:R-:W-:-:S02]  /*20f0*/  ISETP.GE.AND P2, PT, R210, c[0x0][0x220], PT ;  /* 0x00008800d2007a0c */ /* 0x000fc40003f46270 */
[----:B------:R-:W-:-:S09]  /*2100*/  ISETP.GE.AND P1, PT, R211, c[0x0][0x220], PT ;  /* 0x00008800d3007a0c */ /* 0x000fd20003f26270 */
        /* <DEDUP_REMOVED lines=16> */
.L_x_139:
[----:B------:R-:W-:Y:S05]  /*2210*/  BSYNC B0 ;  /* 0x0000000000007941 */ /* 0x000fea0003800000 */
.L_x_138:
[----:B------:R-:W-:Y:S01]  /*2220*/  IADD3 R12, R234, 0x20, RZ ;  /* 0x00000020ea0c7810 */ /* 0x000fe20007ffe0ff */
[----:B------:R-:W-:Y:S01]  /*2230*/  BSSY B0, `(.L_x_140) ;  /* 0x0000026000007945 */ /* 0x000fe20003800000 */
[----:B------:R-:W-:-:S02]  /*2240*/  IMAD.MOV.U32 R185, RZ, RZ, 0x20 ;  /* 0x00000020ffb97424 */ /* 0x000fc400078e00ff */
[----:B------:R-:W-:-:S13]  /*2250*/  ISETP.GE.AND P4, PT, R12, R10, PT ;  /* 0x0000000a0c00720c */ /* 0x000fda0003f86270 */
[----:B------:R4:W-:Y:S04]  /*2260*/  @P4 STS.128 [R191+0xd000], RZ ;  /* 0x00d000ffbf004388 */ /* 0x0009e80000000c00 */
[----:B------:R4:W-:Y:S04]  /*2270*/  @P4 STS.128 [R191+0xf000], RZ ;  /* 0x00f000ffbf004388 */ /* 0x0009e80000000c00 */
[----:B------:R4:W-:Y:S01]  /*2280*/  @P4 STS.128 [R191+0x11000], RZ ;  /* 0x011000ffbf004388 */ /* 0x0009e20000000c00 */
[----:B------:R-:W-:Y:S05]  /*2290*/  @P4 BRA `(.L_x_141) ;  /* 0x000001f000004947 */ /* 0x000fea0003800000 */
[----:B------:R-:W-:Y:S01]  /*22a0*/  ISETP.GE.AND P3, PT, R200, c[0x0][0x220], PT ;  /* 0x00008800c8007a0c */ /* 0x000fe20003f66270 */
[----:B------:R-:W-:Y:S01]  /*22b0*/  IMAD.WIDE.U32 R6, R185, c[0x0][0x370], RZ ;  /* 0x0000dc00b9067a25 */ /* 0x000fe200078e00ff */
[----:B------:R-:W-:-:S03]  /*22c0*/  ISETP.GE.AND P2, PT, R210, c[0x0][0x220], PT ;  /* 0x00008800d2007a0c */ /* 0x000fc60003f46270 */
[----:B------:R-:W-:Y:S01]  /*22d0*/  IMAD R9, R185, c[0x0][0x374], RZ ;  /* 0x0000dd00b9097a24 */ /* 0x000fe200078e02ff */
[----:B------:R-:W-:-:S04]  /*22e0*/  IADD3 R2, P6, R2, R6, RZ ;  /* 0x0000000602027210 */ /* 0x000fc80007fde0ff */
[----:B------:R-:W-:-:S03]  /*22f0*/  IADD3.X R0, R0, R7, R9, P6, !PT ;  /* 0x0000000700007210 */ /* 0x000fc600037fe409 */
[----:B------:R-:W-:Y:S01]  /*2300*/  @!P3 IMAD.MOV.U32 R3, RZ, RZ, c[0x0][0x370] ;  /* 0x0000dc00ff03b624 */ /* 0x000fe200078e00ff */
[----:B------:R1:W-:Y:S01]  /*2310*/  @P3 STS.128 [R191+0xd000], RZ ;  /* 0x00d000ffbf003388 */ /* 0x0003e20000000c00 */
[----:B------:R-:W-:-:S03]  /*2320*/  @!P3 IMAD.MOV.U32 R6, RZ, RZ, c[0x0][0x374] ;  /* 0x0000dd00ff06b624 */ /* 0x000fc600078e00ff */
[----:B------:R-:W-:-:S04]  /*2330*/  @!P3 LEA R8, P1, R3, R194, 0x6 ;  /* 0x000000c20308b211 */ /* 0x000fc800078230ff */
[----:B------:R-:W-:Y:S02]  /*2340*/  @!P3 LEA.HI.X R9, R3, R195, R6, 0x6, P1 ;  /* 0x000000c30309b211 */ /* 0x000fe400008f3406 */
[----:B------:R-:W-:Y:S02]  /*2350*/  ISETP.GE.AND P1, PT, R211, c[0x0][0x220], PT ;  /* 0x00008800d3007a0c */ /* 0x000fe40003f26270 */
        /* <DEDUP_REMOVED lines=19> */
.L_x_141:
[----:B------:R-:W-:Y:S05]  /*2490*/  BSYNC B0 ;  /* 0x0000000000007941 */ /* 0x000fea0003800000 */
.L_x_140:
[----:B------:R-:W5:Y:S01]  /*24a0*/  LDL R2, [R1+0x8] ;  /* 0x0000080001027983 */ /* 0x000f620000100800 */
[----:B------:R-:W-:Y:S01]  /*24b0*/  BSSY B0, `(.L_x_142) ;  /* 0x000002e000007945 */ /* 0x000fe20003800000 */
[----:B-----5:R-:W-:-:S04]  /*24c0*/  IADD3 R0, R2, 0x3000, RZ ;  /* 0x0000300002007810 */ /* 0x020fc80007ffe0ff */
[----:B------:R-:W-:-:S05]  /*24d0*/  SEL R0, R0, R2, !P0 ;  /* 0x0000000200007207 */ /* 0x000fca0004000000 */
[----:B------:R-:W-:Y:S01]  /*24e0*/  IMAD.SHL.U32 R190, R0, 0x2, RZ ;  /* 0x0000000200be7824 */ /* 0x000fe200078e00ff */
[----:B------:R-:W-:Y:S05]  /*24f0*/  @!P5 BRA `(.L_x_143) ;  /* 0x000000d00000d947 */ /* 0x000fea0003800000 */
[----:B------:R1:W-:Y:S04]  /*2500*/  STS [R190], RZ ;  /* 0x000000ffbe007388 */ /* 0x0003e80000000800 */
[----:B------:R1:W-:Y:S04]  /*2510*/  STS [R190+0x4], RZ ;  /* 0x000004ffbe007388 */ /* 0x0003e80000000800 */
        /* <DEDUP_REMOVED lines=9> */
[----:B------:R1:W-:Y:S01]  /*25b0*/  STS [R190+0x400c], RZ ;  /* 0x00400cffbe007388 */ /* 0x0003e20000000800 */
[----:B------:R-:W-:Y:S05]  /*25c0*/  BRA `(.L_x_144) ;  /* 0x000001c000007947 */ /* 0x000fea0003800000 */
.L_x_143:
[----:B------:R-:W-:Y:S02]  /*25d0*/  ISETP.GE.AND P3, PT, R200, c[0x0][0x220], PT ;  /* 0x00008800c8007a0c */ /* 0x000fe40003f66270 */
[----:B------:R-:W-:-:S02]  /*25e0*/  ISETP.GE.AND P2, PT, R210, c[0x0][0x220], PT ;  /* 0x00008800d2007a0c */ /* 0x000fc40003f46270 */
[----:B------:R-:W-:-:S09]  /*25f0*/  ISETP.GE.AND P1, PT, R211, c[0x0][0x220], PT ;  /* 0x00008800d3007a0c */ /* 0x000fd20003f26270 */
[----:B------:R1:W-:Y:S04]  /*2600*/  @P3 STS [R190], RZ ;  /* 0x000000ffbe003388 */ /* 0x0003e80000000800 */
[----:B------:R1:W-:Y:S04]  /*2610*/  @P3 STS [R190+0x4], RZ ;  /* 0x000004ffbe003388 */ /* 0x0003e80000000800 */
[----:B------:R1:W-:Y:S04]  /*2620*/  @P3 STS [R190+0x8], RZ ;  /* 0x000008ffbe003388 */ /* 0x0003e80000000800 */
[----:B------:R1:W-:Y:S04]  /*2630*/  @P3 STS [R190+0xc], RZ ;  /* 0x00000cffbe003388 */ /* 0x0003e80000000800 */
[----:B------:R-:W-:Y:S01]  /*2640*/  @!PT LDS RZ, [RZ] ;  /* 0x00000000fffff984 */ /* 0x000fe20000000800 */
[----:B------:R-:W-:Y:S01]  /*2650*/  @!PT LDS RZ, [RZ] ;  /* 0x00000000fffff984 */ /* 0x000fe20000000800 */
[----:B------:R-:W-:Y:S01]  /*2660*/  @!PT LDS RZ, [RZ] ;  /* 0x00000000fffff984 */ /* 0x000fe20000000800 */
[----:B------:R1:W-:Y:S04]  /*2670*/  @!P3 LDGSTS.E.BYPASS.LTC128B.128 [R190], [R196.64] ;  /* 0x00000000c4bebfae */ /* 0x0003e8000b901d46 */
[----:B------:R1:W-:Y:S04]  /*2680*/  @P2 STS [R190+0x2000], RZ ;  /* 0x002000ffbe002388 */ /* 0x0003e80000000800 */
[----:B------:R1:W-:Y:S04]  /*2690*/  @P2 STS [R190+0x2004], RZ ;  /* 0x002004ffbe002388 */ /* 0x0003e80000000800 */
[----:B------:R1:W-:Y:S04]  /*26a0*/  @P2 STS [R190+0x2008], RZ ;  /* 0x002008ffbe002388 */ /* 0x0003e80000000800 */
[----:B------:R1:W-:Y:S04]  /*26b0*/  @P2 STS [R190+0x200c], RZ ;  /* 0x00200cffbe002388 */ /* 0x0003e80000000800 */
[----:B------:R-:W-:Y:S01]  /*26c0*/  @!PT LDS RZ, [RZ] ;  /* 0x00000000fffff984 */ /* 0x000fe20000000800 */
[----:B------:R-:W-:Y:S01]  /*26d0*/  @!PT LDS RZ, [RZ] ;  /* 0x00000000fffff984 */ /* 0x000fe20000000800 */
[----:B------:R-:W-:Y:S01]  /*26e0*/  @!PT LDS RZ, [RZ] ;  /* 0x00000000fffff984 */ /* 0x000fe20000000800 */
[----:B------:R1:W-:Y:S04]  /*26f0*/  @!P2 LDGSTS.E.BYPASS.LTC128B.128 [R190+0x2000], [R196.64+0x80] ;  /* 0x02000080c4beafae */ /* 0x0003e8000b901d46 */
[----:B------:R1:W-:Y:S04]  /*2700*/  @P1 STS [R190+0x4000], RZ ;  /* 0x004000ffbe001388 */ /* 0x0003e80000000800 */
[----:B------:R1:W-:Y:S04]  /*2710*/  @P1 STS [R190+0x4004], RZ ;  /* 0x004004ffbe001388 */ /* 0x0003e80000000800 */
[----:B------:R1:W-:Y:S04]  /*2720*/  @P1 STS [R190+0x4008], RZ ;  /* 0x004008ffbe001388 */ /* 0x0003e80000000800 */
[----:B------:R1:W-:Y:S01]  /*2730*/  @P1 STS [R190+0x400c], RZ ;  /* 0x00400cffbe001388 */ /* 0x0003e20000000800 */
[----:B------:R-:W-:Y:S05]  /*2740*/  @P1 BRA `(.L_x_144) ;  /* 0x0000004000001947 */ /* 0x000fea0003800000 */
[----:B------:R-:W-:Y:S01]  /*2750*/  @!PT LDS RZ, [RZ] ;  /* 0x00000000fffff984 */ /* 0x000fe20000000800 */
[----:B------:R-:W-:Y:S01]  /*2760*/  @!PT LDS RZ, [RZ] ;  /* 0x00000000fffff984 */ /* 0x000fe20000000800 */
[----:B------:R-:W-:Y:S01]  /*2770*/  @!PT LDS RZ, [RZ] ;  /* 0x00000000fffff984 */ /* 0x000fe20000000800 */
[----:B------:R1:W-:Y:S02]  /*2780*/  LDGSTS.E.BYPASS.LTC128B.128 [R190+0x4000], [R196.64+0x100] ;  /* 0x04000100c4be7fae */ /* 0x0003e4000b901d46 */
.L_x_144:
[----:B------:R-:W-:Y:S05]  /*2790*/  BSYNC B0 ;  /* 0x0000000000007941 */ /* 0x000fea0003800000 */
.L_x_142:
[----:B------:R-:W-:Y:S01]  /*27a0*/  BSSY B0, `(.L_x_145) ;  /* 0x0000037000007945 */ /* 0x000fe20003800000 */
[----:B------:R-:W-:-:S02]  /*27b0*/  IMAD R2, R185, c[0x0][0x194], RZ ;  /* 0x00006500b9027a24 */ /* 0x000fc400078e02ff */
[----:B-1----:R-:W-:Y:S01]  /*27c0*/  IMAD.WIDE.U32 R6, R185, c[0x0][0x190], RZ ;  /* 0x00006400b9067a25 */ /* 0x002fe200078e00ff */
[----:B------:R-:W-:Y:S05]  /*27d0*/  @!P4 BRA `(.L_x_146) ;  /* 0x000000d00000c947 */ /* 0x000fea0003800000 */
        /* <DEDUP_REMOVED lines=13> */
.L_x_146:
[----:B------:R-:W-:Y:S02]  /*28b0*/  ISETP.GE.AND P3, PT, R200, c[0x0][0x220], PT ;  /* 0x00008800c8007a0c */ /* 0x000fe40003f66270 */
[----:B------:R-:W-:-:S02]  /*28c0*/  ISETP.GE.AND P2, PT, R210, c[0x0][0x220], PT ;  /* 0x00008800d2007a0c */ /* 0x000fc40003f46270 */
[----:B------:R-:W-:-:S04]  /*28d0*/  IADD3 R0, P1, R4, R6, RZ ;  /* 0x0000000604007210 */ /* 0x000fc80007f3e0ff */
[----:B------:R-:W-:Y:S02]  /*28e0*/  IADD3.X R6, R11, R7, R2, P1, !PT ;  /* 0x000000070b067210 */ /* 0x000fe40000ffe402 */
[----:B------:R-:W-:-:S03]  /*28f0*/  ISETP.GE.AND P1, PT, R211, c[0x0][0x220], PT ;  /* 0x00008800d3007a0c */ /* 0x000fc60003f26270 */
[----:B------:R-:W-:Y:S01]  /*2900*/  @!P3 IMAD.MOV.U32 R5, RZ, RZ, c[0x0][0x190] ;  /* 0x00006400ff05b624 */ /* 0x000fe200078e00ff */
[----:B------:R1:W-:Y:S01]  /*2910*/  @P3 STS [R190+0x1000], RZ ;  /* 0x001000ffbe003388 */ /* 0x0003e20000000800 */
[----:B------:R-:W-:Y:S01]  /*2920*/  @!P3 IMAD.MOV.U32 R7, RZ, RZ, c[0x0][0x194] ;  /* 0x00006500ff07b624 */ /* 0x000fe200078e00ff */
[C---:B------:R-:W-:Y:S02]  /*2930*/  @!P2 LEA R2, P4, R0.reuse, c[0x0][0x160], 0x1 ;  /* 0x000058000002aa11 */ /* 0x040fe400078808ff */
[C---:B------:R-:W-:Y:S01]  /*2940*/  @!P3 LEA R4, P5, R5.reuse, R196, 0x6 ;  /* 0x000000c40504b211 */ /* 0x040fe200078a30ff */
[----:B------:R1:W-:Y:S01]  /*2950*/  @P3 STS [R190+0x1004], RZ ;  /* 0x001004ffbe003388 */ /* 0x0003e20000000800 */
[----:B------:R-:W-:Y:S02]  /*2960*/  @!P2 LEA.HI.X R3, R0, c[0x0][0x164], R6, 0x1, P4 ;  /* 0x000059000003aa11 */ /* 0x000fe400020f0c06 */
[----:B------:R-:W-:Y:S01]  /*2970*/  @!P3 LEA.HI.X R5, R5, R197, R7, 0x6, P5 ;  /* 0x000000c50505b211 */ /* 0x000fe200028f3407 */
[----:B------:R1:W-:Y:S04]  /*2980*/  @P3 STS [R190+0x1008], RZ ;  /* 0x001008ffbe003388 */ /* 0x0003e80000000800 */
[----:B------:R1:W-:Y:S04]  /*2990*/  @P3 STS [R190+0x100c], RZ ;  /* 0x00100cffbe003388 */ /* 0x0003e80000000800 */
[----:B------:R-:W-:Y:S01]  /*29a0*/  @!PT LDS RZ, [RZ] ;  /* 0x00000000fffff984 */ /* 0x000fe20000000800 */
[----:B------:R-:W-:Y:S01]  /*29b0*/  @!PT LDS RZ, [RZ] ;  /* 0x00000000fffff984 */ /* 0x000fe20000000800 */
[----:B------:R-:W-:Y:S01]  /*29c0*/  @!PT LDS RZ, [RZ] ;  /* 0x00000000fffff984 */ /* 0x000fe20000000800 */
[----:B------:R1:W-:Y:S04]  /*29d0*/  @!P3 LDGSTS.E.BYPASS.LTC128B.128 [R190+0x1000], [R4.64] ;  /* 0x0100000004bebfae */ /* 0x0003e8000b901d46 */
        /* <DEDUP_REMOVED lines=13> */
[----:B-1----:R-:W-:-:S04]  /*2ab0*/  LEA R2, P1, R0, c[0x0][0x160], 0x1 ;  /* 0x0000580000027a11 */ /* 0x002fc800078208ff */
[----:B------:R-:W-:-:S05]  /*2ac0*/  LEA.HI.X R3, R0, c[0x0][0x164], R6, 0x1, P1 ;  /* 0x0000590000037a11 */ /* 0x000fca00008f0c06 */
[----:B------:R-:W-:Y:S01]  /*2ad0*/  @!PT LDS RZ, [RZ] ;  /* 0x00000000fffff984 */ /* 0x000fe20000000800 */
[----:B------:R-:W-:Y:S01]  /*2ae0*/  @!PT LDS RZ, [RZ] ;  /* 0x00000000fffff984 */ /* 0x000fe20000000800 */
[----:B------:R-:W-:Y:S01]  /*2af0*/  @!PT LDS RZ, [RZ] ;  /* 0x00000000fffff984 */ /* 0x000fe20000000800 */
[----:B------:R1:W-:Y:S04]  /*2b00*/  LDGSTS.E.BYPASS.LTC128B.128 [R190+0x5000], [R2.64+0x100] ;  /* 0x0500010002be7fae */ /* 0x0003e8000b901d46 */
.L_x_147:
[----:B------:R-:W-:Y:S05]  /*2b10*/  BSYNC B0 ;  /* 0x0000000000007941 */ /* 0x000fea0003800000 */
.L_x_145:
[----:B--2---:R-:W2:Y:S01]  /*2b20*/  LDL R13, [R1+0x4] ;  /* 0x00000400010d7983 */ /* 0x004ea20000100800 */
[----:B------:R-:W-:Y:S01]  /*2b30*/  IMAD R11, R235, -0x40, R209 ;  /* 0xffffffc0eb0b7824 */ /* 0x000fe200078e02d1 */
[----:B------:R-:W-:Y:S01]  /*2b40*/  MOV R202, 0x7f800000 ;  /* 0x7f80000000ca7802 */ /* 0x000fe20000000f00 */
[----:B------:R-:W-:-:S03]  /*2b50*/  IMAD.MOV.U32 R199, RZ, RZ, 0x7f800000 ;  /* 0x7f800000ffc77424 */ /* 0x000fc600078e00ff */
[----:B------:R-:W-:-:S13]  /*2b60*/  ISETP.GE.AND P6, PT, R234, R11, PT ;  /* 0x0000000bea00720c */ /* 0x000fda0003fc6270 */
[----:B------:R1:W-:Y:S04]  /*2b70*/  @P6 STS.128 [R191+0x12000], RZ ;  /* 0x012000ffbf006388 */ /* 0x0003e80000000c00 */
[----:B------:R1:W-:Y:S04]  /*2b80*/  @P6 STS.128 [R191+0x14000], RZ ;  /* 0x014000ffbf006388 */ /* 0x0003e80000000c00 */
[----:B------:R1:W-:Y:S01]  /*2b90*/  @P6 STS.128 [R191+0x16000], RZ ;  /* 0x016000ffbf006388 */ /* 0x0003e20000000c00 */
[----:B------:R-:W-:Y:S01]  /*2ba0*/  BSSY B0, `(.L_x_148) ;  /* 0x0000034000007945 */ /* 0x000fe20003800000 */
[C---:B--2---:R-:W-:Y:S01]  /*2bb0*/  IADD3 R0, R13.reuse, 0x8, RZ ;  /* 0x000000080d007810 */ /* 0x044fe20007ffe0ff */
[----:B------:R-:W-:Y:S01]  /*2bc0*/  IMAD.SHL.U32 R230, R13, 0x4, RZ ;  /* 0x000000040de67824 */ /* 0x000fe200078e00ff */
[----:B-1----:R-:W-:-:S02]  /*2bd0*/  SHF.R.S32.HI R2, RZ, 0x1f, R13 ;  /* 0x0000001fff027819 */ /* 0x002fc4000001140d */
[CC--:B------:R-:W-:Y:S02]  /*2be0*/  ISETP.GE.AND P3, PT, R13.reuse, R10.reuse, PT ;  /* 0x0000000a0d00720c */ /* 0x0c0fe40003f66270 */
[----:B------:R-:W-:Y:S02]  /*2bf0*/  ISETP.GE.AND P2, PT, R0, R10, PT ;  /* 0x0000000a0000720c */ /* 0x000fe40003f46270 */
[----:B------:R-:W-:Y:S02]  /*2c00*/  SHF.L.U64.HI R229, R13, 0x2, R2 ;  /* 0x000000020de57819 */ /* 0x000fe40000010202 */
[----:B------:R-:W-:-:S04]  /*2c10*/  IADD3 R2, P1, R230, R208, RZ ;  /* 0x000000d0e6027210 */ /* 0x000fc80007f3e0ff */
[----:B------:R-:W-:Y:S01]  /*2c20*/  IADD3.X R3, R229, R207, RZ, P1, !PT ;  /* 0x000000cfe5037210 */ /* 0x000fe20000ffe4ff */
[----:B------:R-:W-:-:S04]  /*2c30*/  IMAD R0, R19, c[0x0][0x198], RZ ;  /* 0x0000660013007a24 */ /* 0x000fc800078e02ff */
[----:B------:R1:W5:Y:S04]  /*2c40*/  @!P3 LDG.E R199, [R2.64] ;  /* 0x0000000602c7b981 */ /* 0x000368000c1e1900 */
[----:B------:R1:W5:Y:S01]  /*2c50*/  @!P2 LDG.E R202, [R2.64+0x20] ;  /* 0x0000200602caa981 */ /* 0x000362000c1e1900 */
[C---:B------:R-:W-:Y:S02]  /*2c60*/  IMAD R0, R246.reuse, c[0x0][0x19c], R0 ;  /* 0x00006700f6007a24 */ /* 0x040fe400078e0200 */
[----:B-1----:R-:W-:-:S05]  /*2c70*/  IMAD.WIDE.U32 R2, R246, c[0x0][0x198], R200 ;  /* 0x00006600f6027a25 */ /* 0x002fca00078e00c8 */
[----:B------:R-:W-:-:S04]  /*2c80*/  IADD3 R4, P1, R23, R2, RZ ;  /* 0x0000000217047210 */ /* 0x000fc80007f3e0ff */
[----:B------:R-:W-:Y:S01]  /*2c90*/  IADD3.X R5, R24, R3, R0, P1, !PT ;  /* 0x0000000318057210 */ /* 0x000fe20000ffe400 */
[----:B------:R-:W-:-:S04]  /*2ca0*/  IMAD R0, R21, c[0x0][0x1b0], RZ ;  /* 0x00006c0015007a24 */ /* 0x000fc800078e02ff */
[C---:B------:R-:W-:Y:S02]  /*2cb0*/  IMAD R0, R14.reuse, c[0x0][0x1b4], R0 ;  /* 0x00006d000e007a24 */ /* 0x040fe400078e0200 */
[----:B------:R-:W-:-:S04]  /*2cc0*/  IMAD.WIDE.U32 R4, R14, c[0x0][0x1b0], R4 ;  /* 0x00006c000e047a25 */ /* 0x000fc800078e0004 */
[----:B------:R-:W-:Y:S01]  /*2cd0*/  IMAD.IADD R10, R5, 0x1, R0 ;  /* 0x00000001050a7824 */ /* 0x000fe200078e0200 */
[----:B------:R-:W-:Y:S05]  /*2ce0*/  @P6 BRA `(.L_x_149) ;  /* 0x000001f000006947 */ /* 0x000fea0003800000 */
[----:B------:R-:W-:Y:S01]  /*2cf0*/  ISETP.GE.AND P4, PT, R200, c[0x0][0x220], PT ;  /* 0x00008800c8007a0c */ /* 0x000fe20003f86270 */
[----:B------:R-:W-:Y:S01]  /*2d00*/  IMAD R0, R32, c[0x0][0x198], RZ ;  /* 0x0000660020007a24 */ /* 0x000fe200078e02ff */
[----:B------:R-:W-:Y:S01]  /*2d10*/  ISETP.GE.AND P3, PT, R210, c[0x0][0x220], PT ;  /* 0x00008800d2007a0c */ /* 0x000fe20003f66270 */
[----:B------:R-:W-:Y:S01]  /*2d20*/  IMAD.MOV.U32 R2, RZ, RZ, R4 ;  /* 0x000000ffff027224 */ /* 0x000fe200078e0004 */
[----:B------:R-:W-:Y:S01]  /*2d30*/  ISETP.GE.AND P1, PT, R211, c[0x0][0x220], PT ;  /* 0x00008800d3007a0c */ /* 0x000fe20003f26270 */
[----:B------:R-:W-:Y:S02]  /*2d40*/  IMAD.MOV.U32 R3, RZ, RZ, R10 ;  /* 0x000000ffff037224 */ /* 0x000fe400078e000a */
[C---:B------:R-:W-:Y:S02]  /*2d50*/  IMAD R0, R234.reuse, c[0x0][0x19c], R0 ;  /* 0x00006700ea007a24 */ /* 0x040fe400078e0200 */
[----:B------:R-:W-:-:S04]  /*2d60*/  IMAD.WIDE.U32 R2, R234, c[0x0][0x198], R2 ;  /* 0x00006600ea027a25 */ /* 0x000fc800078e0002 */
[----:B------:R-:W-:Y:S01]  /*2d70*/  IMAD.IADD R0, R3, 0x1, R0 ;  /* 0x0000000103007824 */ /* 0x000fe200078e0200 */
[C---:B------:R-:W-:Y:S01]  /*2d80*/  @!P4 LEA R8, P5, R2.reuse, c[0x0][0x168], 0x1 ;  /* 0x00005a000208ca11 */ /* 0x040fe200078a08ff */
[----:B------:R1:W-:Y:S01]  /*2d90*/  @P4 STS.128 [R191+0x12000], RZ ;  /* 0x012000ffbf004388 */ /* 0x0003e20000000c00 */
        /* <DEDUP_REMOVED lines=20> */
.L_x_149:
[----:B------:R-:W-:Y:S05]  /*2ee0*/  BSYNC B0 ;  /* 0x0000000000007941 */ /* 0x000fea0003800000 */
.L_x_148:
[----:B------:R-:W-:Y:S01]  /*2ef0*/  ISETP.GE.AND P5, PT, R12, R11, PT ;  /* 0x0000000b0c00720c */ /* 0x000fe20003fa6270 */
[----:B------:R-:W-:-:S12]  /*2f00*/  BSSY B0, `(.L_x_150) ;  /* 0x0000025000007945 */ /* 0x000fd80003800000 */
[----:B------:R2:W-:Y:S04]  /*2f10*/  @P5 STS.128 [R191+0x13000], RZ ;  /* 0x013000ffbf005388 */ /* 0x0005e80000000c00 */
[----:B------:R2:W-:Y:S04]  /*2f20*/  @P5 STS.128 [R191+0x15000], RZ ;  /* 0x015000ffbf005388 */ /* 0x0005e80000000c00 */
[----:B------:R2:W-:Y:S01]  /*2f30*/  @P5 STS.128 [R191+0x17000], RZ ;  /* 0x017000ffbf005388 */ /* 0x0005e20000000c00 */
[----:B------:R-:W-:Y:S05]  /*2f40*/  @P5 BRA `(.L_x_151) ;  /* 0x0000020000005947 */ /* 0x000fea0003800000 */
[----:B------:R-:W-:Y:S01]  /*2f50*/  IADD3 R0, P1, R234, 0x20, RZ ;  /* 0x00000020ea007810 */ /* 0x000fe20007f3e0ff */
[----:B------:R-:W-:Y:S01]  /*2f60*/  IMAD.MOV.U32 R5, RZ, RZ, R10 ;  /* 0x000000ffff057224 */ /* 0x000fe200078e000a */
[----:B------:R-:W-:-:S02]  /*2f70*/  ISETP.GE.AND P4, PT, R200, c[0x0][0x220], PT ;  /* 0x00008800c8007a0c */ /* 0x000fc40003f86270 */
[----:B------:R-:W-:Y:S01]  /*2f80*/  ISETP.GE.AND P3, PT, R210, c[0x0][0x220], PT ;  /* 0x00008800d2007a0c */ /* 0x000fe20003f66270 */
[----:B------:R-:W-:Y:S01]  /*2f90*/  IMAD.X R2, RZ, RZ, R32, P1 ;  /* 0x000000ffff027224 */ /* 0x000fe200008e0620 */
[----:B------:R-:W-:Y:S01]  /*2fa0*/  ISETP.GE.AND P1, PT, R211, c[0x0][0x220], PT ;  /* 0x00008800d3007a0c */ /* 0x000fe20003f26270 */
[----:B-1----:R-:W-:-:S04]  /*2fb0*/  IMAD.WIDE.U32 R6, R0, c[0x0][0x198], R4 ;  /* 0x0000660000067a25 */ /* 0x002fc800078e0004 */
[----:B------:R-:W-:-:S04]  /*2fc0*/  IMAD R2, R2, c[0x0][0x198], RZ ;  /* 0x0000660002027a24 */ /* 0x000fc800078e02ff */
[----:B------:R-:W-:Y:S01]  /*2fd0*/  IMAD R0, R0, c[0x0][0x19c], R2 ;  /* 0x0000670000007a24 */ /* 0x000fe200078e0202 */
[----:B------:R-:W-:Y:S01]  /*2fe0*/  @!P4 LEA R4, P2, R6, c[0x0][0x168], 0x1 ;  /* 0x00005a000604ca11 */ /* 0x000fe200078408ff */
[----:B------:R1:W-:Y:S02]  /*2ff0*/  @P4 STS.128 [R191+0x13000], RZ ;  /* 0x013000ffbf004388 */ /* 0x0003e40000000c00 */
[----:B------:R-:W-:-:S05]  /*3000*/  IMAD.IADD R0, R7, 0x1, R0 ;  /* 0x0000000107007824 */ /* 0x000fca00078e0200 */
[C---:B------:R-:W-:Y:S02]  /*3010*/  @!P4 LEA.HI.X R5, R6.reuse, c[0x0][0x16c], R0, 0x1, P2 ;  /* 0x00005b000605ca11 */ /* 0x040fe400010f0c00 */
[----:B------:R-:W-:-:S03]  /*3020*/  @!P3 LEA R2, P2, R6, c[0x0][0x168], 0x1 ;  /* 0x00005a000602ba11 */ /* 0x000fc600078408ff */
[----:B------:R-:W-:Y:S01]  /*3030*/  @!PT LDS RZ, [RZ] ;  /* 0x00000000fffff984 */ /* 0x000fe20000000800 */
[----:B------:R-:W-:Y:S01]  /*3040*/  @!PT LDS RZ, [RZ] ;  /* 0x00000000fffff984 */ /* 0x000fe20000000800 */
[----:B------:R-:W-:Y:S01]  /*3050*/  @!PT LDS RZ, [RZ] ;  /* 0x00000000fffff984 */ /* 0x000fe20000000800 */
[----:B------:R1:W-:Y:S01]  /*3060*/  @!P4 LDGSTS.E.BYPASS.LTC128B.128 [R191+0x13000], [R4.64] ;  /* 0x1300000004bfcfae */ /* 0x0003e2000b901d46 */
[----:B------:R-:W-:-:S03]  /*3070*/  @!P3 LEA.HI.X R3, R6, c[0x0][0x16c], R0, 0x1, P2 ;  /* 0x00005b000603ba11 */ /* 0x000fc600010f0c00 */
        /* <DEDUP_REMOVED lines=13> */
.L_x_151:
[----:B------:R-:W-:Y:S05]  /*3150*/  BSYNC B0 ;  /* 0x0000000000007941 */ /* 0x000fea0003800000 */
.L_x_150:
[----:B------:R1:W-:Y:S02]  /*3160*/  @P6 STS.128 [R191+0x18000], RZ ;  /* 0x018000ffbf006388 */ /* 0x0003e40000000c00 */
[C---:B-1----:R-:W-:Y:S01]  /*3170*/  IMAD.WIDE.U32 R2, R246.reuse, c[0x0][0x1a0], R200 ;  /* 0x00006800f6027a25 */ /* 0x042fe200078e00c8 */
[----:B------:R-:W-:Y:S01]  /*3180*/  BSSY B0, `(.L_x_152) ;  /* 0x000002b000007945 */ /* 0x000fe20003800000 */
[----:B------:R1:W-:Y:S02]  /*3190*/  @P6 STS.128 [R191+0x1a000], RZ ;  /* 0x01a000ffbf006388 */ /* 0x0003e40000000c00 */
[----:B------:R-:W-:Y:S01]  /*31a0*/  IMAD R0, R19, c[0x0][0x1a0], RZ ;  /* 0x0000680013007a24 */ /* 0x000fe200078e02ff */
[----:B------:R-:W-:Y:S01]  /*31b0*/  IADD3 R4, P1, R25, R2, RZ ;  /* 0x0000000219047210 */ /* 0x000fe20007f3e0ff */
[----:B------:R1:W-:Y:S02]  /*31c0*/  @P6 STS.128 [R191+0x1c000], RZ ;  /* 0x01c000ffbf006388 */ /* 0x0003e40000000c00 */
[----:B------:R-:W-:-:S05]  /*31d0*/  IMAD R0, R246, c[0x0][0x1a4], R0 ;  /* 0x00006900f6007a24 */ /* 0x000fca00078e0200 */
[----:B------:R-:W-:Y:S01]  /*31e0*/  IADD3.X R5, R27, R3, R0, P1, !PT ;  /* 0x000000031b057210 */ /* 0x000fe20000ffe400 */
[----:B------:R-:W-:-:S04]  /*31f0*/  IMAD R0, R21, c[0x0][0x1b8], RZ ;  /* 0x00006e0015007a24 */ /* 0x000fc800078e02ff */
[C---:B------:R-:W-:Y:S02]  /*3200*/  IMAD R0, R14.reuse, c[0x0][0x1bc], R0 ;  /* 0x00006f000e007a24 */ /* 0x040fe400078e0200 */
[----:B------:R-:W-:-:S05]  /*3210*/  IMAD.WIDE.U32 R4, R14, c[0x0][0x1b8], R4 ;  /* 0x00006e000e047a25 */ /* 0x000fca00078e0004 */
[----:B------:R-:W-:Y:S01]  /*3220*/  IADD3 R10, R5, R0, RZ ;  /* 0x00000000050a7210 */ /* 0x000fe20007ffe0ff */
        /* <DEDUP_REMOVED lines=32> */
.L_x_153:
[----:B------:R-:W-:Y:S05]  /*3430*/  BSYNC B0 ;  /* 0x0000000000007941 */ /* 0x000fea0003800000 */
.L_x_152:
[----:B------:R1:W-:Y:S01]  /*3440*/  @P5 STS.128 [R191+0x19000], RZ ;  /* 0x019000ffbf005388 */ /* 0x0003e20000000c00 */
[----:B------:R-:W-:Y:S03]  /*3450*/  BSSY B0, `(.L_x_154) ;  /* 0x0000024000007945 */ /* 0x000fe60003800000 */
        /* <DEDUP_REMOVED lines=12> */
[C---:B------:R-:W-:Y:S01]  /*3520*/  @!P4 LEA R4, P5, R6.reuse, c[0x0][0x170], 0x1 ;  /* 0x00005c000604ca11 */ /* 0x040fe200078a08ff */
[----:B------:R1:W-:Y:S01]  /*3530*/  @P4 STS.128 [R191+0x19000], RZ ;  /* 0x019000ffbf004388 */ /* 0x0003e20000000c00 */
[----:B------:R-:W-:Y:S01]  /*3540*/  @!P3 LEA R2, P2, R6, c[0x0][0x170], 0x1 ;  /* 0x00005c000602ba11 */ /* 0x000fe200078408ff */
[----:B------:R-:W-:-:S05]  /*3550*/  IMAD.IADD R0, R7, 0x1, R0 ;  /* 0x0000000107007824 */ /* 0x000fca00078e0200 */
        /* <DEDUP_REMOVED lines=19> */
.L_x_155:
[----:B------:R-:W-:Y:S05]  /*3690*/  BSYNC B0 ;  /* 0x0000000000007941 */ /* 0x000fea0003800000 */
.L_x_154:
[----:B-12---:R-:W2:Y:S01]  /*36a0*/  LDL R2, [R1+0x10] ;  /* 0x0000100001027983 */ /* 0x006ea20000100800 */
[----:B------:R-:W-:Y:S01]  /*36b0*/  IADD3 R0, R13, 0x1, RZ ;  /* 0x000000010d007810 */ /* 0x000fe20007ffe0ff */
[----:B------:R-:W-:Y:S01]  /*36c0*/  IMAD.MOV.U32 R180, RZ, RZ, 0x40 ;  /* 0x00000040ffb47424 */ /* 0x000fe200078e00ff */
[----:B------:R-:W-:Y:S01]  /*36d0*/  IADD3 R239, R246, 0x40, RZ ;  /* 0x00000040f6ef7810 */ /* 0x000fe20007ffe0ff */
[----:B------:R-:W0:Y:S01]  /*36e0*/  LDGDEPBAR ;  /* 0x00000000000079af */ /* 0x000e220000000000 */
[----:B------:R-:W-:Y:S01]  /*36f0*/  IADD3 R240, R209, R0, -R18 ;  /* 0x00000000d1f07210 */ /* 0x000fe20007ffe812 */
[----:B------:R-:W-:Y:S01]  /*3700*/  IMAD.SHL.U32 R176, R187, 0x2, RZ ;  /* 0x00000002bbb07824 */ /* 0x000fe200078e00ff */
[----:B------:R-:W-:Y:S01]  /*3710*/  IADD3 R0, R186, 0x3000, RZ ;  /* 0x00003000ba007810 */ /* 0x000fe20007ffe0ff */
[----:B------:R-:W-:Y:S01]  /*3720*/  IMAD.MOV.U32 R192, RZ, RZ, R190 ;  /* 0x000000ffffc07224 */ /* 0x000fe200078e00be */
[----:B------:R-:W-:Y:S01]  /*3730*/  IADD3 R18, R18, 0x40, R246 ;  /* 0x0000004012127810 */ /* 0x000fe20007ffe0f6 */
[----:B------:R-:W-:Y:S01]  /*3740*/  CS2R R142, SRZ ;  /* 0x00000000008e7805 */ /* 0x000fe2000001ff00 */
[----:B------:R-:W-:Y:S01]  /*3750*/  SEL R0, R0, R186, !P0 ;  /* 0x000000ba00007207 */ /* 0x000fe20004000000 */
[----:B------:R-:W-:Y:S01]  /*3760*/  CS2R R140, SRZ ;  /* 0x00000000008c7805 */ /* 0x000fe2000001ff00 */
[----:B------:R-:W-:Y:S01]  /*3770*/  CS2R R146, SRZ ;  /* 0x0000000000927805 */ /* 0x000fe2000001ff00 */
[----:B------:R-:W-:Y:S01]  /*3780*/  CS2R R144, SRZ ;  /* 0x0000000000907805 */ /* 0x000fe2000001ff00 */
[----:B------:R-:W-:Y:S01]  /*3790*/  CS2R R138, SRZ ;  /* 0x00000000008a7805 */ /* 0x000fe2000001ff00 */
[----:B------:R-:W-:Y:S01]  /*37a0*/  IMAD.SHL.U32 R168, R0, 0x2, RZ ;  /* 0x0000000200a87824 */ /* 0x000fe200078e00ff */
[----:B------:R-:W-:Y:S01]  /*37b0*/  MOV R0, c[0x0][0x22c] ;  /* 0x00008b0000007a02 */ /* 0x000fe20000000f00 */
[----:B------:R-:W-:Y:S01]  /*37c0*/  CS2R R136, SRZ ;  /* 0x0000000000887805 */ /* 0x000fe2000001ff00 */
[----:B------:R-:W-:Y:S01]  /*37d0*/  CS2R R134, SRZ ;  /* 0x0000000000867805 */ /* 0x000fe2000001ff00 */
[----:B------:R-:W-:Y:S01]  /*37e0*/  CS2R R132, SRZ ;  /* 0x0000000000847805 */ /* 0x000fe2000001ff00 */
[----:B------:R-:W-:Y:S01]  /*37f0*/  CS2R R126, SRZ ;  /* 0x00000000007e7805 */ /* 0x000fe2000001ff00 */
[----:B------:R-:W-:Y:S01]  /*3800*/  IMAD R0, R0, c[0x0][0x1c0], RZ ;  /* 0x0000700000007a24 */ /* 0x000fe200078e02ff */
[----:B------:R-:W-:Y:S01]  /*3810*/  CS2R R124, SRZ ;  /* 0x00000000007c7805 */ /* 0x000fe2000001ff00 */
[----:B------:R-:W-:Y:S01]  /*3820*/  CS2R R130, SRZ ;  /* 0x0000000000827805 */ /* 0x000fe2000001ff00 */
[----:B------:R-:W-:Y:S01]  /*3830*/  CS2R R128, SRZ ;  /* 0x0000000000807805 */ /* 0x000fe2000001ff00 */
[C---:B------:R-:W-:Y:S01]  /*3840*/  IMAD.SHL.U32 R232, R0.reuse, 0x10, RZ ;  /* 0x0000001000e87824 */ /* 0x040fe200078e00ff */
[----:B------:R-:W-:Y:S01]  /*3850*/  CS2R R122, SRZ ;  /* 0x00000000007a7805 */ /* 0x000fe2000001ff00 */
[----:B------:R-:W-:Y:S01]  /*3860*/  IMAD.SHL.U32 R198, R0, 0x8, RZ ;  /* 0x0000000800c67824 */ /* 0x000fe200078e00ff */
[----:B------:R-:W-:Y:S01]  /*3870*/  CS2R R120, SRZ ;  /* 0x0000000000787805 */ /* 0x000fe2000001ff00 */
[----:B------:R-:W-:Y:S01]  /*3880*/  CS2R R118, SRZ ;  /* 0x0000000000767805 */ /* 0x000fe2000001ff00 */
[C---:B------:R-:W-:Y:S01]  /*3890*/  IADD3 R252, R232.reuse, 0x20, RZ ;  /* 0x00000020e8fc7810 */ /* 0x040fe20007ffe0ff */
[----:B------:R-:W-:Y:S01]  /*38a0*/  CS2R R116, SRZ ;  /* 0x0000000000747805 */ /* 0x000fe2000001ff00 */
[C---:B------:R-:W-:Y:S01]  /*38b0*/  IADD3 R248, R232.reuse, 0xa0, RZ ;  /* 0x000000a0e8f87810 */ /* 0x040fe20007ffe0ff */
[----:B------:R-:W-:Y:S01]  /*38c0*/  CS2R R110, SRZ ;  /* 0x00000000006e7805 */ /* 0x000fe2000001ff00 */
[----:B------:R-:W-:Y:S01]  /*38d0*/  IADD3 R251, R232, 0x40, RZ ;  /* 0x00000040e8fb7810 */ /* 0x000fe20007ffe0ff */
[----:B------:R-:W-:Y:S01]  /*38e0*/  IMAD.IADD R245, R198, 0x1, R252 ;  /* 0x00000001c6f57824 */ /* 0x000fe200078e02fc */
[----:B------:R-:W-:Y:S01]  /*38f0*/  IADD3 R249, R232, 0x80, RZ ;  /* 0x00000080e8f97810 */ /* 0x000fe20007ffe0ff */
[----:B------:R-:W-:Y:S01]  /*3900*/  IMAD.IADD R241, R198, 0x1, R248 ;  /* 0x00000001c6f17824 */ /* 0x000fe200078e02f8 */
[----:B------:R-:W-:Y:S01]  /*3910*/  IADD3 R250, R232, 0x60, RZ ;  /* 0x00000060e8fa7810 */ /* 0x000fe20007ffe0ff */
[C---:B------:R-:W-:Y:S01]  /*3920*/  IMAD.IADD R244, R198.reuse, 0x1, R251 ;  /* 0x00000001c6f47824 */ /* 0x040fe200078e02fb */
[C---:B------:R-:W-:Y:S01]  /*3930*/  IADD3 R6, R198.reuse, R245, RZ ;  /* 0x000000f5c6067210 */ /* 0x040fe20007ffe0ff */
[C---:B------:R-:W-:Y:S01]  /*3940*/  IMAD.IADD R242, R198.reuse, 0x1, R249 ;  /* 0x00000001c6f27824 */ /* 0x040fe200078e02f9 */
[C---:B------:R-:W-:Y:S01]  /*3950*/  IADD3 R243, R198.reuse, R250, RZ ;  /* 0x000000fac6f37210 */ /* 0x040fe20007ffe0ff */
[C---:B------:R-:W-:Y:S01]  /*3960*/  IMAD.IADD R5, R198.reuse, 0x1, R244 ;  /* 0x00000001c6057824 */ /* 0x040fe200078e02f4 */
[----:B------:R-:W-:Y:S01]  /*3970*/  CS2R R108, SRZ ;  /* 0x00000000006c7805 */ /* 0x000fe2000001ff00 */
[C---:B------:R-:W-:Y:S01]  /*3980*/  IMAD.IADD R223, R198.reuse, 0x1, R6 ;  /* 0x00000001c6df7824 */ /* 0x040fe200078e0206 */
[C---:B------:R-:W-:Y:S01]  /*3990*/  IADD3 R3, R198.reuse, R242, RZ ;  /* 0x000000f2c6037210 */ /* 0x040fe20007ffe0ff */
[C---:B------:R-:W-:Y:S01]  /*39a0*/  IMAD.IADD R4, R198.reuse, 0x1, R243 ;  /* 0x00000001c6047824 */ /* 0x040fe200078e02f3 */
[C---:B------:R-:W-:Y:S01]  /*39b0*/  IADD3 R221, R198.reuse, R5, RZ ;  /* 0x00000005c6dd7210 */ /* 0x040fe20007ffe0ff */
[C---:B------:R-:W-:Y:S01]  /*39c0*/  IMAD.IADD R222, R198.reuse, 0x1, R223 ;  /* 0x00000001c6de7824 */ /* 0x040fe200078e02df */
[----:B------:R-:W-:Y:S01]  /*39d0*/  CS2R R114, SRZ ;  /* 0x0000000000727805 */ /* 0x000fe2000001ff00 */
[C---:B------:R-:W-:Y:S01]  /*39e0*/  IMAD.IADD R219, R198.reuse, 0x1, R4 ;  /* 0x00000001c6db7824 */ /* 0x040fe200078e0204 */
[----:B------:R-:W-:Y:S01]  /*39f0*/  CS2R R112, SRZ ;  /* 0x0000000000707805 */ /* 0x000fe2000001ff00 */
[C---:B------:R-:W-:Y:S01]  /*3a00*/  IMAD.IADD R217, R198.reuse, 0x1, R3 ;  /* 0x00000001c6d97824 */ /* 0x040fe200078e0203 */
[----:B------:R-:W-:Y:S01]  /*3a10*/  CS2R R106, SRZ ;  /* 0x00000000006a7805 */ /* 0x000fe2000001ff00 */
[C---:B------:R-:W-:Y:S01]  /*3a20*/  IMAD.IADD R220, R198.reuse, 0x1, R221 ;  /* 0x00000001c6dc7824 */ /* 0x040fe200078e02dd */
[C---:B------:R-:W-:Y:S01]  /*3a30*/  IADD3 R218, R198.reuse, R219, RZ ;  /* 0x000000dbc6da7210 */ /* 0x040fe20007ffe0ff */
[----:B------:R-:W-:Y:S01]  /*3a40*/  IMAD.IADD R216, R198, 0x1, R217 ;  /* 0x00000001c6d87824 */ /* 0x000fe200078e02d9 */
        /* <DEDUP_REMOVED lines=27> */
[----:B------:R-:W-:Y:S01]  /*3c00*/  IADD3 R238, R18, -R209, RZ ;  /* 0x800000d112ee7210 */ /* 0x000fe20007ffe0ff */
[C---:B------:R-:W-:Y:S01]  /*3c10*/  IMAD.IADD R227, R198.reuse, 0x1, R220 ;  /* 0x00000001c6e37824 */ /* 0x040fe200078e02dc */
[C---:B------:R-:W-:Y:S01]  /*3c20*/  IADD3 R228, R198.reuse, R222, RZ ;  /* 0x000000dec6e47210 */ /* 0x040fe20007ffe0ff */
[C---:B------:R-:W-:Y:S01]  /*3c30*/  IMAD.IADD R225, R198.reuse, 0x1, R216 ;  /* 0x00000001c6e17824 */ /* 0x040fe200078e02d8 */
[----:B------:R-:W-:-:S02]  /*3c40*/  IADD3 R226, R198, R218, RZ ;  /* 0x000000dac6e27210 */ /* 0x000fc40007ffe0ff */
[----:B--2---:R-:W-:Y:S02]  /*3c50*/  R2P PR, R2, 0x6 ;  /* 0x0000000602007804 */ /* 0x004fe40000000000 */
[----:B------:R-:W-:-:S03]  /*3c60*/  IADD3 R2, R187, 0x3000, RZ ;  /* 0x00003000bb027810 */ /* 0x000fc60007ffe0ff */
[----:B------:R-:W-:Y:S02]  /*3c70*/  SEL R185, R185, 0xffffffe0, !P1 ;  /* 0xffffffe0b9b97807 */ /* 0x000fe40004800000 */
[----:B------:R-:W-:Y:S02]  /*3c80*/  SEL R2, R2, R187, !P0 ;  /* 0x000000bb02027207 */ /* 0x000fe40004000000 */
[----:B------:R-:W-:Y:S01]  /*3c90*/  SEL R180, R180, 0xffffffc0, !P2 ;  /* 0xffffffc0b4b47807 */ /* 0x000fe20005000000 */
[C---:B------:R-:W-:Y:S02]  /*3ca0*/  IMAD.IADD R182, R181.reuse, 0x1, R185 ;  /* 0x00000001b5b67824 */ /* 0x040fe400078e02b9 */
[----:B------:R-:W-:Y:S01]  /*3cb0*/  IMAD.SHL.U32 R175, R2, 0x2, RZ ;  /* 0x0000000202af7824 */ /* 0x000fe200078e00ff */
[----:B------:R-:W-:Y:S01]  /*3cc0*/  IADD3 R183, R181, R180, RZ ;  /* 0x000000b4b5b77210 */ /* 0x000fe20007ffe0ff */
[----:B------:R-:W-:Y:S01]  /*3cd0*/  IMAD.IADD R2, R198, 0x1, R241 ;  /* 0x00000001c6027824 */ /* 0x000fe200078e02f1 */
[----:B------:R-:W-:Y:S01]  /*3ce0*/  IADD3 R184, R180, R182, RZ ;  /* 0x000000b6b4b87210 */ /* 0x000fe20007ffe0ff */
[----:B------:R-:W-:-:S02]  /*3cf0*/  IMAD.IADD R177, R185, 0x1, R176 ;  /* 0x00000001b9b17824 */ /* 0x000fc400078e02b0 */
[----:B------:R-:W-:Y:S01]  /*3d00*/  IMAD.IADD R179, R180, 0x1, R176 ;  /* 0x00000001b4b37824 */ /* 0x000fe200078e02b0 */
[----:B------:R-:W-:Y:S02]  /*3d10*/  IADD3 R215, R198, R2, RZ ;  /* 0x00000002c6d77210 */ /* 0x000fe40007ffe0ff */
[----:B------:R-:W-:-:S03]  /*3d20*/  IADD3 R178, R180, R177, RZ ;  /* 0x000000b1b4b27210 */ /* 0x000fc60007ffe0ff */
[----:B------:R-:W-:-:S05]  /*3d30*/  IMAD.IADD R214, R198, 0x1, R215 ;  /* 0x00000001c6d67824 */ /* 0x000fca00078e02d7 */
[----:B------:R-:W-:Y:S02]  /*3d40*/  IADD3 R224, R198, R214, RZ ;  /* 0x000000d6c6e07210 */ /* 0x000fe40007ffe0ff */
.L_x_158:
[----:B------:R-:W0:Y:S01]  /*3d50*/  LDGDEPBAR ;  /* 0x00000000000079af */ /* 0x000e220000000000 */
[----:B------:R-:W-:Y:S01]  /*3d60*/  IMAD.IADD R0, R175, 0x1, R185 ;  /* 0x00000001af007824 */ /* 0x000fe200078e02b9 */
[----:B-----5:R-:W-:Y:S01]  /*3d70*/  FSETP.NEU.FTZ.AND P0, PT, R199, -INF , PT ;  /* 0xff800000c700780b */ /* 0x020fe20003f1d000 */
[--C-:B------:R-:W-:Y:S01]  /*3d80*/  IMAD.IADD R2, R175, 0x1, R180.reuse ;  /* 0x00000001af027824 */ /* 0x100fe200078e02b4 */
[C---:B------:R-:W-:Y:S01]  /*3d90*/  ISETP.GT.AND P6, PT, R193.reuse, R231, PT ;  /* 0x000000e7c100720c */ /* 0x040fe20003fc4270 */
[----:B------:R-:W-:Y:S02]  /*3da0*/  IMAD.IADD R3, R0, 0x1, R180 ;  /* 0x0000000100037824 */ /* 0x000fe400078e02b4 */
[----:B------:R-:W-:Y:S04]  /*3db0*/  IMAD.MOV.U32 R150, RZ, RZ, c[0x0][0x22c] ;  /* 0x00008b00ff967624 */ /* 0x000fe800078e00ff */
[----:B------:R-:W-:Y:S04]  /*3dc0*/  IMAD R150, R150, c[0x0][0x1c0], RZ ;  /* 0x0000700096967a24 */ /* 0x000fe800078e02ff */
[----:B------:R-:W-:Y:S01]  /*3dd0*/  IMAD.U32 R150, R150, -0x40, RZ ;  /* 0xffffffc096967824 */ /* 0x000fe200078e00ff */
[----:B------:R-:W-:Y:S04]  /*3de0*/  DEPBAR.LE SB0, 0x0 ;  /* 0x000080000000791a */ /* 0x000fe80000000000 */
[----:B------:R-:W-:Y:S06]  /*3df0*/  BAR.SYNC.DEFER_BLOCKING 0x0 ;  /* 0x0000000000007b1d */ /* 0x000fec0000010000 */
[----:B------:R-:W-:Y:S05]  /*3e00*/  LDSM.16.M88.4 R16, [R175] ;  /* 0x00000000af10783b */ /* 0x000fea0000000200 */
[----:B------:R-:W1:Y:S05]  /*3e10*/  LDSM.16.M88.4 R8, [R169+0x12000] ;  /* 0x01200000a908783b */ /* 0x000e6a0000000200 */
[----:B------:R-:W2:Y:S05]  /*3e20*/  LDSM.16.M88.4 R68, [R169+0x12800] ;  /* 0x01280000a944783b */ /* 0x000eaa0000000200 */
[----:B------:R-:W-:Y:S05]  /*3e30*/  LDSM.16.M88.4 R72, [R0] ;  /* 0x000000000048783b */ /* 0x000fea0000000200 */
[----:B------:R-:W3:Y:S05]  /*3e40*/  LDSM.16.M88.4 R76, [R170+0x12000] ;  /* 0x01200000aa4c783b */ /* 0x000eea0000000200 */
[----:B------:R-:W4:Y:S05]  /*3e50*/  LDSM.16.M88.4 R80, [R170+0x12800] ;  /* 0x01280000aa50783b */ /* 0x000f2a0000000200 */
[----:B------:R-:W-:Y:S05]  /*3e60*/  LDSM.16.M88.4 R84, [R2] ;  /* 0x000000000254783b */ /* 0x000fea0000000200 */
[----:B------:R-:W3:Y:S05]  /*3e70*/  LDSM.16.M88.4 R88, [R172+0x12000] ;  /* 0x01200000ac58783b */ /* 0x000eea0000000200 */
[----:B------:R-:W-:Y:S01]  /*3e80*/  LDSM.16.M88.4 R92, [R171+0x12000] ;  /* 0x01200000ab5c783b */ /* 0x000fe20000000200 */
[C---:B-1----:R-:W-:Y:S08]  /*3e90*/  HMMA.16816.F32.BF16 R4, R16.reuse, R8, RZ ;  /* 0x000000081004723c */ /* 0x042ff000000418ff */
[C---:B------:R-:W-:Y:S08]  /*3ea0*/  HMMA.16816.F32.BF16 R8, R16.reuse, R10, RZ ;  /* 0x0000000a1008723c */ /* 0x040ff000000418ff */
[C---:B--2---:R-:W-:Y:S08]  /*3eb0*/  HMMA.16816.F32.BF16 R12, R16.reuse, R68, RZ ;  /* 0x00000044100c723c */ /* 0x044ff000000418ff */
[----:B------:R-:W-:Y:S01]  /*3ec0*/  HMMA.16816.F32.BF16 R16, R16, R70, RZ ;  /* 0x000000461010723c */ /* 0x000fe200000418ff */
[----:B------:R-:W1:Y:S07]  /*3ed0*/  LDSM.16.M88.4 R68, [R172+0x12800] ;  /* 0x01280000ac44783b */ /* 0x000e6e0000000200 */
[C---:B---3--:R-:W-:Y:S08]  /*3ee0*/  HMMA.16816.F32.BF16 R4, R72.reuse, R76, R4 ;  /* 0x0000004c4804723c */ /* 0x048ff00000041804 */
[C---:B------:R-:W-:Y:S01]  /*3ef0*/  HMMA.16816.F32.BF16 R8, R72.reuse, R78, R8 ;  /* 0x0000004e4808723c */ /* 0x040fe20000041808 */
[----:B------:R-:W2:Y:S07]  /*3f00*/  LDSM.16.M88.4 R76, [R3] ;  /* 0x00000000034c783b */ /* 0x000eae0000000200 */
[C---:B----4-:R-:W-:Y:S08]  /*3f10*/  HMMA.16816.F32.BF16 R12, R72.reuse, R80, R12 ;  /* 0x00000050480c723c */ /* 0x050ff0000004180c */
[----:B------:R-:W-:Y:S01]  /*3f20*/  HMMA.16816.F32.BF16 R16, R72, R82, R16 ;  /* 0x000000524810723c */ /* 0x000fe20000041810 */
[----:B------:R-:W3:Y:S05]  /*3f30*/  LDSM.16.M88.4 R72, [R171+0x12800] ;  /* 0x01280000ab48783b */ /* 0x000eea0000000200 */
[----:B------:R-:W-:Y:S02]  /*3f40*/  LDSM.16.M88.4 R80, [R175+0x2000] ;  /* 0x00200000af50783b */ /* 0x000fe40000000200 */
[C---:B------:R-:W-:Y:S08]  /*3f50*/  HMMA.16816.F32.BF16 R4, R84.reuse, R88, R4 ;  /* 0x000000585404723c */ /* 0x040ff00000041804 */
[C---:B------:R-:W-:Y:S01]  /*3f60*/  HMMA.16816.F32.BF16 R8, R84.reuse, R90, R8 ;  /* 0x0000005a5408723c */ /* 0x040fe20000041808 */
[----:B------:R-:W4:Y:S07]  /*3f70*/  LDSM.16.M88.4 R88, [R169+0x14000] ;  /* 0x01400000a958783b */ /* 0x000f2e0000000200 */
[C---:B-1----:R-:W-:Y:S08]  /*3f80*/  HMMA.16816.F32.BF16 R12, R84.reuse, R68, R12 ;  /* 0x00000044540c723c */ /* 0x042ff0000004180c */
[----:B------:R-:W-:Y:S01]  /*3f90*/  HMMA.16816.F32.BF16 R16, R84, R70, R16 ;  /* 0x000000465410723c */ /* 0x000fe20000041810 */
[----:B------:R-:W1:Y:S05]  /*3fa0*/  LDSM.16.M88.4 R68, [R169+0x14800] ;  /* 0x01480000a944783b */ /* 0x000e6a0000000200 */
[----:B------:R-:W-:Y:S02]  /*3fb0*/  LDSM.16.M88.4 R84, [R0+0x2000] ;  /* 0x002000000054783b */ /* 0x000fe40000000200 */
[C---:B--2---:R-:W-:Y:S08]  /*3fc0*/  HMMA.16816.F32.BF16 R4, R76.reuse, R92, R4 ;  /* 0x0000005c4c04723c */ /* 0x044ff00000041804 */
[C---:B------:R-:W-:Y:S01]  /*3fd0*/  HMMA.16816.F32.BF16 R8, R76.reuse, R94, R8 ;  /* 0x0000005e4c08723c */ /* 0x040fe20000041808 */
[----:B------:R-:W2:Y:S07]  /*3fe0*/  LDSM.16.M88.4 R92, [R170+0x14000] ;  /* 0x01400000aa5c783b */ /* 0x000eae0000000200 */
[C---:B---3--:R-:W-:Y:S08]  /*3ff0*/  HMMA.16816.F32.BF16 R12, R76.reuse, R72, R12 ;  /* 0x000000484c0c723c */ /* 0x048ff0000004180c */
[----:B------:R-:W-:Y:S01]  /*4000*/  HMMA.16816.F32.BF16 R16, R76, R74, R16 ;  /* 0x0000004a4c10723c */ /* 0x000fe20000041810 */
[----:B------:R-:W3:Y:S05]  /*4010*/  LDSM.16.M88.4 R72, [R170+0x14800] ;  /* 0x01480000aa48783b */ /* 0x000eea0000000200 */
[----:B------:R-:W-:Y:S02]  /*4020*/  LDSM.16.M88.4 R76, [R2+0x2000] ;  /* 0x00200000024c783b */ /* 0x000fe40000000200 */
[C---:B----4-:R-:W-:Y:S08]  /*4030*/  HMMA.16816.F32.BF16 R4, R80.reuse, R88, R4 ;  /* 0x000000585004723c */ /* 0x050ff00000041804 */
        /* <DEDUP_REMOVED lines=19> */
[----:B------:R4:W-:Y:S02]  /*4170*/  LDSM.16.M88.4 R76, [R0+0x4000] ;  /* 0x00400000004c783b */ /* 0x0009e40000000200 */
[C---:B--2---:R-:W-:Y:S08]  /*4180*/  HMMA.16816.F32.BF16 R4, R80.reuse, R92, R4 ;  /* 0x0000005c5004723c */ /* 0x044ff00000041804 */
[C---:B------:R-:W-:Y:S01]  /*4190*/  HMMA.16816.F32.BF16 R8, R80.reuse, R94, R8 ;  /* 0x0000005e5008723c */ /* 0x040fe20000041808 */
[----:B------:R-:W2:Y:S07]  /*41a0*/  LDSM.16.M88.4 R92, [R170+0x16000] ;  /* 0x01600000aa5c783b */ /* 0x000eae0000000200 */
[C---:B---3--:R-:W-:Y:S04]  /*41b0*/  HMMA.16816.F32.BF16 R12, R80.reuse, R72, R12 ;  /* 0x00000048500c723c */ /* 0x048fe8000004180c */
[----:B----4-:R-:W-:Y:S04]  /*41c0*/  IMAD.SHL.U32 R0, R193, 0x40, RZ ;  /* 0x00000040c1007824 */ /* 0x010fe800078e00ff */
[----:B------:R-:W-:Y:S01]  /*41d0*/  HMMA.16816.F32.BF16 R16, R80, R74, R16 ;  /* 0x0000004a5010723c */ /* 0x000fe20000041810 */
[----:B------:R-:W3:Y:S02]  /*41e0*/  LDSM.16.M88.4 R72, [R170+0x16800] ;  /* 0x01680000aa48783b */ /* 0x000ee40000000200 */
[----:B------:R-:W-:Y:S03]  /*41f0*/  ISETP.GE.AND P2, PT, R0, R238, PT ;  /* 0x000000ee0000720c */ /* 0x000fe60003f46270 */
[----:B------:R4:W-:Y:S01]  /*4200*/  LDSM.16.M88.4 R80, [R2+0x4000] ;  /* 0x004000000250783b */ /* 0x0009e20000000200 */
[-C--:B------:R-:W-:Y:S01]  /*4210*/  ISETP.LT.AND P2, PT, R239, R209.reuse, P2 ;  /* 0x000000d1ef00720c */ /* 0x080fe20001741270 */
[C---:B------:R-:W-:Y:S08]  /*4220*/  HMMA.16816.F32.BF16 R4, R84.reuse, R88, R4 ;  /* 0x000000585404723c */ /* 0x040ff00000041804 */
[C---:B------:R-:W-:Y:S01]  /*4230*/  HMMA.16816.F32.BF16 R8, R84.reuse, R90, R8 ;  /* 0x0000005a5408723c */ /* 0x040fe20000041808 */
[----:B------:R-:W3:Y:S03]  /*4240*/  LDSM.16.M88.4 R88, [R172+0x16000] ;  /* 0x01600000ac58783b */ /* 0x000ee60000000200 */
[----:B------:R-:W-:Y:S04]  /*4250*/  @!P2 IMAD.IADD R0, R240, 0x1, R0 ;  /* 0x00000001f000a824 */ /* 0x000fe800078e0200 */
[C---:B-1----:R-:W-:Y:S04]  /*4260*/  HMMA.16816.F32.BF16 R12, R84.reuse, R68, R12 ;  /* 0x00000044540c723c */ /* 0x042fe8000004180c */
[----:B----4-:R-:W-:Y:S04]  /*4270*/  FMUL.FTZ R2, R199, 1.4426950216293334961 ;  /* 0x3fb8aa3bc7027820 */ /* 0x010fe80000410000 */
[----:B------:R-:W-:Y:S01]  /*4280*/  HMMA.16816.F32.BF16 R16, R84, R70, R16 ;  /* 0x000000465410723c */ /* 0x000fe20000041810 */
[----:B------:R-:W1:Y:S03]  /*4290*/  LDSM.16.M88.4 R68, [R172+0x16800] ;  /* 0x01680000ac44783b */ /* 0x000e660000000200 */
[----:B------:R-:W-:Y:S02]  /*42a0*/  FSEL R2, R2, RZ, P0 ;  /* 0x000000ff02027208 */ /* 0x000fe40000000000 */
[----:B------:R4:W-:Y:S02]  /*42b0*/  LDSM.16.M88.4 R84, [R3+0x4000] ;  /* 0x004000000354783b */ /* 0x0009e40000000200 */
[C---:B--2---:R-:W-:Y:S08]  /*42c0*/  HMMA.16816.F32.BF16 R4, R76.reuse, R92, R4 ;  /* 0x0000005c4c04723c */ /* 0x044ff00000041804 */
[C---:B------:R-:W-:Y:S01]  /*42d0*/  HMMA.16816.F32.BF16 R8, R76.reuse, R94, R8 ;  /* 0x0000005e4c08723c */ /* 0x040fe20000041808 */
[----:B------:R-:W2:Y:S07]  /*42e0*/  LDSM.16.M88.4 R92, [R171+0x16000] ;  /* 0x01600000ab5c783b */ /* 0x000eae0000000200 */
[C---:B---3--:R-:W-:Y:S04]  /*42f0*/  HMMA.16816.F32.BF16 R12, R76.reuse, R72, R12 ;  /* 0x000000484c0c723c */ /* 0x048fe8000004180c */
[----:B----4-:R-:W-:Y:S03]  /*4300*/  @!P2 IMAD R3, R235, 0x40, R247 ;  /* 0x00000040eb03a824 */ /* 0x010fe600078e02f7 */
[CC--:B------:R-:W-:Y:S01]  /*4310*/  @!P2 IMNMX R72, R0.reuse, R209.reuse, PT ;  /* 0x000000d10048a217 */ /* 0x0c0fe20003800200 */
[----:B------:R-:W-:Y:S03]  /*4320*/  HMMA.16816.F32.BF16 R16, R76, R74, R16 ;  /* 0x0000004a4c10723c */ /* 0x000fe60000041810 */
[CC--:B------:R-:W-:Y:S02]  /*4330*/  @!P2 ISETP.GE.AND P1, PT, R3.reuse, R72.reuse, PT ;  /* 0x000000480300a20c */ /* 0x0c0fe40003f26270 */
[----:B------:R-:W-:Y:S02]  /*4340*/  @!P2 IADD3 R73, R3, 0x1, RZ ;  /* 0x000000010349a810 */ /* 0x000fe40007ffe0ff */
[----:B------:R-:W-:Y:S01]  /*4350*/  @!P2 IADD3 R0, R0, 0x8, RZ ;  /* 0x000000080000a810 */ /* 0x000fe20007ffe0ff */
[C---:B------:R-:W-:Y:S05]  /*4360*/  HMMA.16816.F32.BF16 R4, R80.reuse, R88, R4 ;  /* 0x000000585004723c */ /* 0x040fea0000041804 */
[----:B------:R-:W-:Y:S03]  /*4370*/  @!P2 ISETP.GE.AND P0, PT, R73, R72, PT ;  /* 0x000000484900a20c */ /* 0x000fe60003f06270 */
[C---:B------:R-:W-:Y:S08]  /*4380*/  HMMA.16816.F32.BF16 R8, R80.reuse, R90, R8 ;  /* 0x0000005a5008723c */ /* 0x040ff00000041808 */
[C---:B-1----:R-:W-:Y:S08]  /*4390*/  HMMA.16816.F32.BF16 R12, R80.reuse, R68, R12 ;  /* 0x00000044500c723c */ /* 0x042ff0000004180c */
[----:B------:R-:W-:Y:S01]  /*43a0*/  HMMA.16816.F32.BF16 R16, R80, R70, R16 ;  /* 0x000000465010723c */ /* 0x000fe20000041810 */
[----:B------:R-:W1:Y:S07]  /*43b0*/  LDSM.16.M88.4 R68, [R171+0x16800] ;  /* 0x01680000ab44783b */ /* 0x000e6e0000000200 */
[C---:B--2---:R-:W-:Y:S08]  /*43c0*/  HMMA.16816.F32.BF16 R4, R84.reuse, R92, R4 ;  /* 0x0000005c5404723c */ /* 0x044ff00000041804 */
[C---:B------:R-:W-:Y:S11]  /*43d0*/  HMMA.16816.F32.BF16 R8, R84.reuse, R94, R8 ;  /* 0x0000005e5408723c */ /* 0x040ff60000041808 */
[----:B------:R-:W-:Y:S05]  /*43e0*/  @!UPT UIADD3 URZ, URZ, URZ, URZ ;  /* 0x0000003f3f3ff290 */ /* 0x000fea000fffe03f */
[----:B------:R-:W-:Y:S02]  /*43f0*/  @!P2 FSEL R4, R4, -INF , !P1 ;  /* 0xff8000000404a808 */ /* 0x000fe40004800000 */
[----:B------:R-:W-:Y:S02]  /*4400*/  @!P2 FSEL R5, R5, -INF , !P0 ;  /* 0xff8000000505a808 */ /* 0x000fe40004000000 */
[----:B------:R-:W-:Y:S01]  /*4410*/  FSETP.NEU.FTZ.AND P0, PT, R202, -INF , PT ;  /* 0xff800000ca00780b */ /* 0x000fe20003f1d000 */
[--C-:B------:R-:W-:Y:S02]  /*4420*/  FFMA.FTZ R4, R4, c[0x0][0x23c], -R2.reuse ;  /* 0x00008f0004047a23 */ /* 0x100fe40000010802 */
[----:B------:R-:W-:Y:S01]  /*4430*/  FFMA.FTZ R5, R5, c[0x0][0x23c], -R2 ;  /* 0x00008f0005057a23 */ /* 0x000fe20000010802 */
[C---:B-1----:R-:W-:Y:S01]  /*4440*/  HMMA.16816.F32.BF16 R12, R84.reuse, R68, R12 ;  /* 0x00000044540c723c */ /* 0x042fe2000004180c */
[----:B------:R1:W-:Y:S07]  /*4450*/  MUFU.EX2 R99, R4 ;  /* 0x0000000400637308 */ /* 0x0003ee0000000800 */
[----:B------:R-:W-:Y:S03]  /*4460*/  HMMA.16816.F32.BF16 R16, R84, R70, R16 ;  /* 0x000000465410723c */ /* 0x000fe60000041810 */
[----:B------:R2:W3:Y:S01]  /*4470*/  MUFU.EX2 R98, R5 ;  /* 0x0000000500627308 */ /* 0x0004e20000000800 */
[----:B-1----:R-:W-:Y:S01]  /*4480*/  @!P2 IMNMX R4, R0, R209, PT ;  /* 0x000000d10004a217 */ /* 0x002fe20003800200 */
[----:B------:R-:W-:Y:S03]  /*4490*/  FMUL.FTZ R0, R202, 1.4426950216293334961 ;  /* 0x3fb8aa3bca007820 */ /* 0x000fe60000410000 */
[-C--:B------:R-:W-:Y:S04]  /*44a0*/  @!P2 ISETP.GE.AND P1, PT, R3, R4.reuse, PT ;  /* 0x000000040300a20c */ /* 0x080fe80003f26270 */
[----:B------:R-:W-:Y:S02]  /*44b0*/  FSEL R0, R0, RZ, P0 ;  /* 0x000000ff00007208 */ /* 0x000fe40000000000 */
[----:B------:R-:W-:Y:S02]  /*44c0*/  @!P2 FSEL R6, R6, -INF , !P1 ;  /* 0xff8000000606a808 */ /* 0x000fe40004800000 */
[----:B------:R-:W-:Y:S02]  /*44d0*/  @!P2 ISETP.GE.AND P0, PT, R73, R4, PT ;  /* 0x000000044900a20c */ /* 0x000fe40003f06270 */
[----:B--2---:R-:W-:Y:S01]  /*44e0*/  @!P2 IADD3 R5, R3, 0x8, RZ ;  /* 0x000000080305a810 */ /* 0x004fe20007ffe0ff */
[--C-:B------:R-:W-:Y:S01]  /*44f0*/  FFMA.FTZ R6, R6, c[0x0][0x23c], -R0.reuse ;  /* 0x00008f0006067a23 */ /* 0x100fe20000010800 */
[----:B------:R-:W-:Y:S02]  /*4500*/  @!P2 FSEL R7, R7, -INF , !P0 ;  /* 0xff8000000707a808 */ /* 0x000fe40004000000 */
[-C--:B------:R-:W-:Y:S01]  /*4510*/  @!P2 ISETP.GE.AND P0, PT, R5, R72.reuse, PT ;  /* 0x000000480500a20c */ /* 0x080fe20003f06270 */
[----:B------:R1:W-:Y:S02]  /*4520*/  MUFU.EX2 R149, R6 ;  /* 0x0000000600957308 */ /* 0x0003e40000000800 */
[----:B------:R-:W-:Y:S01]  /*4530*/  FFMA.FTZ R7, R7, c[0x0][0x23c], -R0 ;  /* 0x00008f0007077a23 */ /* 0x000fe20000010800 */
[----:B------:R-:W-:Y:S05]  /*4540*/  @!P2 FSEL R8, R8, -INF , !P0 ;  /* 0xff8000000808a808 */ /* 0x000fea0004000000 */
[--C-:B------:R-:W-:Y:S02]  /*4550*/  FFMA.FTZ R8, R8, c[0x0][0x23c], -R2.reuse ;  /* 0x00008f0008087a23 */ /* 0x100fe40000010802 */
[----:B------:R-:W-:Y:S10]  /*4560*/  MUFU.EX2 R148, R7 ;  /* 0x0000000700947308 */ /* 0x000ff40000000800 */
[----:B------:R-:W-:Y:S01]  /*4570*/  MUFU.EX2 R95, R8 ;  /* 0x00000008005f7308 */ /* 0x000fe20000000800 */
[----:B-1----:R-:W-:Y:S04]  /*4580*/  @!P2 IADD3 R6, R3, 0x9, RZ ;  /* 0x000000090306a810 */ /* 0x002fe80007ffe0ff */
[----:B------:R-:W-:Y:S04]  /*4590*/  @!P2 ISETP.GE.AND P0, PT, R6, R72, PT ;  /* 0x000000480600a20c */ /* 0x000fe80003f06270 */
[----:B------:R-:W-:Y:S02]  /*45a0*/  @!P2 FSEL R9, R9, -INF , !P0 ;  /* 0xff8000000909a808 */ /* 0x000fe40004000000 */
[-C--:B------:R-:W-:Y:S02]  /*45b0*/  @!P2 ISETP.GE.AND P0, PT, R5, R4.reuse, PT ;  /* 0x000000040500a20c */ /* 0x080fe40003f06270 */
[----:B------:R-:W-:Y:S01]  /*45c0*/  @!P2 IADD3 R5, R3, 0x10, RZ ;  /* 0x000000100305a810 */ /* 0x000fe20007ffe0ff */
[----:B------:R-:W-:Y:S01]  /*45d0*/  FFMA.FTZ R9, R9, c[0x0][0x23c], -R2 ;  /* 0x00008f0009097a23 */ /* 0x000fe20000010802 */
[----:B------:R-:W-:Y:S02]  /*45e0*/  @!P2 FSEL R10, R10, -INF , !P0 ;  /* 0xff8000000a0aa808 */ /* 0x000fe40004000000 */
[----:B------:R-:W-:Y:S01]  /*45f0*/  @!P2 ISETP.GE.AND P0, PT, R6, R4, PT ;  /* 0x000000040600a20c */ /* 0x000fe20003f06270 */
[----:B------:R-:W-:Y:S01]  /*4600*/  MUFU.EX2 R94, R9 ;  /* 0x00000009005e7308 */ /* 0x000fe20000000800 */
[----:B------:R-:W-:Y:S01]  /*4610*/  @!P2 IADD3 R6, R3, 0x11, RZ ;  /* 0x000000110306a810 */ /* 0x000fe20007ffe0ff */
[--C-:B------:R-:W-:Y:S01]  /*4620*/  FFMA.FTZ R10, R10, c[0x0][0x23c], -R0.reuse ;  /* 0x00008f000a0a7a23 */ /* 0x100fe20000010800 */
[----:B------:R-:W-:Y:S02]  /*4630*/  @!P2 FSEL R11, R11, -INF , !P0 ;  /* 0xff8000000b0ba808 */ /* 0x000fe40004000000 */
[-C--:B------:R-:W-:Y:S03]  /*4640*/  @!P2 ISETP.GE.AND P0, PT, R5, R72.reuse, PT ;  /* 0x000000480500a20c */ /* 0x080fe60003f06270 */
[----:B------:R-:W-:Y:S01]  /*4650*/  FFMA.FTZ R11, R11, c[0x0][0x23c], -R0 ;  /* 0x00008f000b0b7a23 */ /* 0x000fe20000010800 */
[----:B------:R-:W-:Y:S01]  /*4660*/  @!P2 FSEL R12, R12, -INF , !P0 ;  /* 0xff8000000c0ca808 */ /* 0x000fe20004000000 */
[----:B------:R-:W-:Y:S01]  /*4670*/  MUFU.EX2 R97, R10 ;  /* 0x0000000a00617308 */ /* 0x000fe20000000800 */
[----:B------:R-:W-:Y:S03]  /*4680*/  @!P2 ISETP.GE.AND P0, PT, R6, R72, PT ;  /* 0x000000480600a20c */ /* 0x000fe60003f06270 */
[--C-:B------:R-:W-:Y:S01]  /*4690*/  FFMA.FTZ R12, R12, c[0x0][0x23c], -R2.reuse ;  /* 0x00008f000c0c7a23 */ /* 0x100fe20000010802 */
[----:B------:R-:W-:Y:S02]  /*46a0*/  @!P2 FSEL R13, R13, -INF , !P0 ;  /* 0xff8000000d0da808 */ /* 0x000fe40004000000 */
[-C--:B------:R-:W-:Y:S02]  /*46b0*/  @!P2 ISETP.GE.AND P0, PT, R5, R4.reuse, PT ;  /* 0x000000040500a20c */ /* 0x080fe40003f06270 */
[----:B------:R-:W-:Y:S01]  /*46c0*/  @!P2 IADD3 R5, R3, 0x18, RZ ;  /* 0x000000180305a810 */ /* 0x000fe20007ffe0ff */
[----:B------:R-:W-:Y:S01]  /*46d0*/  FFMA.FTZ R13, R13, c[0x0][0x23c], -R2 ;  /* 0x00008f000d0d7a23 */ /* 0x000fe20000010802 */
[----:B------:R-:W-:Y:S01]  /*46e0*/  @!P2 FSEL R14, R14, -INF , !P0 ;  /* 0xff8000000e0ea808 */ /* 0x000fe20004000000 */
[----:B------:R-:W1:Y:S01]  /*46f0*/  MUFU.EX2 R96, R11 ;  /* 0x0000000b00607308 */ /* 0x000e620000000800 */
[----:B------:R-:W-:Y:S02]  /*4700*/  @!P2 ISETP.GE.AND P0, PT, R6, R4, PT ;  /* 0x000000040600a20c */ /* 0x000fe40003f06270 */
        /* <DEDUP_REMOVED lines=10> */
[-C--:B------:R-:W-:Y:S03]  /*47b0*/  @!P2 ISETP.GE.AND P0, PT, R5, R4.reuse, PT ;  /* 0x000000040500a20c */ /* 0x080fe60003f06270 */
[----:B------:R-:W-:Y:S01]  /*47c0*/  FFMA.FTZ R2, R17, c[0x0][0x23c], -R2 ;  /* 0x00008f0011027a23 */ /* 0x000fe20000010802 */
[----:B------:R-:W-:Y:S01]  /*47d0*/  @!P2 FSEL R18, R18, -INF , !P0 ;  /* 0xff8000001212a808 */ /* 0x000fe20004000000 */
[----:B------:R-:W2:Y:S01]  /*47e0*/  MUFU.EX2 R90, R13 ;  /* 0x0000000d005a7308 */ /* 0x000ea20000000800 */
[----:B------:R-:W-:Y:S02]  /*47f0*/  @!P2 ISETP.GE.AND P0, PT, R3, R4, PT ;  /* 0x000000040300a20c */ /* 0x000fe40003f06270 */
[----:B---3--:R-:W-:Y:S01]  /*4800*/  F2FP.BF16.PACK_AB R3, R98, R99 ;  /* 0x000000636203723e */ /* 0x008fe200000010ff */
[--C-:B------:R-:W-:Y:S01]  /*4810*/  FFMA.FTZ R18, R18, c[0x0][0x23c], -R0.reuse ;  /* 0x00008f0012127a23 */ /* 0x100fe20000010800 */
[----:B------:R-:W-:Y:S02]  /*4820*/  @!P2 FSEL R19, R19, -INF , !P0 ;  /* 0xff8000001313a808 */ /* 0x000fe40004000000 */
[----:B-1----:R-:W-:Y:S01]  /*4830*/  F2FP.BF16.PACK_AB R5, R96, R97 ;  /* 0x000000616005723e */ /* 0x002fe200000010ff */
[----:B------:R1:W-:Y:S01]  /*4840*/  STS [R203+0x20000], R3 ;  /* 0x02000003cb007388 */ /* 0x0003e20000000800 */
[----:B------:R-:W-:Y:S01]  /*4850*/  IADD3 R84, P0, R230, R213, RZ ;  /* 0x000000d5e6547210 */ /* 0x000fe20007f1e0ff */
[----:B------:R3:W-:Y:S01]  /*4860*/  MUFU.EX2 R86, R2 ;  /* 0x0000000200567308 */ /* 0x0007e20000000800 */
[----:B------:R-:W-:Y:S03]  /*4870*/  FFMA.FTZ R0, R19, c[0x0][0x23c], -R0 ;  /* 0x00008f0013007a23 */ /* 0x000fe60000010800 */
[----:B------:R-:W-:Y:S01]  /*4880*/  IMAD.X R85, R229, 0x1, R212, P0 ;  /* 0x00000001e5557824 */ /* 0x000fe200000e06d4 */
[C---:B------:R-:W-:Y:S04]  /*4890*/  LEA R188, P0, R150.reuse, R188, 0x2 ;  /* 0x000000bc96bc7211 */ /* 0x040fe800078010ff */
[----:B------:R-:W-:Y:S01]  /*48a0*/  LEA.HI.X.SX32 R189, R150, R189, 0x2, P0 ;  /* 0x000000bd96bd7211 */ /* 0x000fe200000f16ff */
[----:B------:R4:W-:Y:S01]  /*48b0*/  MUFU.EX2 R88, R0 ;  /* 0x0000000000587308 */ /* 0x0009e20000000800 */
[----:B--2---:R-:W-:Y:S09]  /*48c0*/  F2FP.BF16.PACK_AB R4, R90, R93 ;  /* 0x0000005d5a04723e */ /* 0x004ff200000010ff */
[----:B------:R-:W-:Y:S01]  /*48d0*/  MUFU.EX2 R92, R14 ;  /* 0x0000000e005c7308 */ /* 0x000fe20000000800 */
[----:B---3--:R-:W-:Y:S05]  /*48e0*/  F2FP.BF16.PACK_AB R2, R148, R149 ;  /* 0x000000959402723e */ /* 0x008fea00000010ff */
[----:B------:R2:W-:Y:S04]  /*48f0*/  STS [R203+0x20400], R2 ;  /* 0x02040002cb007388 */ /* 0x0005e80000000800 */
[----:B------:R-:W1:Y:S01]  /*4900*/  MUFU.EX2 R91, R15 ;  /* 0x0000000f005b7308 */ /* 0x000e620000000800 */
[----:B----4-:R-:W-:Y:S01]  /*4910*/  F2FP.BF16.PACK_AB R0, R94, R95 ;  /* 0x0000005f5e00723e */ /* 0x010fe200000010ff */
[----:B------:R-:W-:Y:S05]  /*4920*/  STS [R206+0x20400], R5 ;  /* 0x02040005ce007388 */ /* 0x000fea0000000800 */
[----:B------:R3:W-:Y:S03]  /*4930*/  STS [R206+0x20000], R0 ;  /* 0x02000000ce007388 */ /* 0x0007e60000000800 */
[----:B------:R-:W2:Y:S02]  /*4940*/  MUFU.EX2 R87, R16 ;  /* 0x0000001000577308 */ /* 0x000ea40000000800 */
[----:B------:R-:W-:Y:S08]  /*4950*/  STS [R204+0x20000], R4 ;  /* 0x02000004cc007388 */ /* 0x000ff00000000800 */
[----:B------:R-:W3:Y:S01]  /*4960*/  MUFU.EX2 R89, R18 ;  /* 0x0000001200597308 */ /* 0x000ee20000000800 */
[----:B-1----:R-:W-:Y:S05]  /*4970*/  F2FP.BF16.PACK_AB R3, R91, R92 ;  /* 0x0000005c5b03723e */ /* 0x002fea00000010ff */
[----:B------:R-:W-:Y:S01]  /*4980*/  STS [R204+0x20400], R3 ;  /* 0x02040003cc007388 */ /* 0x000fe20000000800 */
[----:B--2---:R-:W-:Y:S05]  /*4990*/  F2FP.BF16.PACK_AB R2, R86, R87 ;  /* 0x000000575602723e */ /* 0x004fea00000010ff */
[----:B------:R1:W-:Y:S01]  /*49a0*/  STS [R205+0x20000], R2 ;  /* 0x02000002cd007388 */ /* 0x0003e20000000800 */
[----:B---3--:R-:W-:Y:S05]  /*49b0*/  F2FP.BF16.PACK_AB R0, R88, R89 ;  /* 0x000000595800723e */ /* 0x008fea00000010ff */
[----:B------:R2:W-:Y:S05]  /*49c0*/  STS [R205+0x20400], R0 ;  /* 0x02040000cd007388 */ /* 0x0005ea0000000800 */
[----:B------:R-:W-:Y:S05]  /*49d0*/  LDSM.16.M88.4 R16, [R176+0xc000] ;  /* 0x00c00000b010783b */ /* 0x000fea0000000200 */
[----:B------:R-:W3:Y:S05]  /*49e0*/  LDSM.16.M88.4 R8, [R169+0x18000] ;  /* 0x01800000a908783b */ /* 0x000eea0000000200 */
[----:B------:R-:W3:Y:S05]  /*49f0*/  LDSM.16.M88.4 R68, [R169+0x18800] ;  /* 0x01880000a944783b */ /* 0x000eea0000000200 */
[----:B------:R-:W-:Y:S05]  /*4a00*/  LDSM.16.M88.4 R72, [R177+0xc000] ;  /* 0x00c00000b148783b */ /* 0x000fea0000000200 */
[----:B------:R-:W3:Y:S05]  /*4a10*/  LDSM.16.M88.4 R76, [R170+0x18000] ;  /* 0x01800000aa4c783b */ /* 0x000eea0000000200 */
[----:B-1----:R-:W4:Y:S05]  /*4a20*/  LDG.E R2, [R84.64] ;  /* 0x0000000654027981 */ /* 0x002f2a000c1e1900 */
[----:B------:R-:W1:Y:S05]  /*4a30*/  LDSM.16.M88.4 R80, [R170+0x18800] ;  /* 0x01880000aa50783b */ /* 0x000e6a0000000200 */
[----:B--2---:R-:W2:Y:S01]  /*4a40*/  LDG.E R0, [R84.64+0x20] ;  /* 0x0000200654007981 */ /* 0x004ea2000c1e1900 */
[C---:B---3--:R-:W-:Y:S08]  /*4a50*/  HMMA.16816.F32.BF16 R4, R16.reuse, R8, RZ ;  /* 0x000000081004723c */ /* 0x048ff000000418ff */
[C---:B------:R-:W-:Y:S08]  /*4a60*/  HMMA.16816.F32.BF16 R8, R16.reuse, R10, RZ ;  /* 0x0000000a1008723c */ /* 0x040ff000000418ff */
[C---:B------:R-:W-:Y:S08]  /*4a70*/  HMMA.16816.F32.BF16 R12, R16.reuse, R68, RZ ;  /* 0x00000044100c723c */ /* 0x040ff000000418ff */
[----:B------:R-:W-:Y:S01]  /*4a80*/  HMMA.16816.F32.BF16 R16, R16, R70, RZ ;  /* 0x000000461010723c */ /* 0x000fe200000418ff */
[----:B------:R-:W-:Y:S07]  /*4a90*/  LDSM.16.M88.4 R68, [R179+0xc000] ;  /* 0x00c00000b344783b */ /* 0x000fee0000000200 */
[C---:B------:R-:W-:Y:S08]  /*4aa0*/  HMMA.16816.F32.BF16 R4, R72.reuse, R76, R4 ;  /* 0x0000004c4804723c */ /* 0x040ff00000041804 */
[C---:B------:R-:W-:Y:S01]  /*4ab0*/  HMMA.16816.F32.BF16 R8, R72.reuse, R78, R8 ;  /* 0x0000004e4808723c */ /* 0x040fe20000041808 */
[----:B------:R-:W3:Y:S07]  /*4ac0*/  LDSM.16.M88.4 R76, [R172+0x18000] ;  /* 0x01800000ac4c783b */ /* 0x000eee0000000200 */
[C---:B-1----:R-:W-:Y:S08]  /*4ad0*/  HMMA.16816.F32.BF16 R12, R72.reuse, R80, R12 ;  /* 0x00000050480c723c */ /* 0x042ff0000004180c */
[----:B------:R-:W-:Y:S01]  /*4ae0*/  HMMA.16816.F32.BF16 R16, R72, R82, R16 ;  /* 0x000000524810723c */ /* 0x000fe20000041810 */
[----:B------:R-:W1:Y:S05]  /*4af0*/  LDSM.16.M88.4 R72, [R172+0x18800] ;  /* 0x01880000ac48783b */ /* 0x000e6a0000000200 */
[----:B------:R-:W-:Y:S02]  /*4b00*/  LDSM.16.M88.4 R80, [R171+0x18000] ;  /* 0x01800000ab50783b */ /* 0x000fe40000000200 */
[C---:B---3--:R-:W-:Y:S08]  /*4b10*/  HMMA.16816.F32.BF16 R4, R68.reuse, R76, R4 ;  /* 0x0000004c4404723c */ /* 0x048ff00000041804 */
        /* <DEDUP_REMOVED lines=21> */
[C---:B------:R-:W-:Y:S08]  /*4c70*/  HMMA.16816.F32.BF16 R8, R76.reuse, R82, R8 ;  /* 0x000000524c08723c */ /* 0x040ff00000041808 */
[C---:B-1----:R-:W-:Y:S08]  /*4c80*/  HMMA.16816.F32.BF16 R12, R76.reuse, R68, R12 ;  /* 0x000000444c0c723c */ /* 0x042ff0000004180c */
[----:B------:R-:W-:Y:S01]  /*4c90*/  HMMA.16816.F32.BF16 R16, R76, R70, R16 ;  /* 0x000000464c10723c */ /* 0x000fe20000041810 */
[----:B------:R-:W1:Y:S05]  /*4ca0*/  LDSM.16.M88.4 R68, [R172+0x1a000] ;  /* 0x01a00000ac44783b */ /* 0x000e6a0000000200 */
[----:B------:R-:W3:Y:S02]  /*4cb0*/  LDSM.16.M88.4 R76, [R172+0x1a800] ;  /* 0x01a80000ac4c783b */ /* 0x000ee40000000200 */
[C---:B-1----:R-:W-:Y:S08]  /*4cc0*/  HMMA.16816.F32.BF16 R4, R72.reuse, R68, R4 ;  /* 0x000000444804723c */ /* 0x042ff00000041804 */
[C---:B------:R-:W-:Y:S01]  /*4cd0*/  HMMA.16816.F32.BF16 R8, R72.reuse, R70, R8 ;  /* 0x000000464808723c */ /* 0x040fe20000041808 */
[----:B------:R-:W-:Y:S07]  /*4ce0*/  LDSM.16.M88.4 R68, [R178+0xe000] ;  /* 0x00e00000b244783b */ /* 0x000fee0000000200 */
[C---:B---3--:R-:W-:Y:S08]  /*4cf0*/  HMMA.16816.F32.BF16 R12, R72.reuse, R76, R12 ;  /* 0x0000004c480c723c */ /* 0x048ff0000004180c */
        /* <DEDUP_REMOVED lines=32> */
[C---:B------:R-:W-:Y:S08]  /*4f00*/  HMMA.16816.F32.BF16 R8, R68.reuse, R74, R8 ;  /* 0x0000004a4408723c */ /* 0x040ff00000041808 */
[C---:B---3--:R-:W-:Y:S08]  /*4f10*/  HMMA.16816.F32.BF16 R12, R68.reuse, R76, R12 ;  /* 0x0000004c440c723c */ /* 0x048ff0000004180c */
[C---:B----4-:R-:W-:Y:S01]  /*4f20*/  FADD.FTZ R4, -R2.reuse, R4 ;  /* 0x0000000402047221 */ /* 0x050fe20000010100 */
[----:B------:R-:W-:Y:S03]  /*4f30*/  HMMA.16816.F32.BF16 R16, R68, R78, R16 ;  /* 0x0000004e4410723c */ /* 0x000fe60000041810 */
[----:B------:R-:W-:Y:S02]  /*4f40*/  FADD.FTZ R5, -R2, R5 ;  /* 0x0000000502057221 */ /* 0x000fe40000010100 */
[----:B--2---:R-:W-:Y:S02]  /*4f50*/  FADD.FTZ R6, -R0, R6 ;  /* 0x0000000600067221 */ /* 0x004fe40000010100 */
[C---:B------:R-:W-:Y:S02]  /*4f60*/  FADD.FTZ R8, -R2.reuse, R8 ;  /* 0x0000000802087221 */ /* 0x040fe40000010100 */
[----:B------:R-:W-:Y:S03]  /*4f70*/  FADD.FTZ R9, -R2, R9 ;  /* 0x0000000902097221 */ /* 0x000fe60000010100 */
[C---:B------:R-:W-:Y:S02]  /*4f80*/  FADD.FTZ R7, -R0.reuse, R7 ;  /* 0x0000000700077221 */ /* 0x040fe40000010100 */
[----:B------:R-:W-:Y:S02]  /*4f90*/  FADD.FTZ R10, -R0, R10 ;  /* 0x0000000a000a7221 */ /* 0x000fe40000010100 */
[C---:B------:R-:W-:Y:S02]  /*4fa0*/  FADD.FTZ R12, -R2.reuse, R12 ;  /* 0x0000000c020c7221 */ /* 0x040fe40000010100 */
[----:B------:R-:W-:Y:S02]  /*4fb0*/  FADD.FTZ R13, -R2, R13 ;  /* 0x0000000d020d7221 */ /* 0x000fe40000010100 */
[----:B------:R-:W-:Y:S02]  /*4fc0*/  FMUL.FTZ R71, R93, R12 ;  /* 0x0000000c5d477220 */ /* 0x000fe40000410000 */
[----:B------:R-:W-:Y:S02]  /*4fd0*/  FMUL.FTZ R70, R90, R13 ;  /* 0x0000000d5a467220 */ /* 0x000fe40000410000 */
[C---:B------:R-:W-:Y:S02]  /*4fe0*/  FADD.FTZ R16, -R2.reuse, R16 ;  /* 0x0000001002107221 */ /* 0x040fe40000010100 */
[----:B------:R-:W-:Y:S02]  /*4ff0*/  FADD.FTZ R17, -R2, R17 ;  /* 0x0000001102117221 */ /* 0x000fe40000010100 */
[C---:B------:R-:W-:Y:S02]  /*5000*/  FADD.FTZ R11, -R0.reuse, R11 ;  /* 0x0000000b000b7221 */ /* 0x040fe40000010100 */
[C---:B------:R-:W-:Y:S02]  /*5010*/  FADD.FTZ R13, -R0.reuse, R14 ;  /* 0x0000000e000d7221 */ /* 0x040fe40000010100 */
[C---:B------:R-:W-:Y:S02]  /*5020*/  FADD.FTZ R12, -R0.reuse, R15 ;  /* 0x0000000f000c7221 */ /* 0x040fe40000010100 */
[C---:B------:R-:W-:Y:S02]  /*5030*/  FADD.FTZ R15, -R0.reuse, R18 ;  /* 0x00000012000f7221 */ /* 0x040fe40000010100 */
[----:B------:R-:W-:Y:S02]  /*5040*/  FADD.FTZ R14, -R0, R19 ;  /* 0x00000013000e7221 */ /* 0x000fe40000010100 */
[----:B------:R-:W-:Y:S02]  /*5050*/  FMUL.FTZ R73, R99, R4 ;  /* 0x0000000463497220 */ /* 0x000fe40000410000 */
        /* <DEDUP_REMOVED lines=12> */
[----:B------:R-:W-:Y:S01]  /*5120*/  FMUL.FTZ R14, R88, R14 ;  /* 0x0000000e580e7220 */ /* 0x000fe20000410000 */
[----:B------:R-:W-:-:S05]  /*5130*/  @!P6 BRA `(.L_x_156) ;  /* 0x000004b00000e947 */ /* 0x000fca0003800000 */
[----:B------:R-:W-:Y:S01]  /*5140*/  ISETP.GE.AND P3, PT, R200, c[0x0][0x220], PT ;  /* 0x00008800c8007a0c */ /* 0x000fe20003f66270 */
[----:B------:R-:W-:Y:S01]  /*5150*/  IMAD.MOV.U32 R11, RZ, RZ, c[0x0][0x190] ;  /* 0x00006400ff0b7624 */ /* 0x000fe200078e00ff */
[----:B------:R-:W-:Y:S01]  /*5160*/  ISETP.GE.AND P2, PT, R210, c[0x0][0x220], PT ;  /* 0x00008800d2007a0c */ /* 0x000fe20003f46270 */
[----:B------:R-:W-:Y:S01]  /*5170*/  IMAD.MOV.U32 R18, RZ, RZ, c[0x0][0x194] ;  /* 0x00006500ff127624 */ /* 0x000fe200078e00ff */
[----:B------:R-:W-:Y:S01]  /*5180*/  ISETP.GE.AND P1, PT, R211, c[0x0][0x220], PT ;  /* 0x00008800d3007a0c */ /* 0x000fe20003f26270 */
[----:B------:R-:W-:Y:S01]  /*5190*/  IMAD.U32 R3, R11, -0x40, RZ ;  /* 0xffffffc00b037824 */ /* 0x000fe200078e00ff */
[----:B------:R-:W-:Y:S01]  /*51a0*/  LOP3.LUT R0, R193, 0x1, RZ, 0xc0, !PT ;  /* 0x00000001c1007812 */ /* 0x000fe200078ec0ff */
[----:B------:R-:W-:Y:S03]  /*51b0*/  IMAD.MOV.U32 R4, RZ, RZ, -0x6000 ;  /* 0xffffa000ff047424 */ /* 0x000fe600078e00ff */
[----:B------:R-:W-:Y:S02]  /*51c0*/  LEA R2, P0, R3, R196, 0x1 ;  /* 0x000000c403027211 */ /* 0x000fe400078008ff */
[----:B------:R-:W-:Y:S02]  /*51d0*/  ISETP.NE.U32.AND P5, PT, R0, 0x1, PT ;  /* 0x000000010000780c */ /* 0x000fe40003fa5070 */
[----:B------:R-:W-:Y:S02]  /*51e0*/  SHF.R.S32.HI R5, RZ, 0x1f, R3 ;  /* 0x0000001fff057819 */ /* 0x000fe40000011403 */
[----:B------:R-:W-:Y:S02]  /*51f0*/  SEL R4, R4, 0x6000, !P5 ;  /* 0x0000600004047807 */ /* 0x000fe40006800000 */
[C---:B------:R-:W-:Y:S02]  /*5200*/  @!P3 LEA R10, P5, R11.reuse, R2, 0x6 ;  /* 0x000000020b0ab211 */ /* 0x040fe400078a30ff */
[----:B------:R-:W-:Y:S01]  /*5210*/  LEA R0, P4, R11, R3, 0x5 ;  /* 0x000000030b007211 */ /* 0x000fe200078828ff */
[--C-:B------:R-:W-:Y:S01]  /*5220*/  IMAD.IADD R190, R190, 0x1, R4.reuse ;  /* 0x00000001bebe7824 */ /* 0x100fe200078e0204 */
[----:B------:R-:W-:Y:S01]  /*5230*/  LEA.HI.X.SX32 R3, R3, R197, 0x1, P0 ;  /* 0x000000c503037211 */ /* 0x000fe200000f0eff */
[--C-:B------:R-:W-:Y:S01]  /*5240*/  IMAD.IADD R192, R192, 0x1, R4.reuse ;  /* 0x00000001c0c07824 */ /* 0x100fe200078e0204 */
[CC--:B------:R-:W-:Y:S01]  /*5250*/  @!P1 LEA R6, P0, R0.reuse, R196.reuse, 0x1 ;  /* 0x000000c400069211 */ /* 0x0c0fe200078008ff */
[----:B------:R-:W-:Y:S01]  /*5260*/  IMAD.IADD R175, R175, 0x1, R4 ;  /* 0x00000001afaf7824 */ /* 0x000fe200078e0204 */
[----:B------:R1:W-:Y:S01]  /*5270*/  @P3 STS [R190], RZ ;  /* 0x000000ffbe003388 */ /* 0x0003e20000000800 */
[C-C-:B------:R-:W-:Y:S02]  /*5280*/  LEA.HI.X R5, R11.reuse, R5, R18.reuse, 0x5, P4 ;  /* 0x000000050b057211 */ /* 0x140fe400020f2c12 */
[----:B------:R-:W-:Y:S01]  /*5290*/  @!P3 LEA.HI.X R11, R11, R3, R18, 0x6, P5 ;  /* 0x000000030b0bb211 */ /* 0x000fe200028f3412 */
[----:B------:R1:W-:Y:S01]  /*52a0*/  @P3 STS [R190+0x4], RZ ;  /* 0x000004ffbe003388 */ /* 0x0003e20000000800 */
[C---:B------:R-:W-:Y:S01]  /*52b0*/  @!P2 LEA R8, P4, R0.reuse, R196, 0x1 ;  /* 0x000000c40008a211 */ /* 0x040fe200078808ff */
[----:B------:R-:W-:Y:S01]  /*52c0*/  IMAD.MOV.U32 R196, RZ, RZ, R2 ;  /* 0x000000ffffc47224 */ /* 0x000fe200078e0002 */
[CCC-:B------:R-:W-:Y:S01]  /*52d0*/  @!P1 LEA.HI.X R7, R0.reuse, R197.reuse, R5.reuse, 0x1, P0 ;  /* 0x000000c500079211 */ /* 0x1c0fe200000f0c05 */
[----:B------:R1:W-:Y:S01]  /*52e0*/  @P3 STS [R190+0x8], RZ ;  /* 0x000008ffbe003388 */ /* 0x0003e20000000800 */
[----:B------:R-:W-:Y:S01]  /*52f0*/  @!P2 LEA.HI.X R9, R0, R197, R5, 0x1, P4 ;  /* 0x000000c50009a211 */ /* 0x000fe200020f0c05 */
[----:B------:R-:W-:Y:S02]  /*5300*/  IMAD.MOV.U32 R197, RZ, RZ, R3 ;  /* 0x000000ffffc57224 */ /* 0x000fe400078e0003 */
        /* <DEDUP_REMOVED lines=45> */
[----:B------:R-:W0:Y:S02]  /*55e0*/  LDGDEPBAR ;  /* 0x00000000000079af */ /* 0x000e240000000000 */
.L_x_156:
[----:B-1----:R-:W-:Y:S02]  /*55f0*/  F2FP.BF16.PACK_AB R6, R72, R73 ;  /* 0x000000494806723e */ /* 0x002fe400000010ff */
[----:B------:R-:W-:Y:S02]  /*5600*/  F2FP.BF16.PACK_AB R5, R16, R17 ;  /* 0x000000111005723e */ /* 0x000fe400000010ff */
[----:B------:R-:W-:Y:S01]  /*5610*/  F2FP.BF16.PACK_AB R4, R76, R77 ;  /* 0x0000004d4c04723e */ /* 0x000fe200000010ff */
[----:B------:R-:W-:Y:S01]  /*5620*/  STS [R203+0x1e000], R6 ;  /* 0x01e00006cb007388 */ /* 0x000fe20000000800 */
[----:B------:R-:W-:Y:S02]  /*5630*/  F2FP.BF16.PACK_AB R3, R68, R69 ;  /* 0x000000454403723e */ /* 0x000fe400000010ff */
[----:B------:R-:W-:Y:S02]  /*5640*/  F2FP.BF16.PACK_AB R2, R70, R71 ;  /* 0x000000474602723e */ /* 0x000fe400000010ff */
[----:B------:R-:W-:Y:S01]  /*5650*/  STS [R203+0x1e400], R5 ;  /* 0x01e40005cb007388 */ /* 0x000fe20000000800 */
[----:B------:R-:W-:Y:S02]  /*5660*/  F2FP.BF16.PACK_AB R0, R12, R13 ;  /* 0x0000000d0c00723e */ /* 0x000fe400000010ff */
[----:B------:R-:W-:Y:S02]  /*5670*/  F2FP.BF16.PACK_AB R8, R74, R75 ;  /* 0x0000004b4a08723e */ /* 0x000fe400000010ff */
[----:B------:R-:W-:Y:S01]  /*5680*/  STS [R206+0x1e000], R4 ;  /* 0x01e00004ce007388 */ /* 0x000fe20000000800 */
[----:B------:R-:W-:Y:S04]  /*5690*/  F2FP.BF16.PACK_AB R7, R14, R15 ;  /* 0x0000000f0e07723e */ /* 0x000fe800000010ff */
[----:B------:R-:W-:Y:S05]  /*56a0*/  STS [R206+0x1e400], R3 ;  /* 0x01e40003ce007388 */ /* 0x000fea0000000800 */
[----:B------:R-:W-:Y:S05]  /*56b0*/  STS [R204+0x1e000], R2 ;  /* 0x01e00002cc007388 */ /* 0x000fea0000000800 */
[----:B------:R1:W-:Y:S05]  /*56c0*/  STS [R204+0x1e400], R0 ;  /* 0x01e40000cc007388 */ /* 0x0003ea0000000800 */
[----:B------:R-:W-:Y:S05]  /*56d0*/  STS [R205+0x1e000], R8 ;  /* 0x01e00008cd007388 */ /* 0x000fea0000000800 */
[----:B------:R-:W-:Y:S05]  /*56e0*/  STS [R205+0x1e400], R7 ;  /* 0x01e40007cd007388 */ /* 0x000fea0000000800 */
[----:B------:R-:W-:Y:S01]  /*56f0*/  BAR.SYNC.DEFER_BLOCKING 0x0 ;  /* 0x0000000000007b1d */ /* 0x000fe20000010000 */
[----:B-1----:R-:W-:Y:S05]  /*5700*/  IMAD.SHL.U32 R0, R186, 0x2, RZ ;  /* 0x00000002ba007824 */ /* 0x002fea00078e00ff */
[----:B------:R-:W-:Y:S05]  /*5710*/  LDSM.16.MT88.4 R4, [R174+0x20000] ;  /* 0x02000000ae04783b */ /* 0x000fea0000004200 */
[----:B------:R-:W1:Y:S05]  /*5720*/  LDSM.16.MT88.4 R8, [R0+0xc000] ;  /* 0x00c000000008783b */ /* 0x000e6a0000004200 */
[----:B------:R-:W2:Y:S05]  /*5730*/  LDSM.16.MT88.4 R12, [R173+0x20000] ;  /* 0x02000000ad0c783b */ /* 0x000eaa0000004200 */
[----:B------:R-:W3:Y:S05]  /*5740*/  LDSM.16.MT88.4 R16, [R0+0xe000] ;  /* 0x00e000000010783b */ /* 0x000eea0000004200 */
[----:B------:R-:W4:Y:S05]  /*5750*/  LDSM.16.MT88.4 R68, [R0+0x10000] ;  /* 0x010000000044783b */ /* 0x000f2a0000004200 */
[----:B------:R-:W-:Y:S05]  /*5760*/  LDSM.16.MT88.4 R72, [R174+0x20800] ;  /* 0x02080000ae48783b */ /* 0x000fea0000004200 */
[----:B------:R-:W5:Y:S05]  /*5770*/  LDSM.16.MT88.4 R76, [R0+0xc800] ;  /* 0x00c80000004c783b */ /* 0x000f6a0000004200 */
[----:B------:R-:W3:Y:S05]  /*5780*/  LDSM.16.MT88.4 R80, [R173+0x20800] ;  /* 0x02080000ad50783b */ /* 0x000eea0000004200 */
[----:B------:R-:W4:Y:S01]  /*5790*/  LDSM.16.MT88.4 R84, [R0+0xe800] ;  /* 0x00e800000054783b */ /* 0x000f220000004200 */
[-C--:B-1----:R-:W-:Y:S04]  /*57a0*/  HMMA.16816.F32.BF16 R20, R4, R8.reuse, R20 ;  /* 0x000000080414723c */ /* 0x082fe80000041814 */
[----:B------:R-:W-:Y:S04]  /*57b0*/  LDSM.16.MT88.4 R88, [R173+0x21800] ;  /* 0x02180000ad58783b */ /* 0x000fe80000004200 */
[C---:B--2---:R-:W-:Y:S08]  /*57c0*/  HMMA.16816.F32.BF16 R24, R12.reuse, R8, R24 ;  /* 0x000000080c18723c */ /* 0x044ff00000041818 */
[-C--:B------:R-:W-:Y:S08]  /*57d0*/  HMMA.16816.F32.BF16 R28, R12, R10.reuse, R28 ;  /* 0x0000000a0c1c723c */ /* 0x080ff0000004181c */
[C---:B------:R-:W-:Y:S01]  /*57e0*/  HMMA.16816.F32.BF16 R32, R4.reuse, R10, R32 ;  /* 0x0000000a0420723c */ /* 0x040fe20000041820 */
[----:B------:R-:W1:Y:S07]  /*57f0*/  LDSM.16.MT88.4 R8, [R0+0x10800] ;  /* 0x010800000008783b */ /* 0x000e6e0000004200 */
[-C--:B---3--:R-:W-:Y:S08]  /*5800*/  HMMA.16816.F32.BF16 R36, R4, R16.reuse, R36 ;  /* 0x000000100424723c */ /* 0x088ff00000041824 */
[C---:B------:R-:W-:Y:S08]  /*5810*/  HMMA.16816.F32.BF16 R40, R12.reuse, R16, R40 ;  /* 0x000000100c28723c */ /* 0x040ff00000041828 */
[-C--:B------:R-:W-:Y:S08]  /*5820*/  HMMA.16816.F32.BF16 R44, R12, R18.reuse, R44 ;  /* 0x000000120c2c723c */ /* 0x080ff0000004182c */
[C---:B------:R-:W-:Y:S01]  /*5830*/  HMMA.16816.F32.BF16 R48, R4.reuse, R18, R48 ;  /* 0x000000120430723c */ /* 0x040fe20000041830 */
[----:B------:R-:W-:Y:S07]  /*5840*/  LDSM.16.MT88.4 R16, [R173+0x21000] ;  /* 0x02100000ad10783b */ /* 0x000fee0000004200 */
[-C--:B----4-:R-:W-:Y:S08]  /*5850*/  HMMA.16816.F32.BF16 R52, R4, R68.reuse, R52 ;  /* 0x000000440434723c */ /* 0x090ff00000041834 */
[C---:B------:R-:W-:Y:S08]  /*5860*/  HMMA.16816.F32.BF16 R56, R12.reuse, R68, R56 ;  /* 0x000000440c38723c */ /* 0x040ff00000041838 */
[-C--:B------:R-:W-:Y:S01]  /*5870*/  HMMA.16816.F32.BF16 R60, R12, R70.reuse, R60 ;  /* 0x000000460c3c723c */ /* 0x080fe2000004183c */
[----:B------:R-:W-:Y:S07]  /*5880*/  LDSM.16.MT88.4 R12, [R0+0xd000] ;  /* 0x00d00000000c783b */ /* 0x000fee0000004200 */
[----:B------:R-:W-:Y:S01]  /*5890*/  HMMA.16816.F32.BF16 R64, R4, R70, R64 ;  /* 0x000000460440723c */ /* 0x000fe20000041840 */
[----:B------:R-:W2:Y:S05]  /*58a0*/  LDSM.16.MT88.4 R4, [R174+0x21000] ;  /* 0x02100000ae04783b */ /* 0x000eaa0000004200 */
[----:B------:R-:W3:Y:S02]  /*58b0*/  LDSM.16.MT88.4 R68, [R0+0xf000] ;  /* 0x00f000000044783b */ /* 0x000ee40000004200 */
[-C--:B-----5:R-:W-:Y:S08]  /*58c0*/  HMMA.16816.F32.BF16 R20, R72, R76.reuse, R20 ;  /* 0x0000004c4814723c */ /* 0x0a0ff00000041814 */
[C---:B------:R-:W-:Y:S08]  /*58d0*/  HMMA.16816.F32.BF16 R24, R80.reuse, R76, R24 ;  /* 0x0000004c5018723c */ /* 0x040ff00000041818 */
[-C--:B------:R-:W-:Y:S08]  /*58e0*/  HMMA.16816.F32.BF16 R28, R80, R78.reuse, R28 ;  /* 0x0000004e501c723c */ /* 0x080ff0000004181c */
[C---:B------:R-:W-:Y:S01]  /*58f0*/  HMMA.16816.F32.BF16 R32, R72.reuse, R78, R32 ;  /* 0x0000004e4820723c */ /* 0x040fe20000041820 */
[----:B------:R-:W4:Y:S07]  /*5900*/  LDSM.16.MT88.4 R76, [R0+0x11000] ;  /* 0x01100000004c783b */ /* 0x000f2e0000004200 */
        /* <DEDUP_REMOVED lines=10> */
[----:B------:R-:W5:Y:S05]  /*59b0*/  LDSM.16.MT88.4 R8, [R0+0xf800] ;  /* 0x00f800000008783b */ /* 0x000f6a0000004200 */
[----:B------:R-:W1:Y:S02]  /*59c0*/  LDSM.16.MT88.4 R72, [R0+0x11800] ;  /* 0x011800000048783b */ /* 0x000e640000004200 */
[-C--:B--2---:R-:W-:Y:S03]  /*59d0*/  HMMA.16816.F32.BF16 R20, R4, R12.reuse, R20 ;  /* 0x0000000c0414723c */ /* 0x084fe60000041814 */
[----:B------:R-:W-:Y:S05]  /*59e0*/  BAR.SYNC.DEFER_BLOCKING 0x0 ;  /* 0x0000000000007b1d */ /* 0x000fea0000010000 */
[C---:B------:R-:W-:Y:S08]  /*59f0*/  HMMA.16816.F32.BF16 R24, R16.reuse, R12, R24 ;  /* 0x0000000c1018723c */ /* 0x040ff00000041818 */
[-C--:B------:R-:W-:Y:S08]  /*5a00*/  HMMA.16816.F32.BF16 R28, R16, R14.reuse, R28 ;  /* 0x0000000e101c723c */ /* 0x080ff0000004181c */
[C---:B------:R-:W-:Y:S08]  /*5a10*/  HMMA.16816.F32.BF16 R32, R4.reuse, R14, R32 ;  /* 0x0000000e0420723c */ /* 0x040ff00000041820 */
[-C--:B---3--:R-:W-:Y:S08]  /*5a20*/  HMMA.16816.F32.BF16 R36, R4, R68.reuse, R36 ;  /* 0x000000440424723c */ /* 0x088ff00000041824 */
[C---:B------:R-:W-:Y:S08]  /*5a30*/  HMMA.16816.F32.BF16 R40, R16.reuse, R68, R40 ;  /* 0x000000441028723c */ /* 0x040ff00000041828 */
[-C--:B------:R-:W-:Y:S08]  /*5a40*/  HMMA.16816.F32.BF16 R44, R16, R70.reuse, R44 ;  /* 0x00000046102c723c */ /* 0x080ff0000004182c */
[C---:B------:R-:W-:Y:S08]  /*5a50*/  HMMA.16816.F32.BF16 R48, R4.reuse, R70, R48 ;  /* 0x000000460430723c */ /* 0x040ff00000041830 */
[-C--:B----4-:R-:W-:Y:S08]  /*5a60*/  HMMA.16816.F32.BF16 R52, R4, R76.reuse, R52 ;  /* 0x0000004c0434723c */ /* 0x090ff00000041834 */
[C---:B------:R-:W-:Y:S08]  /*5a70*/  HMMA.16816.F32.BF16 R56, R16.reuse, R76, R56 ;  /* 0x0000004c1038723c */ /* 0x040ff00000041838 */
[-C--:B------:R-:W-:Y:S08]  /*5a80*/  HMMA.16816.F32.BF16 R60, R16, R78.reuse, R60 ;  /* 0x0000004e103c723c */ /* 0x080ff0000004183c */
[----:B------:R-:W-:Y:S08]  /*5a90*/  HMMA.16816.F32.BF16 R64, R4, R78, R64 ;  /* 0x0000004e0440723c */ /* 0x000ff00000041840 */
[-C--:B-1----:R-:W-:Y:S08]  /*5aa0*/  HMMA.16816.F32.BF16 R20, R80, R84.reuse, R20 ;  /* 0x000000545014723c */ /* 0x082ff00000041814 */
[C---:B------:R-:W-:Y:S08]  /*5ab0*/  HMMA.16816.F32.BF16 R24, R88.reuse, R84, R24 ;  /* 0x000000545818723c */ /* 0x040ff00000041818 */
[-C--:B------:R-:W-:Y:S08]  /*5ac0*/  HMMA.16816.F32.BF16 R28, R88, R86.reuse, R28 ;  /* 0x00000056581c723c */ /* 0x080ff0000004181c */
[C---:B------:R-:W-:Y:S08]  /*5ad0*/  HMMA.16816.F32.BF16 R32, R80.reuse, R86, R32 ;  /* 0x000000565020723c */ /* 0x040ff00000041820 */
[-C--:B-----5:R-:W-:Y:S08]  /*5ae0*/  HMMA.16816.F32.BF16 R36, R80, R8.reuse, R36 ;  /* 0x000000085024723c */ /* 0x0a0ff00000041824 */
        /* <DEDUP_REMOVED lines=8> */
[----:B------:R-:W-:Y:S01]  /*5b70*/  IMAD.MOV.U32 R11, RZ, RZ, c[0x0][0x370] ;  /* 0x0000dc00ff0b7624 */ /* 0x000fe200078e00ff */
[----:B------:R-:W-:Y:S01]  /*5b80*/  ISETP.GE.AND P3, PT, R200, c[0x0][0x220], PT ;  /* 0x00008800c8007a0c */ /* 0x000fe20003f66270 */
[----:B------:R-:W-:Y:S01]  /*5b90*/  IMAD.MOV.U32 R12, RZ, RZ, c[0x0][0x374] ;  /* 0x0000dd00ff0c7624 */ /* 0x000fe200078e00ff */
[----:B------:R-:W-:Y:S01]  /*5ba0*/  ISETP.GE.AND P2, PT, R210, c[0x0][0x220], PT ;  /* 0x00008800d2007a0c */ /* 0x000fe20003f46270 */
[----:B------:R-:W-:Y:S01]  /*5bb0*/  IMAD.U32 R3, R11, -0x40, RZ ;  /* 0xffffffc00b037824 */ /* 0x000fe200078e00ff */
[----:B------:R-:W-:Y:S04]  /*5bc0*/  ISETP.GE.AND P1, PT, R211, c[0x0][0x220], PT ;  /* 0x00008800d3007a0c */ /* 0x000fe80003f26270 */
[----:B------:R-:W-:Y:S02]  /*5bd0*/  LEA R2, P0, R3, R194, 0x1 ;  /* 0x000000c203027211 */ /* 0x000fe400078008ff */
[----:B------:R-:W-:Y:S02]  /*5be0*/  SHF.R.S32.HI R5, RZ, 0x1f, R3 ;  /* 0x0000001fff057819 */ /* 0x000fe40000011403 */
[----:B------:R-:W-:Y:S01]  /*5bf0*/  LEA R4, P4, R11, R3, 0x5 ;  /* 0x000000030b047211 */ /* 0x000fe200078828ff */
        /* <DEDUP_REMOVED lines=8> */
[C-C-:B------:R-:W-:Y:S02]  /*5c80*/  LEA.HI.X R5, R11.reuse, R5, R12.reuse, 0x5, P4 ;  /* 0x000000050b057211 */ /* 0x140fe400020f2c0c */
[----:B------:R-:W-:Y:S01]  /*5c90*/  @!P3 LEA.HI.X R11, R11, R3, R12, 0x6, P5 ;  /* 0x000000030b0bb211 */ /* 0x000fe200028f340c */
[----:B------:R1:W-:Y:S01]  /*5ca0*/  @P2 STS.128 [R191+0xe000], RZ ;  /* 0x00e000ffbf002388 */ /* 0x0003e20000000c00 */
[C---:B------:R-:W-:Y:S01]  /*5cb0*/  @!P2 LEA R8, P4, R4.reuse, R194, 0x1 ;  /* 0x000000c20408a211 */ /* 0x040fe200078808ff */
[----:B------:R-:W-:Y:S01]  /*5cc0*/  IMAD.MOV.U32 R194, RZ, RZ, R2 ;  /* 0x000000ffffc27224 */ /* 0x000fe200078e0002 */
[CCC-:B------:R-:W-:Y:S01]  /*5cd0*/  @!P1 LEA.HI.X R7, R4.reuse, R195.reuse, R5.reuse, 0x1, P0 ;  /* 0x000000c304079211 */ /* 0x1c0fe200000f0c05 */
[----:B------:R-:W-:Y:S01]  /*5ce0*/  @!PT LDS RZ, [RZ] ;  /* 0x00000000fffff984 */ /* 0x000fe20000000800 */
[----:B------:R-:W-:Y:S01]  /*5cf0*/  @!PT LDS RZ, [RZ] ;  /* 0x00000000fffff984 */ /* 0x000fe20000000800 */
[----:B------:R-:W-:Y:S01]  /*5d00*/  @!PT LDS RZ, [RZ] ;  /* 0x00000000fffff984 */ /* 0x000fe20000000800 */
[----:B------:R1:W-:Y:S01]  /*5d10*/  @!P2 LDGSTS.E.BYPASS.LTC128B.128 [R191+0xe000], [R2.64+0x80] ;  /* 0x0e00008002bfafae */ /* 0x0003e2000b901d46 */
[----:B------:R-:W-:Y:S01]  /*5d20*/  @!P2 LEA.HI.X R9, R4, R195, R5, 0x1, P4 ;  /* 0x000000c30409a211 */ /* 0x000fe200020f0c05 */
[----:B------:R-:W-:Y:S02]  /*5d30*/  IMAD.MOV.U32 R195, RZ, RZ, R3 ;  /* 0x000000ffffc37224 */ /* 0x000fe400078e0003 */
        /* <DEDUP_REMOVED lines=20> */
[----:B------:R-:W0:Y:S02]  /*5e80*/  LDGDEPBAR ;  /* 0x00000000000079af */ /* 0x000e240000000000 */
.L_x_157:
[----:B------:R-:W-:Y:S01]  /*5e90*/  LDSM.16.M88.4 R96, [R181] ;  /* 0x00000000b560783b */ /* 0x000fe20000000200 */
[C---:B-1----:R-:W-:Y:S03]  /*5ea0*/  LEA R2, P1, R198.reuse, R188, 0x2 ;  /* 0x000000bcc6027211 */ /* 0x042fe600078210ff */
[----:B------:R-:W1:Y:S01]  /*5eb0*/  LDSM.16.MT88.4 R16, [R0+0x12000] ;  /* 0x012000000010783b */ /* 0x000e620000004200 */
[-C--:B------:R-:W-:Y:S03]  /*5ec0*/  LEA.HI.X.SX32 R3, R198, R189.reuse, 0x2, P1 ;  /* 0x000000bdc6037211 */ /* 0x080fe600008f16ff */
[----:B------:R-:W2:Y:S04]  /*5ed0*/  LDSM.16.M88.4 R92, [R181+0x1000] ;  /* 0x00100000b55c783b */ /* 0x000ea80000000200 */
[----:B------:R-:W3:Y:S04]  /*5ee0*/  LDSM.16.MT88.4 R80, [R0+0x14000] ;  /* 0x014000000050783b */ /* 0x000ee80000004200 */
[----:B------:R-:W4:Y:S04]  /*5ef0*/  LDSM.16.MT88.4 R148, [R0+0x16000] ;  /* 0x016000000094783b */ /* 0x000f280000004200 */
[----:B------:R-:W-:Y:S04]  /*5f00*/  LDSM.16.M88.4 R152, [R182] ;  /* 0x00000000b698783b */ /* 0x000fe80000000200 */
[----:B------:R-:W3:Y:S04]  /*5f10*/  LDSM.16.MT88.4 R156, [R0+0x12800] ;  /* 0x01280000009c783b */ /* 0x000ee80000004200 */
[----:B------:R-:W3:Y:S04]  /*5f20*/  LDSM.16.M88.4 R160, [R182+0x1000] ;  /* 0x00100000b6a0783b */ /* 0x000ee80000000200 */
[----:B------:R-:W-:Y:S01]  /*5f30*/  LDSM.16.MT88.4 R164, [R0+0x16800] ;  /* 0x0168000000a4783b */ /* 0x000fe20000004200 */
[-C--:B-1----:R-:W-:Y:S08]  /*5f40*/  HMMA.16816.F32.BF16 R4, R96, R16.reuse, RZ ;  /* 0x000000106004723c */ /* 0x082ff000000418ff */
[C---:B--2---:R-:W-:Y:S08]  /*5f50*/  HMMA.16816.F32.BF16 R8, R92.reuse, R16, RZ ;  /* 0x000000105c08723c */ /* 0x044ff000000418ff */
[-C--:B------:R-:W-:Y:S08]  /*5f60*/  HMMA.16816.F32.BF16 R12, R92, R18.reuse, RZ ;  /* 0x000000125c0c723c */ /* 0x080ff000000418ff */
[C---:B------:R-:W-:Y:S08]  /*5f70*/  HMMA.16816.F32.BF16 R16, R96.reuse, R18, RZ ;  /* 0x000000126010723c */ /* 0x040ff000000418ff */
[-C--:B---3--:R-:W-:Y:S08]  /*5f80*/  HMMA.16816.F32.BF16 R68, R96, R80.reuse, RZ ;  /* 0x000000506044723c */ /* 0x088ff000000418ff */
[C---:B------:R-:W-:Y:S08]  /*5f90*/  HMMA.16816.F32.BF16 R72, R92.reuse, R80, RZ ;  /* 0x000000505c48723c */ /* 0x040ff000000418ff */
[-C--:B------:R-:W-:Y:S08]  /*5fa0*/  HMMA.16816.F32.BF16 R76, R92, R82.reuse, RZ ;  /* 0x000000525c4c723c */ /* 0x080ff000000418ff */
[C---:B------:R-:W-:Y:S08]  /*5fb0*/  HMMA.16816.F32.BF16 R80, R96.reuse, R82, RZ ;  /* 0x000000526050723c */ /* 0x040ff000000418ff */
[-C--:B----4-:R-:W-:Y:S08]  /*5fc0*/  HMMA.16816.F32.BF16 R84, R96, R148.reuse, RZ ;  /* 0x000000946054723c */ /* 0x090ff000000418ff */
[C---:B------:R-:W-:Y:S08]  /*5fd0*/  HMMA.16816.F32.BF16 R88, R92.reuse, R148, RZ ;  /* 0x000000945c58723c */ /* 0x040ff000000418ff */
[-C--:B------:R-:W-:Y:S08]  /*5fe0*/  HMMA.16816.F32.BF16 R92, R92, R150.reuse, RZ ;  /* 0x000000965c5c723c */ /* 0x080ff000000418ff */
[----:B------:R-:W-:Y:S01]  /*5ff0*/  HMMA.16816.F32.BF16 R96, R96, R150, RZ ;  /* 0x000000966060723c */ /* 0x000fe200000418ff */
[----:B------:R-:W1:Y:S07]  /*6000*/  LDSM.16.MT88.4 R148, [R0+0x14800] ;  /* 0x014800000094783b */ /* 0x000e6e0000004200 */
[-C--:B------:R-:W-:Y:S08]  /*6010*/  HMMA.16816.F32.BF16 R4, R152, R156.reuse, R4 ;  /* 0x0000009c9804723c */ /* 0x080ff00000041804 */
[C---:B------:R-:W-:Y:S08]  /*6020*/  HMMA.16816.F32.BF16 R8, R160.reuse, R156, R8 ;  /* 0x0000009ca008723c */ /* 0x040ff00000041808 */
[-C--:B------:R-:W-:Y:S08]  /*6030*/  HMMA.16816.F32.BF16 R12, R160, R158.reuse, R12 ;  /* 0x0000009ea00c723c */ /* 0x080ff0000004180c */
[C---:B------:R-:W-:Y:S01]  /*6040*/  HMMA.16816.F32.BF16 R16, R152.reuse, R158, R16 ;  /* 0x0000009e9810723c */ /* 0x040fe20000041810 */
[----:B------:R-:W-:Y:S07]  /*6050*/  LDSM.16.MT88.4 R156, [R0+0x13000] ;  /* 0x01300000009c783b */ /* 0x000fee0000004200 */
[-C--:B-1----:R-:W-:Y:S08]  /*6060*/  HMMA.16816.F32.BF16 R68, R152, R148.reuse, R68 ;  /* 0x000000949844723c */ /* 0x082ff00000041844 */
[C---:B------:R-:W-:Y:S08]  /*6070*/  HMMA.16816.F32.BF16 R72, R160.reuse, R148, R72 ;  /* 0x00000094a048723c */ /* 0x040ff00000041848 */
[-C--:B------:R-:W-:Y:S08]  /*6080*/  HMMA.16816.F32.BF16 R76, R160, R150.reuse, R76 ;  /* 0x00000096a04c723c */ /* 0x080ff0000004184c */
[C---:B------:R-:W-:Y:S01]  /*6090*/  HMMA.16816.F32.BF16 R80, R152.reuse, R150, R80 ;  /* 0x000000969850723c */ /* 0x040fe20000041850 */
[----:B------:R-:W1:Y:S07]  /*60a0*/  LDSM.16.M88.4 R148, [R183] ;  /* 0x00000000b794783b */ /* 0x000e6e0000000200 */
[-C--:B------:R-:W-:Y:S08]  /*60b0*/  HMMA.16816.F32.BF16 R84, R152, R164.reuse, R84 ;  /* 0x000000a49854723c */ /* 0x080ff00000041854 */
[C---:B------:R-:W-:Y:S08]  /*60c0*/  HMMA.16816.F32.BF16 R88, R160.reuse, R164, R88 ;  /* 0x000000a4a058723c */ /* 0x040ff00000041858 */
[-C--:B------:R-:W-:Y:S01]  /*60d0*/  HMMA.16816.F32.BF16 R92, R160, R166.reuse, R92 ;  /* 0x000000a6a05c723c */ /* 0x080fe2000004185c */
[----:B------:R-:W2:Y:S07]  /*60e0*/  LDSM.16.M88.4 R160, [R183+0x1000] ;  /* 0x00100000b7a0783b */ /* 0x000eae0000000200 */
[----:B------:R-:W-:Y:S01]  /*60f0*/  HMMA.16816.F32.BF16 R96, R152, R166, R96 ;  /* 0x000000a69860723c */ /* 0x000fe20000041860 */
[----:B------:R-:W3:Y:S04]  /*6100*/  LDSM.16.MT88.4 R152, [R0+0x15000] ;  /* 0x015000000098783b */ /* 0x000ee80000004200 */
[----:B------:R-:W4:Y:S03]  /*6110*/  LDSM.16.MT88.4 R164, [R0+0x17000] ;  /* 0x0170000000a4783b */ /* 0x000f260000004200 */
[-C--:B-1----:R-:W-:Y:S08]  /*6120*/  HMMA.16816.F32.BF16 R4, R148, R156.reuse, R4 ;  /* 0x0000009c9404723c */ /* 0x082ff00000041804 */
[C---:B--2---:R-:W-:Y:S08]  /*6130*/  HMMA.16816.F32.BF16 R8, R160.reuse, R156, R8 ;  /* 0x0000009ca008723c */ /* 0x044ff00000041808 */
[-C--:B------:R-:W-:Y:S08]  /*6140*/  HMMA.16816.F32.BF16 R12, R160, R158.reuse, R12 ;  /* 0x0000009ea00c723c */ /* 0x080ff0000004180c */
[C---:B------:R-:W-:Y:S01]  /*6150*/  HMMA.16816.F32.BF16 R16, R148.reuse, R158, R16 ;  /* 0x0000009e9410723c */ /* 0x040fe20000041810 */
[----:B------:R-:W-:Y:S07]  /*6160*/  LDSM.16.MT88.4 R156, [R0+0x13800] ;  /* 0x01380000009c783b */ /* 0x000fee0000004200 */
[-C--:B---3--:R-:W-:Y:S08]  /*6170*/  HMMA.16816.F32.BF16 R68, R148, R152.reuse, R68 ;  /* 0x000000989444723c */ /* 0x088ff00000041844 */
[C---:B------:R-:W-:Y:S08]  /*6180*/  HMMA.16816.F32.BF16 R72, R160.reuse, R152, R72 ;  /* 0x00000098a048723c */ /* 0x040ff00000041848 */
[-C--:B------:R-:W-:Y:S08]  /*6190*/  HMMA.16816.F32.BF16 R76, R160, R154.reuse, R76 ;  /* 0x0000009aa04c723c */ /* 0x080ff0000004184c */
[C---:B------:R-:W-:Y:S01]  /*61a0*/  HMMA.16816.F32.BF16 R80, R148.reuse, R154, R80 ;  /* 0x0000009a9450723c */ /* 0x040fe20000041850 */
[----:B------:R-:W1:Y:S07]  /*61b0*/  LDSM.16.M88.4 R152, [R184] ;  /* 0x00000000b898783b */ /* 0x000e6e0000000200 */
[-C--:B----4-:R-:W-:Y:S08]  /*61c0*/  HMMA.16816.F32.BF16 R84, R148, R164.reuse, R84 ;  /* 0x000000a49454723c */ /* 0x090ff00000041854 */
[C---:B------:R-:W-:Y:S08]  /*61d0*/  HMMA.16816.F32.BF16 R88, R160.reuse, R164, R88 ;  /* 0x000000a4a058723c */ /* 0x040ff00000041858 */
[-C--:B------:R-:W-:Y:S01]  /*61e0*/  HMMA.16816.F32.BF16 R92, R160, R166.reuse, R92 ;  /* 0x000000a6a05c723c */ /* 0x080fe2000004185c */
[----:B------:R-:W2:Y:S07]  /*61f0*/  LDSM.16.M88.4 R160, [R184+0x1000] ;  /* 0x00100000b8a0783b */ /* 0x000eae0000000200 */
[----:B------:R-:W-:Y:S01]  /*6200*/  HMMA.16816.F32.BF16 R96, R148, R166, R96 ;  /* 0x000000a69460723c */ /* 0x000fe20000041860 */
[----:B------:R-:W3:Y:S04]  /*6210*/  LDSM.16.MT88.4 R148, [R0+0x15800] ;  /* 0x015800000094783b */ /* 0x000ee80000004200 */
[----:B------:R4:W3:Y:S03]  /*6220*/  LDSM.16.MT88.4 R164, [R0+0x17800] ;  /* 0x0178000000a4783b */ /* 0x0008e60000004200 */
[-C--:B-1----:R-:W-:Y:S01]  /*6230*/  HMMA.16816.F32.BF16 R4, R152, R156.reuse, R4 ;  /* 0x0000009c9804723c */ /* 0x082fe20000041804 */
[----:B----4-:R-:W-:Y:S04]  /*6240*/  IMAD.MOV.U32 R0, RZ, RZ, c[0x0][0x22c] ;  /* 0x00008b00ff007624 */ /* 0x010fe800078e00ff */
[----:B------:R-:W-:Y:S03]  /*6250*/  IMAD R0, R0, c[0x0][0x1c0], RZ ;  /* 0x0000700000007a24 */ /* 0x000fe600078e02ff */
[C---:B--2---:R-:W-:Y:S04]  /*6260*/  HMMA.16816.F32.BF16 R8, R160.reuse, R156, R8 ;  /* 0x0000009ca008723c */ /* 0x044fe80000041808 */
[----:B------:R-:W-:Y:S03]  /*6270*/  IMAD R0, R0, 0x18, RZ ;  /* 0x0000001800007824 */ /* 0x000fe600078e02ff */
[----:B------:R-:W-:Y:S01]  /*6280*/  IMAD.MOV.U32 R156, RZ, RZ, c[0x0][0x22c] ;  /* 0x00008b00ff9c7624 */ /* 0x000fe200078e00ff */
[-C--:B------:R-:W-:Y:S01]  /*6290*/  HMMA.16816.F32.BF16 R12, R160, R158.reuse, R12 ;  /* 0x0000009ea00c723c */ /* 0x080fe2000004180c */
[----:B------:R-:W-:Y:S03]  /*62a0*/  IMAD.MOV.U32 R157, RZ, RZ, c[0x0][0x22c] ;  /* 0x00008b00ff9d7624 */ /* 0x000fe600078e00ff */
[----:B------:R-:W-:Y:S02]  /*62b0*/  IMAD R156, R156, c[0x0][0x1c0], RZ ;  /* 0x000070009c9c7a24 */ /* 0x000fe400078e02ff */
[----:B------:R-:W-:Y:S02]  /*62c0*/  IMAD R157, R157, c[0x0][0x1c0], RZ ;  /* 0x000070009d9d7a24 */ /* 0x000fe400078e02ff */
[C---:B------:R-:W-:Y:S04]  /*62d0*/  HMMA.16816.F32.BF16 R16, R152.reuse, R158, R16 ;  /* 0x0000009e9810723c */ /* 0x040fe80000041810 */
[----:B------:R-:W-:Y:S02]  /*62e0*/  IMAD R156, R156, 0x28, RZ ;  /* 0x000000289c9c7824 */ /* 0x000fe400078e02ff */
[----:B------:R-:W-:Y:S02]  /*62f0*/  IMAD R157, R157, 0x30, RZ ;  /* 0x000000309d9d7824 */ /* 0x000fe400078e02ff */
[-C--:B---3--:R-:W-:Y:S01]  /*6300*/  HMMA.16816.F32.BF16 R68, R152, R148.reuse, R68 ;  /* 0x000000949844723c */ /* 0x088fe20000041844 */
[----:B------:R-:W-:Y:S04]  /*6310*/  IMAD.MOV.U32 R159, RZ, RZ, c[0x0][0x22c] ;  /* 0x00008b00ff9f7624 */ /* 0x000fe800078e00ff */
[----:B------:R-:W-:Y:S03]  /*6320*/  IMAD R159, R159, c[0x0][0x1c0], RZ ;  /* 0x000070009f9f7a24 */ /* 0x000fe600078e02ff */
[C---:B------:R-:W-:Y:S04]  /*6330*/  HMMA.16816.F32.BF16 R72, R160.reuse, R148, R72 ;  /* 0x00000094a048723c */ /* 0x040fe80000041848 */
[----:B------:R-:W-:Y:S03]  /*6340*/  IMAD.SHL.U32 R159, R159, 0x20, RZ ;  /* 0x000000209f9f7824 */ /* 0x000fe600078e00ff */
[----:B------:R-:W-:Y:S01]  /*6350*/  @P6 IADD3 R148, P0, R230, R208, RZ ;  /* 0x000000d0e6946210 */ /* 0x000fe20007f1e0ff */
[-C--:B------:R-:W-:Y:S04]  /*6360*/  HMMA.16816.F32.BF16 R76, R160, R150.reuse, R76 ;  /* 0x00000096a04c723c */ /* 0x080fe8000004184c */
[----:B------:R-:W-:Y:S04]  /*6370*/  @P6 IMAD.X R149, R229, 0x1, R207, P0 ;  /* 0x00000001e5956824 */ /* 0x000fe800000e06cf */
[C---:B------:R-:W-:Y:S01]  /*6380*/  HMMA.16816.F32.BF16 R80, R152.reuse, R150, R80 ;  /* 0x000000969850723c */ /* 0x040fe20000041850 */
[----:B------:R1:W5:Y:S04]  /*6390*/  @P6 LDG.E R199, [R148.64+-0x100] ;  /* 0xffff000694c76981 */ /* 0x000368000c1e1900 */
[----:B------:R1:W5:Y:S03]  /*63a0*/  @P6 LDG.E R202, [R148.64+-0xe0] ;  /* 0xffff200694ca6981 */ /* 0x000366000c1e1900 */
[-C--:B------:R-:W-:Y:S01]  /*63b0*/  HMMA.16816.F32.BF16 R84, R152, R164.reuse, R84 ;  /* 0x000000a49854723c */ /* 0x080fe20000041854 */
[----:B------:R2:W-:Y:S04]  /*63c0*/  RED.E.ADD.F32.FTZ.RN.STRONG.GPU [R188.64], R4 ;  /* 0x00000004bc00798e */ /* 0x0005e8000c10e786 */
[----:B------:R3:W-:Y:S03]  /*63d0*/  RED.E.ADD.F32.FTZ.RN.STRONG.GPU [R2.64], R5 ;  /* 0x000000050200798e */ /* 0x0007e6000c10e786 */
[C---:B------:R-:W-:Y:S08]  /*63e0*/  HMMA.16816.F32.BF16 R88, R160.reuse, R164, R88 ;  /* 0x000000a4a058723c */ /* 0x040ff00000041858 */
[-C--:B------:R-:W-:Y:S04]  /*63f0*/  HMMA.16816.F32.BF16 R92, R160, R166.reuse, R92 ;  /* 0x000000a6a05c723c */ /* 0x080fe8000004185c */
[CC--:B-1----:R-:W-:Y:S04]  /*6400*/  LEA R148, P0, R232.reuse, R188.reuse, 0x2 ;  /* 0x000000bce8947211 */ /* 0x0c2fe800078010ff */
[----:B------:R-:W-:Y:S04]  /*6410*/  HMMA.16816.F32.BF16 R96, R152, R166, R96 ;  /* 0x000000a69860723c */ /* 0x000fe80000041860 */
[-C--:B------:R-:W-:Y:S02]  /*6420*/  LEA.HI.X.SX32 R149, R232, R189.reuse, 0x2, P0 ;  /* 0x000000bde8957211 */ /* 0x080fe400000f16ff */
[CC--:B--2---:R-:W-:Y:S02]  /*6430*/  LEA R4, P1, R0.reuse, R188.reuse, 0x2 ;  /* 0x000000bc00047211 */ /* 0x0c4fe400078210ff */
[CC--:B------:R-:W-:Y:S01]  /*6440*/  LEA R150, P0, R159.reuse, R188.reuse, 0x2 ;  /* 0x000000bc9f967211 */ /* 0x0c0fe200078010ff */
[----:B------:R1:W-:Y:S03]  /*6450*/  RED.E.ADD.F32.FTZ.RN.STRONG.GPU [R148.64], R6 ;  /* 0x000000069400798e */ /* 0x0003e6000c10e786 */
[-C--:B---3--:R-:W-:Y:S01]  /*6460*/  LEA.HI.X.SX32 R5, R0, R189.reuse, 0x2, P1 ;  /* 0x000000bd00057211 */ /* 0x088fe200008f16ff */
[----:B------:R-:W-:Y:S01]  /*6470*/  IMAD.MOV.U32 R0, RZ, RZ, c[0x0][0x22c] ;  /* 0x00008b00ff007624 */ /* 0x000fe200078e00ff */
[-C--:B------:R-:W-:Y:S03]  /*6480*/  LEA.HI.X.SX32 R151, R159, R189.reuse, 0x2, P0 ;  /* 0x000000bd9f977211 */ /* 0x080fe600000f16ff */
[----:B------:R2:W-:Y:S01]  /*6490*/  RED.E.ADD.F32.FTZ.RN.STRONG.GPU [R4.64], R7 ;  /* 0x000000070400798e */ /* 0x0005e2000c10e786 */
[----:B------:R-:W-:Y:S03]  /*64a0*/  IMAD R0, R0, c[0x0][0x1c0], RZ ;  /* 0x0000700000007a24 */ /* 0x000fe600078e02ff */
[----:B------:R3:W-:Y:S01]  /*64b0*/  RED.E.ADD.F32.FTZ.RN.STRONG.GPU [R150.64], R8 ;  /* 0x000000089600798e */ /* 0x0007e2000c10e786 */
[----:B------:R-:W-:Y:S01]  /*64c0*/  IMAD R0, R0, 0x38, RZ ;  /* 0x0000003800007824 */ /* 0x000fe200078e02ff */
[CC--:B-1----:R-:W-:Y:S02]  /*64d0*/  LEA R148, P2, R156.reuse, R188.reuse, 0x2 ;  /* 0x000000bc9c947211 */ /* 0x0c2fe400078410ff */
[CC--:B------:R-:W-:Y:S02]  /*64e0*/  LEA R6, P1, R157.reuse, R188.reuse, 0x2 ;  /* 0x000000bc9d067211 */ /* 0x0c0fe400078210ff */
[-C--:B------:R-:W-:Y:S02]  /*64f0*/  LEA.HI.X.SX32 R149, R156, R189.reuse, 0x2, P2 ;  /* 0x000000bd9c957211 */ /* 0x080fe400010f16ff */
[CC--:B--2---:R-:W-:Y:S03]  /*6500*/  LEA R4, P0, R0.reuse, R188.reuse, 0x2 ;  /* 0x000000bc00047211 */ /* 0x0c4fe600078010ff */
[----:B------:R1:W-:Y:S01]  /*6510*/  RED.E.ADD.F32.FTZ.RN.STRONG.GPU [R148.64], R9 ;  /* 0x000000099400798e */ /* 0x0003e2000c10e786 */
[-C--:B------:R-:W-:Y:S02]  /*6520*/  LEA.HI.X.SX32 R7, R157, R189.reuse, 0x2, P1 ;  /* 0x000000bd9d077211 */ /* 0x080fe400008f16ff */
[-C--:B------:R-:W-:Y:S01]  /*6530*/  LEA.HI.X.SX32 R5, R0, R189.reuse, 0x2, P0 ;  /* 0x000000bd00057211 */ /* 0x080fe200000f16ff */
[----:B------:R-:W-:Y:S01]  /*6540*/  IMAD.IADD R0, R198, 0x1, R245 ;  /* 0x00000001c6007824 */ /* 0x000fe200078e02f5 */
[CC--:B---3--:R-:W-:Y:S01]  /*6550*/  LEA R8, P0, R252.reuse, R188.reuse, 0x2 ;  /* 0x000000bcfc087211 */ /* 0x0c8fe200078010ff */
[----:B------:R2:W-:Y:S04]  /*6560*/  RED.E.ADD.F32.FTZ.RN.STRONG.GPU [R6.64], R10 ;  /* 0x0000000a0600798e */ /* 0x0005e8000c10e786 */
[----:B------:R3:W-:Y:S04]  /*6570*/  RED.E.ADD.F32.FTZ.RN.STRONG.GPU [R4.64], R11 ;  /* 0x0000000b0400798e */ /* 0x0007e8000c10e786 */
[----:B------:R-:W-:Y:S04]  /*6580*/  RED.E.ADD.F32.FTZ.RN.STRONG.GPU [R188.64+0x80], R16 ;  /* 0x00008010bc00798e */ /* 0x000fe8000c10e786 */
[----:B------:R-:W-:Y:S01]  /*6590*/  RED.E.ADD.F32.FTZ.RN.STRONG.GPU [R2.64+0x80], R17 ;  /* 0x000080110200798e */ /* 0x000fe2000c10e786 */
[-C--:B-1----:R-:W-:Y:S05]  /*65a0*/  LEA.HI.X.SX32 R9, R252, R189.reuse, 0x2, P0 ;  /* 0x000000bdfc097211 */ /* 0x082fea00000f16ff */
[----:B------:R1:W-:Y:S01]  /*65b0*/  RED.E.ADD.F32.FTZ.RN.STRONG.GPU [R8.64], R18 ;  /* 0x000000120800798e */ /* 0x0003e2000c10e786 */
[CC--:B--2---:R-:W-:Y:S02]  /*65c0*/  LEA R6, P1, R245.reuse, R188.reuse, 0x2 ;  /* 0x000000bcf5067211 */ /* 0x0c4fe400078210ff */
[CC--:B------:R-:W-:Y:S02]  /*65d0*/  LEA R10, P0, R0.reuse, R188.reuse, 0x2 ;  /* 0x000000bc000a7211 */ /* 0x0c0fe400078010ff */
[-C--:B------:R-:W-:Y:S02]  /*65e0*/  LEA.HI.X.SX32 R7, R245, R189.reuse, 0x2, P1 ;  /* 0x000000bdf5077211 */ /* 0x080fe400008f16ff */
[-C--:B---3--:R-:W-:Y:S01]  /*65f0*/  LEA.HI.X.SX32 R11, R0, R189.reuse, 0x2, P0 ;  /* 0x000000bd000b7211 */ /* 0x088fe200000f16ff */
[----:B------:R-:W-:Y:S01]  /*6600*/  IMAD.IADD R0, R198, 0x1, R244 ;  /* 0x00000001c6007824 */ /* 0x000fe200078e02f4 */
[CC--:B------:R-:W-:Y:S01]  /*6610*/  LEA R4, P1, R222.reuse, R188.reuse, 0x2 ;  /* 0x000000bcde047211 */ /* 0x0c0fe200078210ff */
[----:B------:R2:W-:Y:S03]  /*6620*/  RED.E.ADD.F32.FTZ.RN.STRONG.GPU [R6.64], R19 ;  /* 0x000000130600798e */ /* 0x0005e6000c10e786 */
[-C--:B------:R-:W-:Y:S01]  /*6630*/  LEA.HI.X.SX32 R5, R222, R189.reuse, 0x2, P1 ;  /* 0x000000bdde057211 */ /* 0x080fe200008f16ff */
[----:B------:R-:W-:Y:S04]  /*6640*/  RED.E.ADD.F32.FTZ.RN.STRONG.GPU [R10.64], R12 ;  /* 0x0000000c0a00798e */ /* 0x000fe8000c10e786 */
[----:B------:R-:W-:Y:S01]  /*6650*/  LDSM.16.MT88.4 R16, [R168+0x2000] ;  /* 0x00200000a810783b */ /* 0x000fe20000004200 */
[CC--:B-1----:R-:W-:Y:S04]  /*6660*/  LEA R8, P2, R223.reuse, R188.reuse, 0x2 ;  /* 0x000000bcdf087211 */ /* 0x0c2fe800078410ff */
[-C--:B------:R-:W-:Y:S05]  /*6670*/  LEA.HI.X.SX32 R9, R223, R189.reuse, 0x2, P2 ;  /* 0x000000bddf097211 */ /* 0x080fea00010f16ff */
[----:B------:R1:W-:Y:S01]  /*6680*/  RED.E.ADD.F32.FTZ.RN.STRONG.GPU [R8.64], R13 ;  /* 0x0000000d0800798e */ /* 0x0003e2000c10e786 */
[CC--:B--2---:R-:W-:Y:S03]  /*6690*/  LEA R6, P0, R228.reuse, R188.reuse, 0x2 ;  /* 0x000000bce4067211 */ /* 0x0c4fe600078010ff */
[----:B------:R2:W-:Y:S01]  /*66a0*/  RED.E.ADD.F32.FTZ.RN.STRONG.GPU [R4.64], R14 ;  /* 0x0000000e0400798e */ /* 0x0005e2000c10e786 */
[-C--:B------:R-:W-:Y:S05]  /*66b0*/  LEA.HI.X.SX32 R7, R228, R189.reuse, 0x2, P0 ;  /* 0x000000bde4077211 */ /* 0x080fea00000f16ff */
[----:B------:R3:W-:Y:S04]  /*66c0*/  RED.E.ADD.F32.FTZ.RN.STRONG.GPU [R6.64], R15 ;  /* 0x0000000f0600798e */ /* 0x0007e8000c10e786 */
[----:B------:R-:W-:Y:S04]  /*66d0*/  RED.E.ADD.F32.FTZ.RN.STRONG.GPU [R188.64+0x100], R68 ;  /* 0x00010044bc00798e */ /* 0x000fe8000c10e786 */
[----:B------:R-:W-:Y:S04]  /*66e0*/  RED.E.ADD.F32.FTZ.RN.STRONG.GPU [R2.64+0x100], R69 ;  /* 0x000100450200798e */ /* 0x000fe8000c10e786 */
[----:B------:R-:W-:Y:S01]  /*66f0*/  LDSM.16.MT88.4 R12, [R173+0x1e000] ;  /* 0x01e00000ad0c783b */ /* 0x000fe20000004200 */
[-C--:B-1----:R-:W-:Y:S02]  /*6700*/  LEA R8, P2, R221, R188.reuse, 0x2 ;  /* 0x000000bcdd087211 */ /* 0x082fe400078410ff */
[-C--:B--2---:R-:W-:Y:S02]  /*6710*/  LEA R4, P0, R251, R188.reuse, 0x2 ;  /* 0x000000bcfb047211 */ /* 0x084fe400078010ff */
[-C--:B------:R-:W-:Y:S02]  /*6720*/  LEA.HI.X.SX32 R9, R221, R189.reuse, 0x2, P2 ;  /* 0x000000bddd097211 */ /* 0x080fe400010f16ff */
[-C--:B------:R-:W-:Y:S02]  /*6730*/  LEA.HI.X.SX32 R5, R251, R189.reuse, 0x2, P0 ;  /* 0x000000bdfb057211 */ /* 0x080fe400000f16ff */
[-C--:B---3--:R-:W-:Y:S02]  /*6740*/  LEA R6, P1, R244, R188.reuse, 0x2 ;  /* 0x000000bcf4067211 */ /* 0x088fe400078210ff */
[-C--:B------:R-:W-:Y:S01]  /*6750*/  LEA R10, P0, R0, R188.reuse, 0x2 ;  /* 0x000000bc000a7211 */ /* 0x080fe200078010ff */
[----:B------:R1:W-:Y:S01]  /*6760*/  RED.E.ADD.F32.FTZ.RN.STRONG.GPU [R4.64], R70 ;  /* 0x000000460400798e */ /* 0x0003e2000c10e786 */
[-C--:B------:R-:W-:Y:S02]  /*6770*/  LEA.HI.X.SX32 R7, R244, R189.reuse, 0x2, P1 ;  /* 0x000000bdf4077211 */ /* 0x080fe400008f16ff */
[-C--:B------:R-:W-:Y:S01]  /*6780*/  LEA.HI.X.SX32 R11, R0, R189.reuse, 0x2, P0 ;  /* 0x000000bd000b7211 */ /* 0x080fe200000f16ff */
[----:B------:R-:W-:Y:S02]  /*6790*/  IMAD.IADD R0, R198, 0x1, R243 ;  /* 0x00000001c6007824 */ /* 0x000fe400078e02f3 */
[----:B------:R2:W-:Y:S04]  /*67a0*/  RED.E.ADD.F32.FTZ.RN.STRONG.GPU [R6.64], R71 ;  /* 0x000000470600798e */ /* 0x0005e8000c10e786 */
[----:B------:R-:W-:Y:S04]  /*67b0*/  RED.E.ADD.F32.FTZ.RN.STRONG.GPU [R10.64], R72 ;  /* 0x000000480a00798e */ /* 0x000fe8000c10e786 */
[----:B------:R3:W-:Y:S04]  /*67c0*/  RED.E.ADD.F32.FTZ.RN.STRONG.GPU [R8.64], R73 ;  /* 0x000000490800798e */ /* 0x0007e8000c10e786 */
[----:B------:R-:W-:Y:S01]  /*67d0*/  LDSM.16.MT88.4 R68, [R168+0x4000] ;  /* 0x00400000a844783b */ /* 0x000fe20000004200 */
[CC--:B-1----:R-:W-:Y:S04]  /*67e0*/  LEA R4, P1, R220.reuse, R188.reuse, 0x2 ;  /* 0x000000bcdc047211 */ /* 0x0c2fe800078210ff */
[-C--:B------:R-:W-:Y:S02]  /*67f0*/  LEA.HI.X.SX32 R5, R220, R189.reuse, 0x2, P1 ;  /* 0x000000bddc057211 */ /* 0x080fe400008f16ff */
[CC--:B--2---:R-:W-:Y:S03]  /*6800*/  LEA R6, P0, R227.reuse, R188.reuse, 0x2 ;  /* 0x000000bce3067211 */ /* 0x0c4fe600078010ff */
[----:B------:R1:W-:Y:S01]  /*6810*/  RED.E.ADD.F32.FTZ.RN.STRONG.GPU [R4.64], R74 ;  /* 0x0000004a0400798e */ /* 0x0003e2000c10e786 */
[-C--:B------:R-:W-:Y:S02]  /*6820*/  LEA.HI.X.SX32 R7, R227, R189.reuse, 0x2, P0 ;  /* 0x000000bde3077211 */ /* 0x080fe400000f16ff */
[CC--:B---3--:R-:W-:Y:S03]  /*6830*/  LEA R8, P2, R219.reuse, R188.reuse, 0x2 ;  /* 0x000000bcdb087211 */ /* 0x0c8fe600078410ff */
[----:B------:R2:W-:Y:S01]  /*6840*/  RED.E.ADD.F32.FTZ.RN.STRONG.GPU [R6.64], R75 ;  /* 0x0000004b0600798e */ /* 0x0005e2000c10e786 */
[-C--:B------:R-:W-:Y:S03]  /*6850*/  LEA.HI.X.SX32 R9, R219, R189.reuse, 0x2, P2 ;  /* 0x000000bddb097211 */ /* 0x080fe600010f16ff */
[----:B------:R-:W-:Y:S04]  /*6860*/  RED.E.ADD.F32.FTZ.RN.STRONG.GPU [R188.64+0x180], R80 ;  /* 0x00018050bc00798e */ /* 0x000fe8000c10e786 */
[----:B------:R-:W-:Y:S04]  /*6870*/  RED.E.ADD.F32.FTZ.RN.STRONG.GPU [R2.64+0x180], R81 ;  /* 0x000180510200798e */ /* 0x000fe8000c10e786 */
[----:B------:R-:W-:Y:S01]  /*6880*/  LDSM.16.MT88.4 R72, [R174+0x1e800] ;  /* 0x01e80000ae48783b */ /* 0x000fe20000004200 */
[CC--:B-1----:R-:W-:Y:S04]  /*6890*/  LEA R4, P0, R250.reuse, R188.reuse, 0x2 ;  /* 0x000000bcfa047211 */ /* 0x0c2fe800078010ff */
[-C--:B------:R-:W-:Y:S02]  /*68a0*/  LEA.HI.X.SX32 R5, R250, R189.reuse, 0x2, P0 ;  /* 0x000000bdfa057211 */ /* 0x080fe400000f16ff */
[CC--:B--2---:R-:W-:Y:S02]  /*68b0*/  LEA R6, P1, R243.reuse, R188.reuse, 0x2 ;  /* 0x000000bcf3067211 */ /* 0x0c4fe400078210ff */
[CC--:B------:R-:W-:Y:S01]  /*68c0*/  LEA R10, P0, R0.reuse, R188.reuse, 0x2 ;  /* 0x000000bc000a7211 */ /* 0x0c0fe200078010ff */
        /* <DEDUP_REMOVED lines=21> */
[-C--:B--2---:R-:W-:Y:S02]  /*6a20*/  LEA R6, P1, R242, R188.reuse, 0x2 ;  /* 0x000000bcf2067211 */ /* 0x084fe400078210ff */
[-C--:B------:R-:W-:Y:S01]  /*6a30*/  LEA R10, P0, R0, R188.reuse, 0x2 ;  /* 0x000000bc000a7211 */ /* 0x080fe200078010ff */
[----:B------:R1:W-:Y:S01]  /*6a40*/  RED.E.ADD.F32.FTZ.RN.STRONG.GPU [R4.64], R86 ;  /* 0x000000560400798e */ /* 0x0003e2000c10e786 */
[-C--:B------:R-:W-:Y:S02]  /*6a50*/  LEA.HI.X.SX32 R7, R242, R189.reuse, 0x2, P1 ;  /* 0x000000bdf2077211 */ /* 0x080fe400008f16ff */
[-C--:B------:R-:W-:Y:S01]  /*6a60*/  LEA.HI.X.SX32 R11, R0, R189.reuse, 0x2, P0 ;  /* 0x000000bd000b7211 */ /* 0x080fe200000f16ff */
[----:B------:R-:W-:Y:S02]  /*6a70*/  IMAD.IADD R0, R198, 0x1, R241 ;  /* 0x00000001c6007824 */ /* 0x000fe400078e02f1 */
[----:B------:R2:W-:Y:S04]  /*6a80*/  RED.E.ADD.F32.FTZ.RN.STRONG.GPU [R6.64], R87 ;  /* 0x000000570600798e */ /* 0x0005e8000c10e786 */
[----:B------:R3:W-:Y:S04]  /*6a90*/  RED.E.ADD.F32.FTZ.RN.STRONG.GPU [R10.64], R88 ;  /* 0x000000580a00798e */ /* 0x0007e8000c10e786 */
[----:B------:R4:W-:Y:S04]  /*6aa0*/  RED.E.ADD.F32.FTZ.RN.STRONG.GPU [R8.64], R89 ;  /* 0x000000590800798e */ /* 0x0009e8000c10e786 */
[----:B------:R-:W-:Y:S01]  /*6ab0*/  LDSM.16.MT88.4 R84, [R168+0x2800] ;  /* 0x00280000a854783b */ /* 0x000fe20000004200 */
[CC--:B-1----:R-:W-:Y:S04]  /*6ac0*/  LEA R4, P1, R216.reuse, R188.reuse, 0x2 ;  /* 0x000000bcd8047211 */ /* 0x0c2fe800078210ff */
[-C--:B------:R-:W-:Y:S02]  /*6ad0*/  LEA.HI.X.SX32 R5, R216, R189.reuse, 0x2, P1 ;  /* 0x000000bdd8057211 */ /* 0x080fe400008f16ff */
[CC--:B--2---:R-:W-:Y:S03]  /*6ae0*/  LEA R6, P0, R225.reuse, R188.reuse, 0x2 ;  /* 0x000000bce1067211 */ /* 0x0c4fe600078010ff */
[----:B------:R1:W-:Y:S01]  /*6af0*/  RED.E.ADD.F32.FTZ.RN.STRONG.GPU [R4.64], R90 ;  /* 0x0000005a0400798e */ /* 0x0003e2000c10e786 */
[-C--:B------:R-:W-:Y:S02]  /*6b00*/  LEA.HI.X.SX32 R7, R225, R189.reuse, 0x2, P0 ;  /* 0x000000bde1077211 */ /* 0x080fe400000f16ff */
[CC--:B---3--:R-:W-:Y:S02]  /*6b10*/  LEA R10, P0, R241.reuse, R188.reuse, 0x2 ;  /* 0x000000bcf10a7211 */ /* 0x0c8fe400078010ff */
[CC--:B----4-:R-:W-:Y:S01]  /*6b20*/  LEA R8, P3, R0.reuse, R188.reuse, 0x2 ;  /* 0x000000bc00087211 */ /* 0x0d0fe200078610ff */
[----:B------:R2:W-:Y:S01]  /*6b30*/  RED.E.ADD.F32.FTZ.RN.STRONG.GPU [R6.64], R91 ;  /* 0x0000005b0600798e */ /* 0x0005e2000c10e786 */
[-C--:B------:R-:W-:Y:S02]  /*6b40*/  LEA.HI.X.SX32 R11, R241, R189.reuse, 0x2, P0 ;  /* 0x000000bdf10b7211 */ /* 0x080fe400000f16ff */
[-C--:B------:R-:W-:Y:S01]  /*6b50*/  LEA.HI.X.SX32 R9, R0, R189.reuse, 0x2, P3 ;  /* 0x000000bd00097211 */ /* 0x080fe200018f16ff */
[----:B------:R-:W-:Y:S01]  /*6b60*/  RED.E.ADD.F32.FTZ.RN.STRONG.GPU [R188.64+0x280], R96 ;  /* 0x00028060bc00798e */ /* 0x000fe2000c10e786 */
[----:B------:R-:W-:Y:S03]  /*6b70*/  LOP3.LUT R0, R193, 0x1, RZ, 0xc0, !PT ;  /* 0x00000001c1007812 */ /* 0x000fe600078ec0ff */
[----:B------:R3:W-:Y:S04]  /*6b80*/  RED.E.ADD.F32.FTZ.RN.STRONG.GPU [R2.64+0x280], R97 ;  /* 0x000280610200798e */ /* 0x0007e8000c10e786 */
[----:B------:R-:W-:Y:S01]  /*6b90*/  LDSM.16.MT88.4 R88, [R173+0x1f800] ;  /* 0x01f80000ad58783b */ /* 0x000fe20000004200 */
[CC--:B-1----:R-:W-:Y:S04]  /*6ba0*/  LEA R4, P1, R248.reuse, R188.reuse, 0x2 ;  /* 0x000000bcf8047211 */ /* 0x0c2fe800078210ff */
[-C--:B------:R-:W-:Y:S02]  /*6bb0*/  LEA.HI.X.SX32 R5, R248, R189.reuse, 0x2, P1 ;  /* 0x000000bdf8057211 */ /* 0x080fe400008f16ff */
[CC--:B--2---:R-:W-:Y:S03]  /*6bc0*/  LEA R6, P2, R215.reuse, R188.reuse, 0x2 ;  /* 0x000000bcd7067211 */ /* 0x0c4fe600078410ff */
[----:B------:R1:W-:Y:S01]  /*6bd0*/  RED.E.ADD.F32.FTZ.RN.STRONG.GPU [R4.64], R98 ;  /* 0x000000620400798e */ /* 0x0003e2000c10e786 */
[-C--:B------:R-:W-:Y:S03]  /*6be0*/  LEA.HI.X.SX32 R7, R215, R189.reuse, 0x2, P2 ;  /* 0x000000bdd7077211 */ /* 0x080fe600010f16ff */
[----:B------:R-:W-:Y:S01]  /*6bf0*/  RED.E.ADD.F32.FTZ.RN.STRONG.GPU [R10.64], R99 ;  /* 0x000000630a00798e */ /* 0x000fe2000c10e786 */
[CC--:B---3--:R-:W-:Y:S03]  /*6c00*/  LEA R2, P0, R224.reuse, R188.reuse, 0x2 ;  /* 0x000000bce0027211 */ /* 0x0c8fe600078010ff */
[----:B------:R-:W-:Y:S01]  /*6c10*/  RED.E.ADD.F32.FTZ.RN.STRONG.GPU [R8.64], R92 ;  /* 0x0000005c0800798e */ /* 0x000fe2000c10e786 */
[-C--:B------:R-:W-:Y:S02]  /*6c20*/  LEA.HI.X.SX32 R3, R224, R189.reuse, 0x2, P0 ;  /* 0x000000bde0037211 */ /* 0x080fe400000f16ff */
[----:B------:R-:W-:Y:S01]  /*6c30*/  ISETP.NE.U32.AND P0, PT, R0, 0x1, PT ;  /* 0x000000010000780c */ /* 0x000fe20003f05070 */
[----:B------:R-:W-:Y:S01]  /*6c40*/  RED.E.ADD.F32.FTZ.RN.STRONG.GPU [R6.64], R93 ;  /* 0x0000005d0600798e */ /* 0x000fe2000c10e786 */
[----:B------:R-:W-:Y:S03]  /*6c50*/  @P6 IADD3 R0, P2, R208, -0x100, RZ ;  /* 0xffffff00d0006810 */ /* 0x000fe60007f5e0ff */
[----:B------:R-:W-:Y:S02]  /*6c60*/  LDSM.16.MT88.4 R8, [R168] ;  /* 0x00000000a808783b */ /* 0x000fe40000004200 */
[----:B------:R-:W-:Y:S01]  /*6c70*/  @P6 IMAD.MOV.U32 R208, RZ, RZ, R0 ;  /* 0x000000ffffd06224 */ /* 0x000fe200078e0000 */
[C---:B------:R-:W-:Y:S05]  /*6c80*/  IADD3 R0, R168.reuse, -0x6000, RZ ;  /* 0xffffa000a8007810 */ /* 0x040fea0007ffe0ff */
[----:B------:R-:W-:Y:S02]  /*6c90*/  @P0 IADD3 R0, R168, 0x6000, RZ ;  /* 0x00006000a8000810 */ /* 0x000fe40007ffe0ff */
[C---:B-1----:R-:W-:Y:S04]  /*6ca0*/  LEA R4, P1, R214.reuse, R188, 0x2 ;  /* 0x000000bcd6047211 */ /* 0x042fe800078210ff */
[----:B------:R-:W-:Y:S02]  /*6cb0*/  LEA.HI.X.SX32 R5, R214, R189, 0x2, P1 ;  /* 0x000000bdd6057211 */ /* 0x000fe400008f16ff */
[----:B------:R-:W-:Y:S03]  /*6cc0*/  @P6 IADD3 R213, P1, R213, -0x100, RZ ;  /* 0xffffff00d5d56810 */ /* 0x000fe60007f3e0ff */
[----:B------:R-:W-:Y:S01]  /*6cd0*/  RED.E.ADD.F32.FTZ.RN.STRONG.GPU [R4.64], R94 ;  /* 0x0000005e0400798e */ /* 0x000fe2000c10e786 */
[----:B------:R-:W-:Y:S03]  /*6ce0*/  @P6 IADD3.X R212, R212, -0x1, RZ, P1, !PT ;  /* 0xffffffffd4d46810 */ /* 0x000fe60000ffe4ff */
[----:B------:R-:W1:Y:S04]  /*6cf0*/  LDSM.16.MT88.4 R4, [R174+0x1e000] ;  /* 0x01e00000ae04783b */ /* 0x000e680000004200 */
[----:B------:R2:W-:Y:S04]  /*6d00*/  RED.E.ADD.F32.FTZ.RN.STRONG.GPU [R2.64], R95 ;  /* 0x0000005f0200798e */ /* 0x0005e8000c10e786 */
[----:B------:R-:W-:Y:S01]  /*6d10*/  LDSM.16.MT88.4 R92, [R168+0x3800] ;  /* 0x00380000a85c783b */ /* 0x000fe20000004200 */
[----:B--2---:R-:W-:Y:S02]  /*6d20*/  @P6 IADD3.X R2, R207, -0x1, RZ, P2, !PT ;  /* 0xffffffffcf026810 */ /* 0x004fe400017fe4ff */
[C---:B------:R-:W-:Y:S02]  /*6d30*/  ISETP.GT.AND P2, PT, R193.reuse, R231, PT ;  /* 0x000000e7c100720c */ /* 0x040fe40003f44270 */
[----:B------:R-:W-:Y:S01]  /*6d40*/  IADD3 R3, R193, -0x1, RZ ;  /* 0xffffffffc1037810 */ /* 0x000fe20007ffe0ff */
[----:B------:R-:W-:Y:S01]  /*6d50*/  @P6 IMAD.MOV.U32 R207, RZ, RZ, R2 ;  /* 0x000000ffffcf6224 */ /* 0x000fe200078e0002 */
[-C--:B-1----:R-:W-:Y:S05]  /*6d60*/  HMMA.16816.F32.BF16 R100, R4, R8.reuse, R100 ;  /* 0x000000080464723c */ /* 0x082fea0000041864 */
[----:B------:R-:W-:Y:S03]  /*6d70*/  IMAD.MOV.U32 R193, RZ, RZ, R3 ;  /* 0x000000ffffc17224 */ /* 0x000fe600078e0003 */
        /* <DEDUP_REMOVED lines=14> */
[----:B------:R-:W2:Y:S04]  /*6e60*/  LDSM.16.MT88.4 R4, [R174+0x1f000] ;  /* 0x01f00000ae04783b */ /* 0x000ea80000004200 */
[----:B------:R-:W3:Y:S03]  /*6e70*/  LDSM.16.MT88.4 R68, [R168+0x3000] ;  /* 0x00300000a844783b */ /* 0x000ee60000004200 */
[-C--:B------:R-:W-:Y:S08]  /*6e80*/  HMMA.16816.F32.BF16 R100, R72, R76.reuse, R100 ;  /* 0x0000004c4864723c */ /* 0x080ff00000041864 */
        /* <DEDUP_REMOVED lines=14> */
[----:B------:R3:W1:Y:S07]  /*6f70*/  LDSM.16.MT88.4 R8, [R168+0x5800] ;  /* 0x00580000a808783b */ /* 0x00066e0000004200 */
[-C--:B--2---:R-:W-:Y:S08]  /*6f80*/  HMMA.16816.F32.BF16 R100, R4, R12.reuse, R100 ;  /* 0x0000000c0464723c */ /* 0x084ff00000041864 */
[C---:B------:R-:W-:Y:S08]  /*6f90*/  HMMA.16816.F32.BF16 R104, R16.reuse, R12, R104 ;  /* 0x0000000c1068723c */ /* 0x040ff00000041868 */
[-C--:B------:R-:W-:Y:S04]  /*6fa0*/  HMMA.16816.F32.BF16 R108, R16, R14.reuse, R108 ;  /* 0x0000000e106c723c */ /* 0x080fe8000004186c */
[----:B---3--:R-:W-:Y:S04]  /*6fb0*/  IMAD.MOV.U32 R168, RZ, RZ, R0 ;  /* 0x000000ffffa87224 */ /* 0x008fe800078e0000 */
[C---:B------:R-:W-:Y:S08]  /*6fc0*/  HMMA.16816.F32.BF16 R112, R4.reuse, R14, R112 ;  /* 0x0000000e0470723c */ /* 0x040ff00000041870 */
[-C--:B------:R-:W-:Y:S08]  /*6fd0*/  HMMA.16816.F32.BF16 R116, R4, R68.reuse, R116 ;  /* 0x000000440474723c */ /* 0x080ff00000041874 */
        /* <DEDUP_REMOVED lines=19> */
[----:B------:R-:W-:-:S07]  /*7110*/  @P2 BRA `(.L_x_158) ;  /* 0xffffcc3000002947 */ /* 0x000fce000383ffff */
[----:B------:R-:W2:Y:S01]  /*7120*/  LDL R98, [R1] ;  /* 0x0000000001627983 */ /* 0x000ea20000100800 */
        /* <DEDUP_REMOVED lines=35> */
[----:B------:R-:W-:Y:S01]  /*7360*/  STS [R236], R24 ;  /* 0x00000018ec007388 */ /* 0x000fe20000000800 */
[----:B------:R-:W-:Y:S01]  /*7370*/  FMUL.FTZ R16, R117, c[0x0][0x2e0] ;  /* 0x0000b80075107a20 */ /* 0x000fe20000410000 */
[----:B------:R-:W-:Y:S01]  /*7380*/  F2FP.BF16.PACK_AB R17, R17, R110 ;  /* 0x0000006e1111723e */ /* 0x000fe200000010ff */
[----:B------:R-:W-:Y:S01]  /*7390*/  FMUL.FTZ R118, R118, c[0x0][0x2e0] ;  /* 0x0000b80076767a20 */ /* 0x000fe20000410000 */
[----:B------:R-:W-:Y:S01]  /*73a0*/  STS [R236+0x400], R23 ;  /* 0x00040017ec007388 */ /* 0x000fe20000000800 */
        /* <DEDUP_REMOVED lines=57> */
[----:B------:R-:W-:-:S02]  /*7740*/  F2FP.BF16.PACK_AB R2, R2, R140 ;  /* 0x0000008c0202723e */ /* 0x000fc400000010ff */
[----:B------:R-:W-:Y:S01]  /*7750*/  STS [R236+0x4000], R8 ;  /* 0x00400008ec007388 */ /* 0x000fe20000000800 */
[----:B------:R-:W-:Y:S02]  /*7760*/  F2FP.BF16.PACK_AB R48, R49, R48 ;  /* 0x000000303130723e */ /* 0x000fe400000010ff */
[----:B------:R-:W-:Y:S01]  /*7770*/  F2FP.BF16.PACK_AB R0, R0, R142 ;  /* 0x0000008e0000723e */ /* 0x000fe200000010ff */
[----:B------:R-:W-:Y:S01]  /*7780*/  STS [R236+0x4400], R7 ;  /* 0x00440007ec007388 */ /* 0x000fe20000000800 */
[----:B------:R-:W-:Y:S02]  /*7790*/  F2FP.BF16.PACK_AB R50, R51, R50 ;  /* 0x000000323332723e */ /* 0x000fe400000010ff */
[----:B------:R-:W-:Y:S01]  /*77a0*/  F2FP.BF16.PACK_AB R40, R41, R40 ;  /* 0x000000282928723e */ /* 0x000fe200000010ff */
[----:B------:R-:W-:Y:S01]  /*77b0*/  STS [R237+0x4000], R4 ;  /* 0x00400004ed007388 */ /* 0x000fe20000000800 */
[----:B------:R-:W-:Y:S02]  /*77c0*/  F2FP.BF16.PACK_AB R42, R43, R42 ;  /* 0x0000002a2b2a723e */ /* 0x000fe400000010ff */
[----:B------:R-:W-:Y:S01]  /*77d0*/  F2FP.BF16.PACK_AB R44, R45, R44 ;  /* 0x0000002c2d2c723e */ /* 0x000fe200000010ff */
[----:B------:R-:W-:Y:S01]  /*77e0*/  STS [R237+0x4400], R3 ;  /* 0x00440003ed007388 */ /* 0x000fe20000000800 */
[----:B------:R-:W-:-:S02]  /*77f0*/  F2FP.BF16.PACK_AB R46, R47, R46 ;  /* 0x0000002e2f2e723e */ /* 0x000fc400000010ff */
        /* <DEDUP_REMOVED lines=10> */
[----:B------:R1:W-:Y:S01]  /*78a0*/  STS [R237+0x5400], R0 ;  /* 0x00540000ed007388 */ /* 0x0003e20000000800 */
[----:B------:R-:W-:-:S03]  /*78b0*/  F2FP.BF16.PACK_AB R62, R63, R62 ;  /* 0x0000003e3f3e723e */ /* 0x000fc600000010ff */
        /* <DEDUP_REMOVED lines=16> */
[----:B------:R-:W4:Y:S04]  /*79c0*/  S2R R157, SR_CTAID.Y ;  /* 0x00000000009d7919 */ /* 0x000f280000002600 */
[----:B------:R3:W-:Y:S04]  /*79d0*/  STS [R236+0xa000], R52 ;  /* 0x00a00034ec007388 */ /* 0x0007e80000000800 */
[----:B------:R3:W-:Y:S04]  /*79e0*/  STS [R236+0xa400], R54 ;  /* 0x00a40036ec007388 */ /* 0x0007e80000000800 */
[----:B------:R3:W-:Y:S04]  /*79f0*/  STS [R237+0xa000], R64 ;  /* 0x00a00040ed007388 */ /* 0x0007e80000000800 */
[----:B------:R3:W-:Y:S04]  /*7a00*/  STS [R237+0xa400], R66 ;  /* 0x00a40042ed007388 */ /* 0x0007e80000000800 */
[----:B------:R3:W-:Y:S04]  /*7a10*/  STS [R236+0xb000], R56 ;  /* 0x00b00038ec007388 */ /* 0x0007e80000000800 */
[----:B------:R3:W-:Y:S01]  /*7a20*/  STS [R236+0xb400], R58 ;  /* 0x00b4003aec007388 */ /* 0x0007e20000000800 */
[----:B----4-:R-:W-:-:S03]  /*7a30*/  SHF.R.S32.HI R97, RZ, 0x1f, R157 ;  /* 0x0000001fff617819 */ /* 0x010fc6000001149d */
[----:B------:R3:W-:Y:S04]  /*7a40*/  STS [R237+0xb000], R60 ;  /* 0x00b0003ced007388 */ /* 0x0007e80000000800 */
[----:B------:R3:W-:Y:S04]  /*7a50*/  STS [R237+0xb400], R62 ;  /* 0x00b4003eed007388 */ /* 0x0007e80000000800 */
[----:B------:R-:W4:Y:S01]  /*7a60*/  S2R R96, SR_CTAID.Y ;  /* 0x0000000000607919 */ /* 0x000f220000002600 */
[----:B--2---:R-:W-:-:S13]  /*7a70*/  ISETP.NE.AND P0, PT, R98, -0x1, PT ;  /* 0xffffffff6200780c */ /* 0x004fda0003f05270 */
[----:B-1----:R-:W-:-:S05]  /*7a80*/  @P0 IADD3 R0, R233, R98, RZ ;  /* 0x00000062e9000210 */ /* 0x002fca0007ffe0ff */
[----:B------:R-:W-:-:S04]  /*7a90*/  @P0 IMAD.WIDE.U32 R2, R0, c[0x0][0x3a0], RZ ;  /* 0x0000e80000020a25 */ /* 0x000fc800078e00ff */
[----:B------:R-:W-:Y:S01]  /*7aa0*/  @P0 IMAD R5, R0, c[0x0][0x3a4], R3 ;  /* 0x0000e90000050a24 */ /* 0x000fe200078e0203 */
[----:B------:R-:W-:Y:S01]  /*7ab0*/  @P0 MOV R4, R2 ;  /* 0x0000000200040202 */ /* 0x000fe20000000f00 */
[----:B------:R-:W-:Y:S05]  /*7ac0*/  @P0 BRA `(.L_x_159) ;  /* 0x000000a000000947 */ /* 0x000fea0003800000 */
[----:B---34-:R-:W-:Y:S01]  /*7ad0*/  SHF.R.S32.HI R0, RZ, 0x1f, R233 ;  /* 0x0000001fff007819 */ /* 0x018fe200000114e9 */
        /* <DEDUP_REMOVED lines=9> */
.L_x_159:
[----:B---34-:R-:W-:-:S05]  /*7b70*/  @P0 IADD3 R0, R233, R98, RZ ;  /* 0x00000062e9000210 */ /* 0x018fca0007ffe0ff */
        /* <DEDUP_REMOVED lines=14> */
.L_x_160:
[----:B------:R-:W-:Y:S01]  /*7c60*/  BAR.SYNC.DEFER_BLOCKING 0x0 ;  /* 0x0000000000007b1d */ /* 0x000fe20000010000 */
[----:B------:R-:W-:Y:S01]  /*7c70*/  SHF.R.S32.HI R24, RZ, 0x1f, R246 ;  /* 0x0000001fff187819 */ /* 0x000fe200000114f6 */
[----:B------:R-:W-:Y:S01]  /*7c80*/  IMAD R23, R235, -0x40, R209 ;  /* 0xffffffc0eb177824 */ /* 0x000fe200078e02d1 */
[----:B------:R-:W-:Y:S02]  /*7c90*/  MOV R20, R200 ;  /* 0x000000c800147202 */ /* 0x000fe40000000f00 */
[----:B------:R-:W-:Y:S01]  /*7ca0*/  MOV R21, R201 ;  /* 0x000000c900157202 */ /* 0x000fe20000000f00 */
[----:B------:R-:W1:Y:S01]  /*7cb0*/  S2R R65, SR_CTAID.Z ;  /* 0x0000000000417919 */ /* 0x000e620000002700 */
[----:B------:R-:W-:Y:S01]  /*7cc0*/  IMAD R0, R24, c[0x0][0x3a0], RZ ;  /* 0x0000e80018007a24 */ /* 0x000fe200078e02ff */
[----:B------:R-:W-:Y:S01]  /*7cd0*/  ISETP.GE.AND P4, PT, R234, R23, PT ;  /* 0x00000017ea00720c */ /* 0x000fe20003f86270 */
[----:B------:R-:W-:Y:S01]  /*7ce0*/  BSSY B0, `(.L_x_161) ;  /* 0x0000026000007945 */ /* 0x000fe20003800000 */
[----:B------:R-:W-:Y:S01]  /*7cf0*/  IMAD.WIDE.U32 R2, R246, c[0x0][0x3a0], R20 ;  /* 0x0000e800f6027a25 */ /* 0x000fe200078e0014 */
[----:B------:R-:W-:-:S03]  /*7d00*/  SHF.R.S32.HI R64, RZ, 0x1f, R234 ;  /* 0x0000001fff407819 */ /* 0x000fc600000114ea */
[----:B------:R-:W-:Y:S01]  /*7d10*/  IMAD R0, R246, c[0x0][0x3a4], R0 ;  /* 0x0000e900f6007a24 */ /* 0x000fe200078e0200 */
[----:B------:R-:W-:-:S04]  /*7d20*/  IADD3 R2, P0, R4, R2, RZ ;  /* 0x0000000204027210 */ /* 0x000fc80007f1e0ff */
[----:B------:R-:W-:Y:S01]  /*7d30*/  IADD3.X R3, R5, R3, R0, P0, !PT ;  /* 0x0000000305037210 */ /* 0x000fe200007fe400 */
[----:B------:R2:W3:Y:S04]  /*7d40*/  LDS.128 R36, [R191+0x13000] ;  /* 0x01300000bf247984 */ /* 0x0004e80000000c00 */
[----:B------:R2:W4:Y:S01]  /*7d50*/  LDS.128 R32, [R191+0x15000] ;  /* 0x01500000bf207984 */ /* 0x0005220000000c00 */
[----:B-1----:R-:W-:Y:S01]  /*7d60*/  SHF.R.S32.HI R27, RZ, 0x1f, R65 ;  /* 0x0000001fff1b7819 */ /* 0x002fe20000011441 */
[----:B------:R-:W-:Y:S02]  /*7d70*/  IMAD.WIDE.U32 R4, R65, c[0x0][0x3b8], R2 ;  /* 0x0000ee0041047a25 */ /* 0x000fe400078e0002 */
[----:B------:R2:W1:Y:S02]  /*7d80*/  LDS.128 R28, [R191+0x17000] ;  /* 0x01700000bf1c7984 */ /* 0x0004640000000c00 */
[----:B------:R-:W-:-:S02]  /*7d90*/  IMAD R0, R27, c[0x0][0x3b8], RZ ;  /* 0x0000ee001b007a24 */ /* 0x000fc400078e02ff */
[----:B------:R2:W1:Y:S02]  /*7da0*/  LDS.128 R48, [R191+0x18000] ;  /* 0x01800000bf307984 */ /* 0x0004640000000c00 */
[----:B------:R-:W-:Y:S02]  /*7db0*/  IMAD R0, R65, c[0x0][0x3bc], R0 ;  /* 0x0000ef0041007a24 */ /* 0x000fe400078e0200 */
[----:B------:R2:W1:Y:S04]  /*7dc0*/  LDS.128 R60, [R191+0x19000] ;  /* 0x01900000bf3c7984 */ /* 0x0004680000000c00 */
[----:B------:R2:W1:Y:S01]  /*7dd0*/  LDS.128 R44, [R191+0x1a000] ;  /* 0x01a00000bf2c7984 */ /* 0x0004620000000c00 */
[----:B------:R-:W-:-:S03]  /*7de0*/  IADD3 R22, R0, R5, RZ ;  /* 0x0000000500167210 */ /* 0x000fc60007ffe0ff */
[----:B------:R2:W1:Y:S04]  /*7df0*/  LDS.128 R56, [R191+0x1b000] ;  /* 0x01b00000bf387984 */ /* 0x0004680000000c00 */
[----:B------:R2:W1:Y:S04]  /*7e00*/  LDS.128 R40, [R191+0x1c000] ;  /* 0x01c00000bf287984 */ /* 0x0004680000000c00 */
[----:B------:R2:W1:Y:S01]  /*7e10*/  LDS.128 R52, [R191+0x1d000] ;  /* 0x01d00000bf347984 */ /* 0x0004620000000c00 */
[----:B------:R-:W-:Y:S05]  /*7e20*/  @P4 BRA `(.L_x_162) ;  /* 0x0000011000004947 */ /* 0x000fea0003800000 */
[----:B------:R-:W-:Y:S01]  /*7e30*/  ISETP.GE.AND P2, PT, R200, c[0x0][0x220], PT ;  /* 0x00008800c8007a0c */ /* 0x000fe20003f46270 */
[----:B------:R-:W2:Y:S01]  /*7e40*/  LDS.128 R16, [R191+0x14000] ;  /* 0x01400000bf107984 */ /* 0x000ea20000000c00 */
[----:B------:R-:W-:Y:S01]  /*7e50*/  MOV R3, R22 ;  /* 0x0000001600037202 */ /* 0x000fe20000000f00 */
[----:B------:R-:W-:Y:S01]  /*7e60*/  IMAD R0, R64, c[0x0][0x3a0], RZ ;  /* 0x0000e80040007a24 */ /* 0x000fe200078e02ff */
[----:B------:R-:W-:Y:S01]  /*7e70*/  ISETP.GE.AND P1, PT, R210, c[0x0][0x220], PT ;  /* 0x00008800d2007a0c */ /* 0x000fe20003f26270 */
[----:B------:R-:W4:Y:S01]  /*7e80*/  LDS.128 R12, [R191+0x16000] ;  /* 0x01600000bf0c7984 */ /* 0x000f220000000c00 */
[----:B------:R-:W-:Y:S01]  /*7e90*/  IMAD.MOV.U32 R2, RZ, RZ, R4 ;  /* 0x000000ffff027224 */ /* 0x000fe200078e0004 */
[----:B------:R-:W-:Y:S01]  /*7ea0*/  ISETP.GE.AND P0, PT, R211, c[0x0][0x220], PT ;  /* 0x00008800d3007a0c */ /* 0x000fe20003f06270 */
[----:B------:R-:W-:-:S02]  /*7eb0*/  IMAD R0, R234, c[0x0][0x3a4], R0 ;  /* 0x0000e900ea007a24 */ /* 0x000fc400078e0200 */
[----:B------:R-:W-:-:S03]  /*7ec0*/  IMAD.WIDE.U32 R6, R234, c[0x0][0x3a0], R2 ;  /* 0x0000e800ea067a25 */ /* 0x000fc600078e0002 */
[----:B------:R-:W3:Y:S01]  /*7ed0*/  @!P2 LDS.128 R8, [R191+0x12000] ;  /* 0x01200000bf08a984 */ /* 0x000ee20000000c00 */
[----:B------:R-:W-:Y:S01]  /*7ee0*/  IMAD.IADD R0, R0, 0x1, R7 ;  /* 0x0000000100007824 */ /* 0x000fe200078e0207 */
[----:B------:R-:W-:-:S04]  /*7ef0*/  LEA R2, P3, R6, c[0x0][0x340], 0x1 ;  /* 0x0000d00006027a11 */ /* 0x000fc800078608ff */
[----:B------:R-:W-:-:S05]  /*7f00*/  LEA.HI.X R3, R6, c[0x0][0x344], R0, 0x1, P3 ;  /* 0x0000d10006037a11 */ /* 0x000fca00018f0c00 */
[----:B--2---:R2:W-:Y:S04]  /*7f10*/  @!P1 STG.E.128 [R2.64+0x80], R16 ;  /* 0x0000801002009986 */ /* 0x0045e8000c101d06 */
[----:B----4-:R2:W-:Y:S04]  /*7f20*/  @!P0 STG.E.128 [R2.64+0x100], R12 ;  /* 0x0001000c02008986 */ /* 0x0105e8000c101d06 */
[----:B---3--:R2:W-:Y:S02]  /*7f30*/  @!P2 STG.E.128 [R2.64], R8 ;  /* 0x000000080200a986 */ /* 0x0085e4000c101d06 */
.L_x_162:
[----:B------:R-:W-:Y:S05]  /*7f40*/  BSYNC B0 ;  /* 0x0000000000007941 */ /* 0x000fea0003800000 */
.L_x_161:
[----:B------:R-:W-:Y:S01]  /*7f50*/  IADD3 R0, R234, 0x20, RZ ;  /* 0x00000020ea007810 */ /* 0x000fe20007ffe0ff */
[----:B------:R-:W-:Y:S03]  /*7f60*/  BSSY B0, `(.L_x_163) ;  /* 0x0000013000007945 */ /* 0x000fe60003800000 */
[----:B------:R-:W-:-:S13]  /*7f70*/  ISETP.GE.AND P3, PT, R0, R23, PT ;  /* 0x000000170000720c */ /* 0x000fda0003f66270 */
[----:B------:R-:W-:Y:S05]  /*7f80*/  @P3 BRA `(.L_x_164) ;  /* 0x0000010000003947 */ /* 0x000fea0003800000 */
[----:B------:R-:W-:Y:S02]  /*7f90*/  IADD3 R0, P0, R234, 0x20, RZ ;  /* 0x00000020ea007810 */ /* 0x000fe40007f1e0ff */
[----:B--2---:R-:W-:Y:S02]  /*7fa0*/  MOV R3, R22 ;  /* 0x0000001600037202 */ /* 0x004fe40000000f00 */
[----:B------:R-:W-:Y:S01]  /*7fb0*/  ISETP.GE.AND P2, PT, R200, c[0x0][0x220], PT ;  /* 0x00008800c8007a0c */ /* 0x000fe20003f46270 */
[----:B------:R-:W-:Y:S01]  /*7fc0*/  IMAD.X R2, RZ, RZ, R64, P0 ;  /* 0x000000ffff027224 */ /* 0x000fe200000e0640 */
[----:B------:R-:W-:Y:S02]  /*7fd0*/  ISETP.GE.AND P1, PT, R210, c[0x0][0x220], PT ;  /* 0x00008800d2007a0c */ /* 0x000fe40003f26270 */
[----:B------:R-:W-:Y:S01]  /*7fe0*/  ISETP.GE.AND P0, PT, R211, c[0x0][0x220], PT ;  /* 0x00008800d3007a0c */ /* 0x000fe20003f06270 */
[----:B------:R-:W-:Y:S02]  /*7ff0*/  IMAD R5, R2, c[0x0][0x3a0], RZ ;  /* 0x0000e80002057a24 */ /* 0x000fe400078e02ff */
[----:B------:R-:W-:-:S04]  /*8000*/  IMAD.MOV.U32 R2, RZ, RZ, R4 ;  /* 0x000000ffff027224 */ /* 0x000fc800078e0004 */
[----:B------:R-:W-:-:S04]  /*8010*/  IMAD.WIDE.U32 R6, R0, c[0x0][0x3a0], R2 ;  /* 0x0000e80000067a25 */ /* 0x000fc800078e0002 */
[----:B------:R-:W-:Y:S01]  /*8020*/  IMAD R0, R0, c[0x0][0x3a4], R5 ;  /* 0x0000e90000007a24 */ /* 0x000fe200078e0205 */
[----:B------:R-:W-:-:S03]  /*8030*/  LEA R2, P5, R6, c[0x0][0x340], 0x1 ;  /* 0x0000d00006027a11 */ /* 0x000fc600078a08ff */
[----:B------:R-:W-:-:S05]  /*8040*/  IMAD.IADD R0, R0, 0x1, R7 ;  /* 0x0000000100007824 */ /* 0x000fca00078e0207 */
[----:B------:R-:W-:-:S05]  /*8050*/  LEA.HI.X R3, R6, c[0x0][0x344], R0, 0x1, P5 ;  /* 0x0000d10006037a11 */ /* 0x000fca00028f0c00 */
[----:B---3--:R2:W-:Y:S04]  /*8060*/  @!P2 STG.E.128 [R2.64], R36 ;  /* 0x000000240200a986 */ /* 0x0085e8000c101d06 */
[----:B----4-:R2:W-:Y:S04]  /*8070*/  @!P1 STG.E.128 [R2.64+0x80], R32 ;  /* 0x0000802002009986 */ /* 0x0105e8000c101d06 */
[----:B-1----:R2:W-:Y:S02]  /*8080*/  @!P0 STG.E.128 [R2.64+0x100], R28 ;  /* 0x0001001c02008986 */ /* 0x0025e4000c101d06 */
.L_x_164:
[----:B------:R-:W-:Y:S05]  /*8090*/  BSYNC B0 ;  /* 0x0000000000007941 */ /* 0x000fea0003800000 */
.L_x_163:
[----:B--2---:R-:W-:Y:S01]  /*80a0*/  IMAD.WIDE.U32 R2, R246, c[0x0][0x3a8], R20 ;  /* 0x0000ea00f6027a25 */ /* 0x004fe200078e0014 */
[----:B------:R-:W-:Y:S03]  /*80b0*/  BSSY B0, `(.L_x_165) ;  /* 0x0000018000007945 */ /* 0x000fe60003800000 */
[----:B------:R-:W-:Y:S01]  /*80c0*/  IMAD R0, R24, c[0x0][0x3a8], RZ ;  /* 0x0000ea0018007a24 */ /* 0x000fe200078e02ff */
[----:B------:R-:W-:Y:S01]  /*80d0*/  IADD3 R2, P0, R25, R2, RZ ;  /* 0x0000000219027210 */ /* 0x000fe20007f1e0ff */
[----:B------:R-:W-:-:S02]  /*80e0*/  IMAD R4, R27, c[0x0][0x3c0], RZ ;  /* 0x0000f0001b047a24 */ /* 0x000fc400078e02ff */
[----:B------:R-:W-:-:S05]  /*80f0*/  IMAD R0, R246, c[0x0][0x3ac], R0 ;  /* 0x0000eb00f6007a24 */ /* 0x000fca00078e0200 */
        /* <DEDUP_REMOVED lines=16> */
[----:B-1----:R1:W-:Y:S04]  /*8200*/  @!P2 STG.E.128 [R2.64], R48 ;  /* 0x000000300200a986 */ /* 0x0023e8000c101d06 */
[----:B------:R1:W-:Y:S04]  /*8210*/  @!P1 STG.E.128 [R2.64+0x80], R44 ;  /* 0x0000802c02009986 */ /* 0x0003e8000c101d06 */
[----:B------:R1:W-:Y:S02]  /*8220*/  @!P0 STG.E.128 [R2.64+0x100], R40 ;  /* 0x0001002802008986 */ /* 0x0003e4000c101d06 */
.L_x_166:
[----:B------:R-:W-:Y:S05]  /*8230*/  BSYNC B0 ;  /* 0x0000000000007941 */ /* 0x000fea0003800000 */
.L_x_165:
[----:B------:R-:W-:Y:S05]  /*8240*/  @P3 BRA `(.L_x_137) ;  /* 0x0000010000003947 */ /* 0x000fea0003800000 */
[----:B------:R-:W-:Y:S02]  /*8250*/  IADD3 R0, P0, R234, 0x20, RZ ;  /* 0x00000020ea007810 */ /* 0x000fe40007f1e0ff */
[----:B-1----:R-:W-:-:S02]  /*8260*/  MOV R3, R8 ;  /* 0x0000000800037202 */ /* 0x002fc40000000f00 */
        /* <DEDUP_REMOVED lines=11> */
[----:B------:R1:W-:Y:S04]  /*8320*/  @!P2 STG.E.128 [R2.64], R60 ;  /* 0x0000003c0200a986 */ /* 0x0003e8000c101d06 */
[----:B------:R1:W-:Y:S04]  /*8330*/  @!P1 STG.E.128 [R2.64+0x80], R56 ;  /* 0x0000803802009986 */ /* 0x0003e8000c101d06 */
[----:B------:R1:W-:Y:S02]  /*8340*/  @!P0 STG.E.128 [R2.64+0x100], R52 ;  /* 0x0001003402008986 */ /* 0x0003e4000c101d06 */
.L_x_137:
[----:B------:R-:W-:Y:S05]  /*8350*/  BSYNC B1 ;  /* 0x0000000000017941 */ /* 0x000fea0003800000 */
.L_x_123:
[----:B------:R-:W-:-:S04]  /*8360*/  IADD3 R235, R235, c[0x0][0xc], RZ ;  /* 0x00000300ebeb7a10 */ /* 0x000fc80007ffe0ff */
[----:B------:R-:W-:-:S13]  /*8370*/  ISETP.GE.AND P0, PT, R235, UR4, PT ;  /* 0x00000004eb007c0c */ /* 0x000fda000bf06270 */
[----:B------:R-:W-:Y:S01]  /*8380*/  @P0 CALL.REL.NOINC `(.L_x_167) ;  /* 0x0000001000000944 */ /* 0x000fe20003c00000 */
[----:B------:R-:W-:Y:S05]  /*8390*/  BRA `(.L_x_168) ;  /* 0xffff852000007947 */ /* 0x000fea000383ffff */
.L_x_167:
[----:B------:R-:W-:Y:S05]  /*83a0*/  EXIT ;  /* 0x000000000000794d */ /* 0x000fea0003800000 */
.L_x_169:
        /* <DEDUP_REMOVED lines=13> */
.L_x_801:


//--------------------- .text._ZN5flash44flash_bwd_dq_dk_dv_loop_seqk_parallel_kernelI23Flash_bwd_kernel_traitsILi192ELi64ELi64ELi8ELi4ELi2ELi2ELb0ELb0EN7cutlass10bfloat16_tE19Flash_kernel_traitsILi192ELi64ELi64ELi8ES3_EELb0ELb1ELb0ELb0ELb0ELb1ELb0EEEvNS_16Flash_bwd_paramsE --------------------------
	.section	.text._ZN5flash44flash_bwd_dq_dk_dv_loop_seqk_parallel_kernelI23Flash_bwd_kernel_traitsILi192ELi64ELi64ELi8ELi4ELi2ELi2ELb0ELb0EN7cutlass10bfloat16_tE19Flash_kernel_traitsILi192ELi64ELi64ELi8ES3_EELb0ELb1ELb0ELb0ELb0ELb1ELb0EEEvNS_16Flash_bwd_paramsE,"ax",@progbits
	.sectioninfo	@"SHI_REGISTERS=255"
	.align	128
        .global         _ZN5flash44flash_bwd_dq_dk_dv_loop_seqk_parallel_kernelI23Flash_bwd_kernel_traitsILi192ELi64ELi64ELi8ELi4ELi2ELi2ELb0ELb0EN7cutlass10bfloat16_tE19Flash_kernel_traitsILi192ELi64ELi64ELi8ES3_EELb0ELb1ELb0ELb0ELb0ELb1ELb0EEEvNS_16Flash_bwd_paramsE
        .type           _ZN5flash44flash_bwd_dq_dk_dv_loop_seqk_parallel_kernelI23Flash_bwd_kernel_traitsILi192ELi64ELi64ELi8ELi4ELi2ELi2ELb0ELb0EN7cutlass10bfloat16_tE19Flash_kernel_traitsILi192ELi64ELi64ELi8ES3_EELb0ELb1ELb0ELb0ELb0ELb1ELb0EEEvNS_16Flash_bwd_paramsE,@function
        .size           _ZN5flash44flash_bwd_dq_dk_dv_loop_seqk_parallel_kernelI23Flash_bwd_kernel_traitsILi192ELi64ELi64ELi8ELi4ELi2ELi2ELb0ELb0EN7cutlass10bfloat16_tE19Flash_kernel_traitsILi192ELi64ELi64ELi8ES3_EELb0ELb1ELb0ELb0ELb0ELb1ELb0EEEvNS_16Flash_bwd_paramsE,(.L_x_802 - _ZN5flash44flash_bwd_dq_dk_dv_loop_seqk_parallel_kernelI23Flash_bwd_kernel_traitsILi192ELi64ELi64ELi8ELi4ELi2ELi2ELb0ELb0EN7cutlass10bfloat16_tE19Flash_kernel_traitsILi192ELi64ELi64ELi8ES3_EELb0ELb1ELb0ELb0ELb0ELb1ELb0EEEvNS_16Flash_bwd_paramsE)
        .other          _ZN5flash44flash_bwd_dq_dk_dv_loop_seqk_parallel_kernelI23Flash_bwd_kernel_traitsILi192ELi64ELi64ELi8ELi4ELi2ELi2ELb0ELb0EN7cutlass10bfloat16_tE19Flash_kernel_traitsILi192ELi64ELi64ELi8ES3_EELb0ELb1ELb0ELb0ELb0ELb1ELb0EEEvNS_16Flash_bwd_paramsE,@"STO_CUDA_ENTRY STV_DEFAULT"
_ZN5flash44flash_bwd_dq_dk_dv_loop_seqk_parallel_kernelI23Flash_bwd_kernel_traitsILi192ELi64ELi64ELi8ELi4ELi2ELi2ELb0ELb0EN7cutlass10bfloat16_tE19Flash_kernel_traitsILi192ELi64ELi64ELi8ES3_EELb0ELb1ELb0ELb0ELb0ELb1ELb0EEEvNS_16Flash_bwd_paramsE:
.text._ZN5flash44flash_bwd_dq_dk_dv_loop_seqk_parallel_kernelI23Flash_bwd_kernel_traitsILi192ELi64ELi64ELi8ELi4ELi2ELi2ELb0ELb0EN7cutlass10bfloat16_tE19Flash_kernel_traitsILi192ELi64ELi64ELi8ES3_EELb0ELb1ELb0ELb0ELb0ELb1ELb0EEEvNS_16Flash_bwd_paramsE:
        /* <DEDUP_REMOVED lines=54> */
[C---:B------:R-:W-:Y:S02]  /*0360*/  LOP3.LUT R169, R0.reuse, 0x8, R16, 0xf8, !PT ;  /* 0x0000000800a97812 */ /* 0x040fe400078ef810 */
[----:B------:R-:W-:Y:S02]  /*0370*/  LOP3.LUT R4, R0, 0x10, R2, 0xf8, !PT ;  /* 0x0000001000047812 */ /* 0x000fe400078ef802 */
[----:B------:R-:W-:Y:S02]  /*0380*/  SHF.R.S32.HI R8, RZ, 0x7, R5 ;  /* 0x00000007ff087819 */ /* 0x000fe40000011405 */
[----:B------:R-:W-:Y:S02]  /*0390*/  SHF.R.U32.HI R0, RZ, 0x3, R0 ;  /* 0x00000003ff007819 */ /* 0x000fe40000011600 */
[----:B------:R-:W-:Y:S01]  /*03a0*/  LOP3.LUT R4, R4, 0x8, R16, 0xf8, !PT ;  /* 0x0000000804047812 */ /* 0x000fe200078ef810 */
[----:B------:R-:W-:Y:S01]  /*03b0*/  IMAD R2, R8, 0x800, R173 ;  /* 0x0000080008027824 */ /* 0x000fe200078e02ad */
[----:B------:R-:W-:-:S02]  /*03c0*/  LOP3.LUT R169, R169, R0, RZ, 0x3c, !PT ;  /* 0x00000000a9a97212 */ /* 0x000fc400078e3cff */
[----:B------:R-:W-:Y:S02]  /*03d0*/  LOP3.LUT R173, R173, R4, R0, 0xf6, !PT ;  /* 0x00000004adad7212 */ /* 0x000fe400078ef600 */
[----:B------:R-:W-:Y:S01]  /*03e0*/  LEA.HI R0, R13, R12, RZ, 0x6 ;  /* 0x0000000c0d007211 */ /* 0x000fe200078f30ff */
[----:B------:R-:W-:Y:S01]  /*03f0*/  IMAD.IADD R169, R2, 0x1, R169 ;  /* 0x0000000102a97824 */ /* 0x000fe200078e02a9 */
[----:B------:R-:W-:Y:S01]  /*0400*/  LOP3.LUT R6, R11, 0xfffffff8, RZ, 0xc0, !PT ;  /* 0xfffffff80b067812 */ /* 0x000fe200078ec0ff */
[----:B------:R-:W-:Y:S01]  /*0410*/  IMAD.SHL.U32 R174, R173, 0x2, RZ ;  /* 0x00000002adae7824 */ /* 0x000fe200078e00ff */
[----:B------:R-:W-:Y:S01]  /*0420*/  LOP3.LUT R5, R7, 0x1, RZ, 0xc0, !PT ;  /* 0x0000000107057812 */ /* 0x000fe200078ec0ff */
[----:B------:R-:W-:Y:S01]  /*0430*/  IMAD.SHL.U32 R169, R169, 0x2, RZ ;  /* 0x00000002a9a97824 */ /* 0x000fe200078e00ff */
[----:B------:R-:W-:Y:S01]  /*0440*/  LOP3.LUT R2, R15, 0x7ffffffc, RZ, 0xc0, !PT ;  /* 0x7ffffffc0f027812 */ /* 0x000fe200078ec0ff */
[----:B------:R-:W-:Y:S01]  /*0450*/  IMAD.IADD R19, R3, 0x1, -R6 ;  /* 0x0000000103137824 */ /* 0x000fe200078e0a06 */
[----:B------:R-:W-:-:S02]  /*0460*/  SHF.R.S32.HI R0, RZ, 0x6, R0 ;  /* 0x00000006ff007819 */ /* 0x000fc40000011400 */
[----:B------:R-:W-:Y:S01]  /*0470*/  ISETP.NE.U32.AND P0, PT, R5, 0x1, PT ;  /* 0x000000010500780c */ /* 0x000fe20003f05070 */
[----:B------:R-:W-:Y:S01]  /*0480*/  IMAD.IADD R5, R12, 0x1, -R2 ;  /* 0x000000010c057824 */ /* 0x000fe200078e0a02 */
[----:B------:R-:W-:Y:S01]  /*0490*/  LOP3.LUT R4, R14, 0xffffffe0, RZ, 0xc0, !PT ;  /* 0xffffffe00e047812 */ /* 0x000fe200078ec0ff */
[C---:B------:R-:W-:Y:S01]  /*04a0*/  IMAD R17, R0.reuse, 0x200, R9 ;  /* 0x0000020000117824 */ /* 0x040fe200078e0209 */
[----:B------:R-:W-:Y:S01]  /*04b0*/  SHF.R.S32.HI R3, RZ, 0x1f, R14 ;  /* 0x0000001fff037819 */ /* 0x000fe2000001140e */
[----:B------:R-:W-:Y:S01]  /*04c0*/  IMAD.SHL.U32 R2, R0, 0x8, RZ ;  /* 0x0000000800027824 */ /* 0x000fe200078e00ff */
[----:B------:R1:W-:Y:S01]  /*04d0*/  STL [R1+0x8], R19 ;  /* 0x0000081301007387 */ /* 0x0003e20000100800 */
        /* <DEDUP_REMOVED lines=14> */
[----:B------:R1:W-:Y:S01]  /*05c0*/  STL [R1], R17 ;  /* 0x0000001101007387 */ /* 0x0003e20000100800 */
        /* <DEDUP_REMOVED lines=14> */
[----:B------:R-:W-:-:S02]  /*06b0*/  R2P PR, R7, 0x6 ;  /* 0x0000000607007804 */ /* 0x000fc40000000000 */
[----:B------:R-:W-:Y:S02]  /*06c0*/  LOP3.LUT R7, R2, 0x8, R0, 0xf8, !PT ;  /* 0x0000000802077812 */ /* 0x000fe400078ef800 */
[----:B------:R-:W-:Y:S02]  /*06d0*/  LOP3.LUT R2, R3, R5, R2, 0x1e, !PT ;  /* 0x0000000503027212 */ /* 0x000fe400078e1e02 */
[----:B------:R-:W-:Y:S01]  /*06e0*/  SHF.R.S32.HI R5, RZ, 0x2, R4 ;  /* 0x00000002ff057819 */ /* 0x000fe20000011404 */
[----:B------:R-:W-:Y:S01]  /*06f0*/  IMAD R4, R181, 0x400, R8 ;  /* 0x00000400b5047824 */ /* 0x000fe200078e0208 */
[----:B------:R-:W-:Y:S02]  /*0700*/  LOP3.LUT R0, R6, 0xfffffe00, RZ, 0xc0, !PT ;  /* 0xfffffe0006007812 */ /* 0x000fe400078ec0ff */
[----:B------:R-:W-:Y:S01]  /*0710*/  LOP3.LUT R3, R7, R3, RZ, 0x3c, !PT ;  /* 0x0000000307037212 */ /* 0x000fe200078e3cff */
[----:B------:R-:W-:Y:S01]  /*0720*/  IMAD.IADD R4, R4, 0x1, R9 ;  /* 0x0000000104047824 */ /* 0x000fe200078e0209 */
[----:B------:R-:W-:Y:S01]  /*0730*/  SEL R170, R170, 0xffffffe0, !P4 ;  /* 0xffffffe0aaaa7807 */ /* 0x000fe20006000000 */
[--C-:B------:R-:W-:Y:S01]  /*0740*/  IMAD R181, R181, 0x400, R0.reuse ;  /* 0x00000400b5b57824 */ /* 0x100fe200078e0200 */
[----:B------:R-:W-:Y:S01]  /*0750*/  SEL R171, R171, 0xffffffc0, !P3 ;  /* 0xffffffc0abab7807 */ /* 0x000fe20005800000 */
[----:B------:R-:W-:Y:S01]  /*0760*/  IMAD R252, R187, 0x10, R5 ;  /* 0x00000010bbfc7824 */ /* 0x000fe200078e0205 */
[----:B------:R-:W-:Y:S01]  /*0770*/  SEL R202, R202, 0x10, !P0 ;  /* 0x00000010caca7807 */ /* 0x000fe20004000000 */
[----:B------:R-:W-:Y:S01]  /*0780*/  IMAD.IADD R181, R3, 0x1, R181 ;  /* 0x0000000103b57824 */ /* 0x000fe200078e02b5 */
        /* <DEDUP_REMOVED lines=8> */
[----:B------:R-:W-:Y:S01]  /*0810*/  SHF.R.S32.HI R0, RZ, 0x1f, R229 ;  /* 0x0000001fff007819 */ /* 0x000fe200000114e5 */
[----:B------:R-:W-:Y:S01]  /*0820*/  IMAD.IADD R203, R200, 0x1, R202 ;  /* 0x00000001c8cb7824 */ /* 0x000fe200078e02ca */
[----:B------:R-:W-:Y:S01]  /*0830*/  IADD3 R232, R231, 0x40, RZ ;  /* 0x00000040e7e87810 */ /* 0x000fe20007ffe0ff */
[----:B------:R-:W-:Y:S01]  /*0840*/  IMAD.IADD R187, R187, 0x1, R3 ;  /* 0x00000001bbbb7824 */ /* 0x000fe200078e0203 */
[----:B------:R-:W-:Y:S01]  /*0850*/  SHF.R.S32.HI R251, RZ, 0x1f, R250 ;  /* 0x0000001ffffb7819 */ /* 0x000fe200000114fa */
[----:B------:R-:W-:Y:S01]  /*0860*/  IMAD.IADD R171, R171, 0x1, R170 ;  /* 0x00000001abab7824 */ /* 0x000fe200078e02aa */
[----:B------:R-:W-:Y:S01]  /*0870*/  IADD3 R0, R252, 0x1, RZ ;  /* 0x00000001fc007810 */ /* 0x000fe20007ffe0ff */
[----:B------:R-:W-:Y:S01]  /*0880*/  IMAD.IADD R202, R202, 0x1, R201 ;  /* 0x00000001caca7824 */ /* 0x000fe200078e02c9 */
[----:B------:R-:W-:-:S02]  /*0890*/  LEA R181, R181, 0x1e000, 0x1 ;  /* 0x0001e000b5b57811 */ /* 0x000fc400078e08ff */
[----:B-1----:R-:W-:Y:S02]  /*08a0*/  @P2 IADD3 R232, R231, -0x40, RZ ;  /* 0xffffffc0e7e82810 */ /* 0x002fe40007ffe0ff */
.L_x_198:
[----:B-1----:R-:W1:Y:S01]  /*08b0*/  S2R R34, SR_CTAID.Y ;  /* 0x0000000000227919 */ /* 0x002e620000002600 */
[----:B--2---:R-:W2:Y:S01]  /*08c0*/  LDC.U8 R0, c[0x0][0x312] ;  /* 0x0000c480ff007b82 */ /* 0x004ea20000000000 */
[----:B------:R-:W-:Y:S02]  /*08d0*/  ISETP.NE.U32.AND P4, PT, RZ, c[0x0][0x240], PT ;  /* 0x00009000ff007a0c */ /* 0x000fe40003f85070 */
[----:B---3--:R-:W3:Y:S01]  /*08e0*/  S2R R2, SR_CTAID.Y ;  /* 0x0000000000027919 */ /* 0x008ee20000002600 */
[----:B------:R-:W-:Y:S02]  /*08f0*/  ISETP.EQ.U32.AND P5, PT, RZ, c[0x0][0x248], PT ;  /* 0x00009200ff007a0c */ /* 0x000fe40003fa2070 */
[----:B------:R-:W-:Y:S02]  /*0900*/  ISETP.NE.AND.EX P4, PT, RZ, c[0x0][0x244], PT, P4 ;  /* 0x00009100ff007a0c */ /* 0x000fe40003f85340 */
[----:B------:R-:W-:Y:S01]  /*0910*/  ISETP.NE.U32.AND P2, PT, RZ, c[0x0][0x250], PT ;  /* 0x00009400ff007a0c */ /* 0x000fe20003f45070 */
[----:B------:R-:W-:-:S03]  /*0920*/  IMAD.MOV.U32 R248, RZ, RZ, -0x1 ;  /* 0xfffffffffff87424 */ /* 0x000fc600078e00ff */
[----:B------:R-:W-:Y:S01]  /*0930*/  ISETP.NE.AND.EX P2, PT, RZ, c[0x0][0x254], PT, P2 ;  /* 0x00009500ff007a0c */ /* 0x000fe20003f45320 */
[----:B-1----:R-:W-:Y:S01]  /*0940*/  IMAD.SHL.U32 R8, R34, 0x4, RZ ;  /* 0x0000000422087824 */ /* 0x002fe200078e00ff */
[----:B--2---:R-:W-:Y:S01]  /*0950*/  ISETP.NE.AND P3, PT, R0, RZ, PT ;  /* 0x000000ff0000720c */ /* 0x004fe20003f65270 */
[----:B------:R-:W-:Y:S01]  /*0960*/  IMAD.MOV.U32 R0, RZ, RZ, -0x1 ;  /* 0xffffffffff007424 */ /* 0x000fe200078e00ff */
[----:B---3--:R-:W-:Y:S02]  /*0970*/  SHF.R.S32.HI R35, RZ, 0x1f, R2 ;  /* 0x0000001fff237819 */ /* 0x008fe40000011402 */
[----:B------:R-:W-:Y:S02]  /*0980*/  IADD3 R2, P0, R8, c[0x0][0x240], RZ ;  /* 0x0000900008027a10 */ /* 0x000fe40007f1e0ff */
[----:B------:R-:W-:Y:S02]  /*0990*/  SHF.L.U64.HI R7, R34, 0x2, R35 ;  /* 0x0000000222077819 */ /* 0x000fe40000010223 */
[----:B------:R-:W-:-:S02]  /*09a0*/  ISETP.EQ.OR.EX P5, PT, RZ, c[0x0][0x24c], !P3, P5 ;  /* 0x00009300ff007a0c */ /* 0x000fc40005fa2750 */
[----:B------:R-:W-:Y:S02]  /*09b0*/  IADD3.X R3, R7, c[0x0][0x244], RZ, P0, !PT ;  /* 0x0000910007037a10 */ /* 0x000fe400007fe4ff */
[----:B------:R-:W-:-:S03]  /*09c0*/  @P2 IADD3 R4, P0, R8, c[0x0][0x250], RZ ;  /* 0x0000940008042a10 */ /* 0x000fc60007f1e0ff */
[----:B------:R1:W2:Y:S04]  /*09d0*/  @P4 LDG.E R0, [R2.64] ;  /* 0x0000000602004981 */ /* 0x0002a8000c1e1900 */
[----:B------:R1:W2:Y:S01]  /*09e0*/  @P4 LDG.E R6, [R2.64+0x4] ;  /* 0x0000040602064981 */ /* 0x0002a2000c1e1900 */
[----:B------:R-:W-:Y:S01]  /*09f0*/  @P2 IADD3.X R5, R7, c[0x0][0x254], RZ, P0, !PT ;  /* 0x0000950007052a10 */ /* 0x000fe200007fe4ff */
[----:B------:R-:W-:Y:S01]  /*0a00*/  IMAD.MOV.U32 R228, RZ, RZ, RZ ;  /* 0x000000ffffe47224 */ /* 0x000fe200078e00ff */
[----:B-1----:R-:W-:-:S05]  /*0a10*/  IADD3 R2, P1, R8, c[0x0][0x248], RZ ;  /* 0x0000920008027a10 */ /* 0x002fca0007f3e0ff */
[----:B-----5:R1:W5:Y:S01]  /*0a20*/  @P2 LDG.E R228, [R4.64] ;  /* 0x0000000604e42981 */ /* 0x020362000c1e1900 */
[----:B------:R-:W-:-:S05]  /*0a30*/  IADD3.X R3, R7, c[0x0][0x24c], RZ, P1, !PT ;  /* 0x0000930007037a10 */ /* 0x000fca0000ffe4ff */
[----:B------:R3:W5:Y:S01]  /*0a40*/  @!P5 LDG.E R248, [R2.64] ;  /* 0x0000000602f8d981 */ /* 0x000762000c1e1900 */
[----:B------:R-:W-:-:S04]  /*0a50*/  ISETP.NE.U32.AND P0, PT, RZ, c[0x0][0x248], PT ;  /* 0x00009200ff007a0c */ /* 0x000fc80003f05070 */
[----:B------:R-:W-:Y:S01]  /*0a60*/  ISETP.NE.AND.EX P0, PT, RZ, c[0x0][0x24c], PT, P0 ;  /* 0x00009300ff007a0c */ /* 0x000fe20003f05300 */
[----:B-1----:R-:W-:Y:S02]  /*0a70*/  IMAD.MOV.U32 R4, RZ, RZ, c[0x0][0x218] ;  /* 0x00008600ff047624 */ /* 0x002fe400078e00ff */
[----:B--2---:R-:W-:Y:S02]  /*0a80*/  @P4 IMAD.IADD R21, R6, 0x1, -R0 ;  /* 0x0000000106154824 */ /* 0x004fe400078e0a00 */
[----:B------:R-:W-:-:S08]  /*0a90*/  @!P4 IMAD.MOV.U32 R21, RZ, RZ, c[0x0][0x214] ;  /* 0x00008500ff15c624 */ /* 0x000fd000078e00ff */
[----:B------:R-:W-:Y:S05]  /*0aa0*/  @!P0 BRA `(.L_x_170) ;  /* 0x0000003000008947 */ /* 0x000fea0003800000 */
[----:B---3--:R-:W2:Y:S02]  /*0ab0*/  @P3 LDG.E R4, [R2.64+0x4] ;  /* 0x0000040602043981 */ /* 0x008ea4000c1e1900 */
[----:B--2--5:R-:W-:-:S06]  /*0ac0*/  @P3 IADD3 R4, R4, -R248, RZ ;  /* 0x800000f804043210 */ /* 0x024fcc0007ffe0ff */
[----:B------:R1:W5:Y:S02]  /*0ad0*/  @!P3 LDG.E R4, [R2.64] ;  /* 0x000000060204b981 */ /* 0x000364000c1e1900 */
.L_x_170:
[----:B---3--:R-:W-:-:S04]  /*0ae0*/  ISETP.NE.U32.AND P1, PT, RZ, c[0x0][0x258], PT ;  /* 0x00009600ff007a0c */ /* 0x008fc80003f25070 */
[----:B------:R-:W-:-:S13]  /*0af0*/  ISETP.NE.AND.EX P1, PT, RZ, c[0x0][0x25c], PT, P1 ;  /* 0x00009700ff007a0c */ /* 0x000fda0003f25310 */
[----:B-1----:R-:W-:-:S04]  /*0b00*/  @P1 IADD3 R2, P0, R8, c[0x0][0x258], RZ ;  /* 0x0000960008021a10 */ /* 0x002fc80007f1e0ff */
        /* <DEDUP_REMOVED lines=19> */
[----:B------:R-:W-:Y:S01]  /*0c40*/  IMAD R9, R0, c[0x0][0x194], RZ ;  /* 0x0000650000097a24 */ /* 0x000fe200078e02ff */
[----:B------:R-:W-:Y:S01]  /*0c50*/  LOP3.LUT R8, R7, 0xffffffc0, RZ, 0xc0, !PT ;  /* 0xffffffc007087812 */ /* 0x000fe200078ec0ff */
[----:B------:R-:W-:Y:S01]  /*0c60*/  @P0 IMAD.IADD R6, R228, 0x1, R248 ;  /* 0x00000001e4060824 */ /* 0x000fe200078e02f8 */
[----:B------:R-:W-:Y:S01]  /*0c70*/  SEL R28, R28, R4, !P1 ;  /* 0x000000041c1c7207 */ /* 0x000fe20004800000 */
[----:B------:R-:W-:Y:S01]  /*0c80*/  IMAD.IADD R19, R29, 0x1, R3 ;  /* 0x000000011d137824 */ /* 0x000fe200078e0203 */
[----:B------:R-:W-:Y:S01]  /*0c90*/  @P1 IADD3 R19, R5, R9, RZ ;  /* 0x0000000905131210 */ /* 0x000fe20007ffe0ff */
[----:B------:R-:W-:Y:S01]  /*0ca0*/  @P0 IMAD.WIDE.U32 R2, R6, c[0x0][0x198], RZ ;  /* 0x0000660006020a25 */ /* 0x000fe200078e00ff */
[----:B------:R-:W-:Y:S02]  /*0cb0*/  IADD3 R9, R8, -0x40, RZ ;  /* 0xffffffc008097810 */ /* 0x000fe40007ffe0ff */
        /* <DEDUP_REMOVED lines=15> */
.L_x_172:
        /* <DEDUP_REMOVED lines=15> */
.L_x_173:
[----:B------:R-:W-:Y:S01]  /*0ea0*/  IABS R10, c[0x0][0x1c8] ;  /* 0x00007200000a7a13 */ /* 0x000fe20000000000 */
[----:B------:R-:W1:Y:S01]  /*0eb0*/  S2R R32, SR_CTAID.Z ;  /* 0x0000000000207919 */ /* 0x000e620000002700 */
[----:B------:R-:W2:Y:S01]  /*0ec0*/  LDC.U8 R17, c[0x0][0x328] ;  /* 0x0000ca00ff117b82 */ /* 0x000ea20000000000 */
[----:B------:R-:W-:Y:S01]  /*0ed0*/  IMAD.MOV.U32 R13, RZ, RZ, c[0x0][0x224] ;  /* 0x00008900ff0d7624 */ /* 0x000fe200078e00ff */
[----:B------:R-:W3:Y:S01]  /*0ee0*/  I2F.RP R2, R10 ;  /* 0x0000000a00027306 */ /* 0x000ee20000209400 */
[C---:B------:R-:W-:Y:S01]  /*0ef0*/  @P1 IMAD.WIDE.U32 R4, R0.reuse, c[0x0][0x370], RZ ;  /* 0x0000dc0000041a25 */ /* 0x040fe200078e00ff */
[----:B------:R-:W-:Y:S02]  /*0f00*/  SHF.R.S32.HI R249, RZ, 0x1f, R241 ;  /* 0x0000001ffff97819 */ /* 0x000fe400000114f1 */
[----:B------:R-:W-:Y:S01]  /*0f10*/  SHF.R.S32.HI R13, RZ, 0x1f, R13 ;  /* 0x0000001fff0d7819 */ /* 0x000fe2000001140d */
[----:B------:R-:W-:Y:S01]  /*0f20*/  @P1 IMAD R12, R0, c[0x0][0x374], R5 ;  /* 0x0000dd00000c1a24 */ /* 0x000fe200078e0205 */
[----:B------:R-:W-:Y:S01]  /*0f30*/  @P1 MOV R11, R4 ;  /* 0x00000004000b1202 */ /* 0x000fe20000000f00 */
[----:B------:R-:W-:Y:S01]  /*0f40*/  @!P1 IMAD.WIDE.U32 R4, R34, c[0x0][0x368], RZ ;  /* 0x0000da0022049a25 */ /* 0x000fe200078e00ff */
[----:B------:R-:W4:Y:S03]  /*0f50*/  LDC.U8 R20, c[0x0][0x3d0] ;  /* 0x0000f400ff147b82 */ /* 0x000f260000000000 */
[----:B------:R-:W-:-:S02]  /*0f60*/  IMAD.MOV.U32 R30, RZ, RZ, c[0x0][0x22c] ;  /* 0x00008b00ff1e7624 */ /* 0x000fc400078e00ff */
[----:B------:R-:W-:Y:S01]  /*0f70*/  IMAD.WIDE.U32 R14, R34, c[0x0][0x224], RZ ;  /* 0x00008900220e7a25 */ /* 0x000fe200078e00ff */
[----:B---3--:R-:W3:Y:S03]  /*0f80*/  MUFU.RCP R2, R2 ;  /* 0x0000000200027308 */ /* 0x008ee60000001000 */
[----:B------:R-:W-:Y:S01]  /*0f90*/  IMAD.WIDE R22, R30, c[0x0][0x1c0], RZ ;  /* 0x000070001e167a25 */ /* 0x000fe200078e02ff */
[----:B-1----:R-:W-:-:S03]  /*0fa0*/  IABS R7, R32 ;  /* 0x0000002000077213 */ /* 0x002fc60000000000 */
[----:B------:R-:W-:Y:S01]  /*0fb0*/  @!P1 IMAD.MOV.U32 R11, RZ, RZ, R4 ;  /* 0x000000ffff0b9224 */ /* 0x000fe200078e0004 */
[----:B------:R-:W-:Y:S02]  /*0fc0*/  LOP3.LUT R8, R32, c[0x0][0x1c8], RZ, 0x3c, !PT ;  /* 0x0000720020087a12 */ /* 0x000fe400078e3cff */
[----:B--2---:R-:W-:Y:S02]  /*0fd0*/  ISETP.NE.AND P2, PT, R17, RZ, PT ;  /* 0x000000ff1100720c */ /* 0x004fe40003f45270 */
[----:B------:R-:W-:Y:S02]  /*0fe0*/  ISETP.GE.AND P3, PT, R8, RZ, PT ;  /* 0x000000ff0800720c */ /* 0x000fe40003f66270 */
[----:B------:R-:W-:Y:S02]  /*0ff0*/  SHF.L.U64.HI R8, R34, 0x7, R35 ;  /* 0x0000000722087819 */ /* 0x000fe40000010223 */
[----:B------:R-:W-:Y:S02]  /*1000*/  SHF.R.S32.HI R33, RZ, 0x1f, R32 ;  /* 0x0000001fff217819 */ /* 0x000fe40000011420 */
[----:B---3--:R-:W-:-:S02]  /*1010*/  IADD3 R2, R2, 0xffffffe, RZ ;  /* 0x0ffffffe02027810 */ /* 0x008fc40007ffe0ff */
[----:B------:R-:W-:Y:S02]  /*1020*/  SEL R8, R8, RZ, P4 ;  /* 0x000000ff08087207 */ /* 0x000fe40002000000 */
[----:B------:R-:W1:Y:S02]  /*1030*/  F2I.FTZ.U32.TRUNC.NTZ R3, R2 ;  /* 0x0000000200037305 */ /* 0x000e64000021f000 */
[----:B-1----:R-:W-:-:S05]  /*1040*/  IADD3 R2, RZ, -R3, RZ ;  /* 0x80000003ff027210 */ /* 0x002fca0007ffe0ff */
        /* <DEDUP_REMOVED lines=8> */
[C---:B------:R-:W-:Y:S02]  /*10d0*/  IMAD R3, R10.reuse, R3, R7 ;  /* 0x000000030a037224 */ /* 0x040fe400078e0207 */
[----:B------:R-:W-:Y:S02]  /*10e0*/  IMAD R7, R13, R34, RZ ;  /* 0x000000220d077224 */ /* 0x000fe400078e02ff */
[----:B------:R-:W1:Y:S01]  /*10f0*/  S2R R13, SR_CTAID.X ;  /* 0x00000000000d7919 */ /* 0x000e620000002500 */
[----:B------:R-:W-:Y:S01]  /*1100*/  ISETP.GT.U32.AND P5, PT, R10, R3, PT ;  /* 0x000000030a00720c */ /* 0x000fe20003fa4070 */
[----:B------:R-:W-:Y:S02]  /*1110*/  IMAD.SHL.U32 R6, R34, 0x80, RZ ;  /* 0x0000008022067824 */ /* 0x000fe400078e00ff */
[----:B------:R-:W-:Y:S02]  /*1120*/  IMAD R5, R35, c[0x0][0x224], R7 ;  /* 0x0000890023057a24 */ /* 0x000fe400078e0207 */
[----:B------:R-:W-:Y:S01]  /*1130*/  IMAD R7, R23, R14, RZ ;  /* 0x0000000e17077224 */ /* 0x000fe200078e02ff */
[----:B------:R-:W-:-:S02]  /*1140*/  SEL R6, R6, RZ, P4 ;  /* 0x000000ff06067207 */ /* 0x000fc40002000000 */
[----:B------:R-:W-:Y:S01]  /*1150*/  IADD3 R4, R15, R5, RZ ;  /* 0x000000050f047210 */ /* 0x000fe20007ffe0ff */
[----:B------:R-:W-:Y:S01]  /*1160*/  IMAD.WIDE.U32 R14, R22, R14, RZ ;  /* 0x0000000e160e7225 */ /* 0x000fe200078e00ff */
[----:B------:R-:W-:-:S03]  /*1170*/  IADD3 R6, P4, R9, R6, RZ ;  /* 0x0000000609067210 */ /* 0x000fc60007f9e0ff */
[----:B------:R-:W-:Y:S01]  /*1180*/  @!P5 IADD3 R3, R3, -R10, RZ ;  /* 0x8000000a0303d210 */ /* 0x000fe20007ffe0ff */
[----:B------:R-:W-:Y:S01]  /*1190*/  IMAD R7, R22, R4, R7 ;  /* 0x0000000416077224 */ /* 0x000fe200078e0207 */
[----:B------:R-:W-:Y:S01]  /*11a0*/  @!P5 IADD3 R2, R2, 0x1, RZ ;  /* 0x000000010202d810 */ /* 0x000fe20007ffe0ff */
[----:B------:R-:W-:Y:S01]  /*11b0*/  IMAD.WIDE.U32 R4, R22, R0, RZ ;  /* 0x0000000016047225 */ /* 0x000fe200078e00ff */
[----:B------:R-:W-:-:S03]  /*11c0*/  ISETP.GE.U32.AND P6, PT, R3, R10, PT ;  /* 0x0000000a0300720c */ /* 0x000fc60003fc6070 */
[----:B------:R-:W-:Y:S01]  /*11d0*/  IMAD.X R8, R16, 0x1, R8, P4 ;  /* 0x0000000110087824 */ /* 0x000fe200020e0608 */
[----:B------:R-:W-:Y:S01]  /*11e0*/  ISETP.NE.AND P4, PT, RZ, c[0x0][0x1c8], PT ;  /* 0x00007200ff007a0c */ /* 0x000fe20003f85270 */
[C---:B------:R-:W-:Y:S01]  /*11f0*/  IMAD R10, R23.reuse, R6, RZ ;  /* 0x00000006170a7224 */ /* 0x040fe200078e02ff */
[----:B------:R-:W-:Y:S01]  /*1200*/  SEL R18, R14, R4, !P1 ;  /* 0x000000040e127207 */ /* 0x000fe20004800000 */
[----:B------:R-:W-:Y:S01]  /*1210*/  IMAD R3, R23, R0, RZ ;  /* 0x0000000017037224 */ /* 0x000fe200078e02ff */
[----:B------:R-:W-:Y:S01]  /*1220*/  IADD3 R14, R15, R7, RZ ;  /* 0x000000070f0e7210 */ /* 0x000fe20007ffe0ff */
[----:B------:R-:W-:Y:S02]  /*1230*/  @P2 IMAD R4, R34, c[0x0][0x214], RZ ;  /* 0x0000850022042a24 */ /* 0x000fe400078e02ff */
[----:B------:R-:W-:Y:S01]  /*1240*/  IMAD.WIDE.U32 R6, R22, R6, RZ ;  /* 0x0000000616067225 */ /* 0x000fe200078e00ff */
[----:B------:R-:W-:Y:S02]  /*1250*/  @P1 IADD3 R14, R5, R3, RZ ;  /* 0x00000003050e1210 */ /* 0x000fe40007ffe0ff */
[----:B------:R-:W-:Y:S01]  /*1260*/  @P6 IADD3 R2, R2, 0x1, RZ ;  /* 0x0000000102026810 */ /* 0x000fe20007ffe0ff */
[----:B------:R-:W-:Y:S01]  /*1270*/  IMAD R8, R22, R8, R10 ;  /* 0x0000000816087224 */ /* 0x000fe200078e020a */
[----:B------:R-:W-:Y:S01]  /*1280*/  @P2 SEL R3, R4, R0, !P1 ;  /* 0x0000000004032207 */ /* 0x000fe20004800000 */
[----:B-1----:R-:W-:Y:S01]  /*1290*/  IMAD.WIDE.U32 R22, R13, c[0x0][0x3d8], RZ ;  /* 0x0000f6000d167a25 */ /* 0x002fe200078e00ff */
[----:B----4-:R-:W-:-:S02]  /*12a0*/  ISETP.NE.AND P6, PT, R20, RZ, PT ;  /* 0x000000ff1400720c */ /* 0x010fc40003fc5270 */
[----:B------:R-:W-:Y:S01]  /*12b0*/  IADD3 R8, R7, R8, RZ ;  /* 0x0000000807087210 */ /* 0x000fe20007ffe0ff */
[----:B------:R-:W-:Y:S01]  /*12c0*/  IMAD.MOV.U32 R10, RZ, RZ, R2 ;  /* 0x000000ffff0a7224 */ /* 0x000fe200078e0002 */
[----:B------:R-:W-:Y:S01]  /*12d0*/  SEL R22, R22, RZ, P6 ;  /* 0x000000ff16167207 */ /* 0x000fe20003000000 */
[----:B------:R-:W-:Y:S02]  /*12e0*/  IMAD R4, R13, c[0x0][0x3dc], R23 ;  /* 0x0000f7000d047a24 */ /* 0x000fe400078e0217 */
[----:B------:R-:W-:Y:S01]  /*12f0*/  IMAD R13, R32, c[0x0][0x22c], RZ ;  /* 0x00008b00200d7a24 */ /* 0x000fe200078e02ff */
        /* <DEDUP_REMOVED lines=16> */
.L_x_174:
[----:B------:R-:W-:-:S04]  /*1400*/  IMAD R0, R34, c[0x0][0x1c0], R32 ;  /* 0x0000700022007a24 */ /* 0x000fc800078e0220 */
[----:B------:R-:W-:-:S03]  /*1410*/  IMAD R0, R0, c[0x0][0x224], RZ ;  /* 0x0000890000007a24 */ /* 0x000fc600078e02ff */
.L_x_175:
[----:B------:R-:W2:Y:S01]  /*1420*/  LDL R38, [R1+0x4] ;  /* 0x0000040001267983 */ /* 0x000ea20000100800 */
[----:B------:R-:W-:Y:S01]  /*1430*/  IMAD R23, R30, c[0x0][0x1c0], RZ ;  /* 0x000070001e177a24 */ /* 0x000fe200078e02ff */
[C---:B------:R-:W-:Y:S01]  /*1440*/  IADD3 R15, R9.reuse, R0, RZ ;  /* 0x00000000090f7210 */ /* 0x040fe20007ffe0ff */
[----:B------:R-:W-:Y:S01]  /*1450*/  IMAD.IADD R5, R9, 0x1, R2 ;  /* 0x0000000109057824 */ /* 0x000fe200078e0202 */
[----:B------:R-:W1:Y:S01]  /*1460*/  S2R R36, SR_TID.X ;  /* 0x0000000000247919 */ /* 0x000e620000002100 */
[----:B------:R-:W-:Y:S01]  /*1470*/  IADD3 R2, P1, R250, R11, RZ ;  /* 0x0000000bfa027210 */ /* 0x000fe20007f3e0ff */
[----:B------:R-:W-:Y:S01]  /*1480*/  IMAD.SHL.U32 R11, R23, 0x40, RZ ;  /* 0x00000040170b7824 */ /* 0x000fe200078e00ff */
[----:B------:R-:W-:Y:S01]  /*1490*/  SHF.R.S32.HI R31, RZ, 0x1f, R229 ;  /* 0x0000001fff1f7819 */ /* 0x000fe200000114e5 */
[----:B------:R-:W3:Y:S01]  /*14a0*/  S2R R37, SR_TID.X ;  /* 0x0000000000257919 */ /* 0x000ee20000002100 */
[----:B------:R-:W-:Y:S01]  /*14b0*/  IMAD R4, R16, c[0x0][0x370], RZ ;  /* 0x0000dc0010047a24 */ /* 0x000fe200078e02ff */
[----:B------:R-:W-:Y:S01]  /*14c0*/  BSSY B1, `(.L_x_171) ;  /* 0x00005c5000017945 */ /* 0x000fe20003800000 */
[----:B------:R-:W-:Y:S01]  /*14d0*/  IMAD.X R3, R251, 0x1, R12, P1 ;  /* 0x00000001fb037824 */ /* 0x000fe200008e060c */
[----:B------:R-:W-:Y:S01]  /*14e0*/  IADD3 R7, P2, P1, R6, R11, R13 ;  /* 0x0000000b06077210 */ /* 0x000fe2000795e00d */
[C---:B------:R-:W-:Y:S01]  /*14f0*/  IMAD R6, R9.reuse, c[0x0][0x374], R4 ;  /* 0x0000dd0009067a24 */ /* 0x040fe200078e0204 */
[----:B------:R-:W-:Y:S01]  /*1500*/  SHF.R.S32.HI R0, RZ, 0x1f, R11 ;  /* 0x0000001fff007819 */ /* 0x000fe2000001140b */
[----:B------:R-:W-:Y:S01]  /*1510*/  IMAD.WIDE.U32 R2, R9, c[0x0][0x370], R2 ;  /* 0x0000dc0009027a25 */ /* 0x000fe200078e0002 */
[----:B------:R-:W-:-:S02]  /*1520*/  IADD3 R4, P3, R229, R9, RZ ;  /* 0x00000009e5047210 */ /* 0x000fc40007f7e0ff */
[----:B------:R-:W-:Y:S01]  /*1530*/  IADD3.X R8, R8, R0, R29, P2, P1 ;  /* 0x0000000008087210 */ /* 0x000fe200017e241d */
[----:B------:R-:W-:Y:S01]  /*1540*/  IMAD.MOV.U32 R30, RZ, RZ, 0x4 ;  /* 0x00000004ff1e7424 */ /* 0x000fe200078e00ff */
[----:B------:R-:W-:Y:S01]  /*1550*/  IADD3 R0, -R204, R21, R241 ;  /* 0x00000015cc007210 */ /* 0x000fe20007ffe1f1 */
[----:B------:R-:W-:Y:S01]  /*1560*/  IMAD.IADD R3, R3, 0x1, R6 ;  /* 0x0000000103037824 */ /* 0x000fe200078e0206 */
[----:B------:R-:W-:Y:S01]  /*1570*/  IADD3 R9, P2, P1, R22, R7, R18 ;  /* 0x0000000716097210 */ /* 0x000fe2000795e012 */
[----:B------:R-:W-:Y:S01]  /*1580*/  IMAD.WIDE R12, R5, R30, c[0x0][0x200] ;  /* 0x00008000050c7625 */ /* 0x000fe200078e021e */
[----:B------:R-:W-:Y:S02]  /*1590*/  IADD3 R6, R0, -c[0x0][0x2e8], RZ ;  /* 0x8000ba0000067a10 */ /* 0x000fe40007ffe0ff */
[----:B------:R-:W-:Y:S01]  /*15a0*/  IADD3.X R5, R31, R16, RZ, P3, !PT ;  /* 0x000000101f057210 */ /* 0x000fe20001ffe4ff */
[----:B------:R-:W-:Y:S01]  /*15b0*/  IMAD.MOV.U32 R208, RZ, RZ, R12 ;  /* 0x000000ffffd07224 */ /* 0x000fe200078e000c */
[----:B-1----:R-:W-:Y:S01]  /*15c0*/  SHF.R.S32.HI R36, RZ, 0x1f, R36 ;  /* 0x0000001fff247819 */ /* 0x002fe20000011424 */
[----:B------:R-:W-:Y:S01]  /*15d0*/  IMAD R11, R33, c[0x0][0x378], RZ ;  /* 0x0000de00210b7a24 */ /* 0x000fe200078e02ff */
[----:B------:R-:W-:Y:S01]  /*15e0*/  SHF.R.S32.HI R7, RZ, 0x1f, R6 ;  /* 0x0000001fff077819 */ /* 0x000fe20000011406 */
[----:B------:R-:W-:Y:S01]  /*15f0*/  IMAD R5, R5, c[0x0][0x190], RZ ;  /* 0x0000640005057a24 */ /* 0x000fe200078e02ff */
[----:B---3--:R-:W-:Y:S01]  /*1600*/  LEA.HI R36, R36, R37, RZ, 0x5 ;  /* 0x0000002524247211 */ /* 0x008fe200078f28ff */
[----:B------:R-:W-:Y:S01]  /*1610*/  IMAD R11, R32, c[0x0][0x37c], R11 ;  /* 0x0000df00200b7a24 */ /* 0x000fe200078e020b */
[----:B------:R-:W-:Y:S01]  /*1620*/  LEA.HI R6, R7, R6, RZ, 0x6 ;  /* 0x0000000607067211 */ /* 0x000fe200078f30ff */
[C---:B------:R-:W-:Y:S01]  /*1630*/  IMAD R12, R4.reuse, c[0x0][0x194], R5 ;  /* 0x00006500040c7a24 */ /* 0x040fe200078e0205 */
[----:B------:R-:W-:Y:S01]  /*1640*/  SHF.R.S32.HI R36, RZ, 0x5, R36 ;  /* 0x00000005ff247819 */ /* 0x000fe20000011424 */
[----:B------:R-:W-:Y:S01]  /*1650*/  IMAD.WIDE.U32 R4, R4, c[0x0][0x190], R250 ;  /* 0x0000640004047a25 */ /* 0x000fe200078e00fa */
[----:B------:R-:W-:-:S02]  /*1660*/  IADD3.X R8, R17, R8, R14, P2, P1 ;  /* 0x0000000811087210 */ /* 0x000fc400017e240e */
[----:B------:R-:W-:Y:S01]  /*1670*/  SHF.R.S32.HI R6, RZ, 0x6, R6 ;  /* 0x00000006ff067819 */ /* 0x000fe20000011406 */
[----:B------:R-:W-:Y:S01]  /*1680*/  IMAD.WIDE.U32 R2, R32, c[0x0][0x378], R2 ;  /* 0x0000de0020027a25 */ /* 0x000fe200078e0002 */
[----:B------:R-:W-:Y:S02]  /*1690*/  IADD3 R4, P2, R28, R4, RZ ;  /* 0x000000041c047210 */ /* 0x000fe40007f5e0ff */
[----:B------:R-:W-:Y:S01]  /*16a0*/  IMNMX R226, RZ, R6, !PT ;  /* 0x00000006ffe27217 */ /* 0x000fe20007800200 */
[----:B------:R-:W-:Y:S01]  /*16b0*/  IMAD.IADD R3, R3, 0x1, R11 ;  /* 0x0000000103037824 */ /* 0x000fe200078e020b */
[----:B------:R-:W-:Y:S01]  /*16c0*/  IADD3.X R5, R19, R5, R12, P2, !PT ;  /* 0x0000000513057210 */ /* 0x000fe200017fe40c */
[----:B------:R-:W-:Y:S02]  /*16d0*/  IMAD R7, R33, c[0x0][0x1a8], RZ ;  /* 0x00006a0021077a24 */ /* 0x000fe400078e02ff */
[----:B------:R-:W-:-:S04]  /*16e0*/  IMAD.WIDE.U32 R2, R229, c[0x0][0x370], R2 ;  /* 0x0000dc00e5027a25 */ /* 0x000fc800078e0002 */
[----:B------:R-:W-:Y:S01]  /*16f0*/  IMAD R7, R32, c[0x0][0x1ac], R7 ;  /* 0x00006b0020077a24 */ /* 0x000fe200078e0207 */
[----:B------:R-:W-:Y:S01]  /*1700*/  LEA R192, P2, R2, c[0x0][0x330], 0x1 ;  /* 0x0000cc0002c07a11 */ /* 0x000fe200078408ff */
[----:B------:R-:W-:-:S04]  /*1710*/  IMAD.WIDE.U32 R4, R32, c[0x0][0x1a8], R4 ;  /* 0x00006a0020047a25 */ /* 0x000fc800078e0004 */
[----:B------:R-:W-:Y:S01]  /*1720*/  IMAD.MOV.U32 R207, RZ, RZ, R13 ;  /* 0x000000ffffcf7224 */ /* 0x000fe200078e000d */
[----:B------:R-:W-:Y:S01]  /*1730*/  LEA R194, P3, R4, c[0x0][0x160], 0x1 ;  /* 0x0000580004c27a11 */ /* 0x000fe200078608ff */
[----:B------:R-:W-:-:S04]  /*1740*/  IMAD.WIDE R12, R15, R30, c[0x0][0x3c8] ;  /* 0x0000f2000f0c7625 */ /* 0x000fc800078e021e */
[----:B------:R-:W-:Y:S01]  /*1750*/  IMAD.IADD R7, R5, 0x1, R7 ;  /* 0x0000000105077824 */ /* 0x000fe200078e0207 */
[----:B------:R-:W-:Y:S01]  /*1760*/  MOV R206, R12 ;  /* 0x0000000c00ce7202 */ /* 0x000fe20000000f00 */
[----:B------:R-:W-:-:S03]  /*1770*/  IMAD.MOV.U32 R205, RZ, RZ, R13 ;  /* 0x000000ffffcd7224 */ /* 0x000fc600078e000d */
[----:B------:R-:W-:Y:S01]  /*1780*/  LEA.HI.X R195, R4, c[0x0][0x164], R7, 0x1, P3 ;  /* 0x0000590004c37a11 */ /* 0x000fe200018f0c07 */
[----:B--2---:R-:W-:-:S05]  /*1790*/  IMAD R0, R36, R23, R38 ;  /* 0x0000001724007224 */ /* 0x004fca00078e0226 */
[----:B------:R-:W-:-:S04]  /*17a0*/  IADD3 R9, P1, R0, R9, RZ ;  /* 0x0000000900097210 */ /* 0x000fc80007f3e0ff */
[----:B------:R-:W-:Y:S01]  /*17b0*/  LEA.HI.X.SX32 R8, R0, R8, 0x1, P1 ;  /* 0x0000000800087211 */ /* 0x000fe200008f0eff */
[----:B------:R-:W-:Y:S01]  /*17c0*/  IMAD R0, R31, c[0x0][0x370], RZ ;  /* 0x0000dc001f007a24 */ /* 0x000fe200078e02ff */
[----:B------:R-:W-:-:S03]  /*17d0*/  LEA R188, P1, R9, c[0x0][0x350], 0x2 ;  /* 0x0000d40009bc7a11 */ /* 0x000fc600078210ff */
[----:B------:R-:W-:Y:S01]  /*17e0*/  IMAD R0, R229, c[0x0][0x374], R0 ;  /* 0x0000dd00e5007a24 */ /* 0x000fe200078e0200 */
[----:B------:R-:W-:Y:S02]  /*17f0*/  LEA.HI.X R189, R9, c[0x0][0x354], R8, 0x2, P1 ;  /* 0x0000d50009bd7a11 */ /* 0x000fe400008f1408 */
[C---:B------:R-:W-:Y:S01]  /*1800*/  ISETP.GT.AND P1, PT, R196.reuse, R226, PT ;  /* 0x000000e2c400720c */ /* 0x040fe20003f24270 */
[----:B------:R-:W-:Y:S01]  /*1810*/  IMAD.IADD R0, R3, 0x1, R0 ;  /* 0x0000000103007824 */ /* 0x000fe200078e0200 */
[----:B------:R-:W-:-:S04]  /*1820*/  IADD3 R196, R196, -0x1, RZ ;  /* 0xffffffffc4c47810 */ /* 0x000fc80007ffe0ff */
[----:B------:R-:W-:-:S07]  /*1830*/  LEA.HI.X R193, R2, c[0x0][0x334], R0, 0x1, P2 ;  /* 0x0000cd0002c17a11 */ /* 0x000fce00010f0c00 */
        /* <DEDUP_REMOVED lines=16> */
.L_x_177:
        /* <DEDUP_REMOVED lines=15> */
.L_x_178:
        /* <DEDUP_REMOVED lines=15> */
[----:B------:R-:W-:-:S03]  /*1b20*/  MOV R3, R8 ;  /* 0x0000000800037202 */ /* 0x000fc60000000f00 */
[C---:B------:R-:W-:Y:S02]  /*1b30*/  IMAD R0, R229.reuse, c[0x0][0x3a4], R0 ;  /* 0x0000e900e5007a24 */ /* 0x040fe400078e0200 */
[----:B------:R-:W-:-:S05]  /*1b40*/  IMAD.WIDE.U32 R6, R229, c[0x0][0x3a0], R2 ;  /* 0x0000e800e5067a25 */ /* 0x000fca00078e0002 */
[----:B------:R-:W-:Y:S02]  /*1b50*/  IADD3 R0, R7, R0, RZ ;  /* 0x0000000007007210 */ /* 0x000fe40007ffe0ff */
[----:B------:R-:W-:-:S04]  /*1b60*/  LEA R2, P0, R6, c[0x0][0x340], 0x1 ;  /* 0x0000d00006027a11 */ /* 0x000fc800078008ff */
[----:B------:R-:W-:-:S05]  /*1b70*/  LEA.HI.X R3, R6, c[0x0][0x344], R0, 0x1, P0 ;  /* 0x0000d10006037a11 */ /* 0x000fca00000f0c00 */
[----:B------:R1:W-:Y:S04]  /*1b80*/  STG.E.128 [R2.64], RZ ;  /* 0x000000ff02007986 */ /* 0x0003e8000c101d06 */
[----:B------:R1:W-:Y:S04]  /*1b90*/  STG.E.128 [R2.64+0x80], RZ ;  /* 0x000080ff02007986 */ /* 0x0003e8000c101d06 */
[----:B------:R1:W-:Y:S02]  /*1ba0*/  STG.E.128 [R2.64+0x100], RZ ;  /* 0x000100ff02007986 */ /* 0x0003e4000c101d06 */
.L_x_180:
[----:B------:R-:W-:Y:S05]  /*1bb0*/  BSYNC B0 ;  /* 0x0000000000007941 */ /* 0x000fea0003800000 */
.L_x_179:
[----:B------:R-:W-:Y:S01]  /*1bc0*/  IADD3 R0, R229, 0x20, RZ ;  /* 0x00000020e5007810 */ /* 0x000fe20007ffe0ff */
[----:B------:R-:W-:Y:S03]  /*1bd0*/  BSSY B0, `(.L_x_181) ;  /* 0x000000f000007945 */ /* 0x000fe60003800000 */
[----:B------:R-:W-:-:S13]  /*1be0*/  ISETP.GE.AND P0, PT, R0, R9, PT ;  /* 0x000000090000720c */ /* 0x000fda0003f06270 */
[----:B------:R-:W-:Y:S05]  /*1bf0*/  @P0 BRA `(.L_x_182) ;  /* 0x000000c000000947 */ /* 0x000fea0003800000 */
[----:B------:R-:W-:Y:S02]  /*1c00*/  IADD3 R0, P2, R229, 0x20, RZ ;  /* 0x00000020e5007810 */ /* 0x000fe40007f5e0ff */
[----:B------:R-:W-:Y:S02]  /*1c10*/  MOV R5, R8 ;  /* 0x0000000800057202 */ /* 0x000fe40000000f00 */
[----:B-1----:R-:W-:-:S03]  /*1c20*/  IADD3.X R2, RZ, R31, RZ, P2, !PT ;  /* 0x0000001fff027210 */ /* 0x002fc600017fe4ff */
        /* <DEDUP_REMOVED lines=9> */
.L_x_182:
[----:B------:R-:W-:Y:S05]  /*1cc0*/  BSYNC B0 ;  /* 0x0000000000007941 */ /* 0x000fea0003800000 */
.L_x_181:
        /* <DEDUP_REMOVED lines=22> */
.L_x_184:
[----:B------:R-:W-:Y:S05]  /*1e30*/  BSYNC B0 ;  /* 0x0000000000007941 */ /* 0x000fea0003800000 */
.L_x_183:
[----:B------:R-:W-:Y:S05]  /*1e40*/  @P0 BRA `(.L_x_185) ;  /* 0x000052c000000947 */ /* 0x000fea0003800000 */
[----:B------:R-:W-:Y:S02]  /*1e50*/  IADD3 R0, P0, R229, 0x20, RZ ;  /* 0x00000020e5007810 */ /* 0x000fe40007f1e0ff */
[----:B------:R-:W-:-:S02]  /*1e60*/  MOV R5, R8 ;  /* 0x0000000800057202 */ /* 0x000fc40000000f00 */
        /* <DEDUP_REMOVED lines=11> */
.L_x_176:
[----:B------:R-:W2:Y:S01]  /*1f20*/  LDL R22, [R1] ;  /* 0x0000000001167983 */ /* 0x000ea20000100800 */
[----:B------:R-:W-:Y:S01]  /*1f30*/  IMAD R19, R196, -0x40, R21 ;  /* 0xffffffc0c4137824 */ /* 0x000fe200078e0215 */
[----:B------:R-:W-:Y:S01]  /*1f40*/  IADD3 R3, R229, 0x20, RZ ;  /* 0x00000020e5037810 */ /* 0x000fe20007ffe0ff */
[----:B------:R-:W-:Y:S01]  /*1f50*/  IMAD R0, R230, -0x40, R204 ;  /* 0xffffffc0e6007824 */ /* 0x000fe200078e02cc */
[----:B------:R-:W3:Y:S01]  /*1f60*/  LDL R23, [R1+0x8] ;  /* 0x0000080001177983 */ /* 0x000ee20000100800 */
[----:B------:R-:W-:Y:S01]  /*1f70*/  IMAD R2, R249, c[0x0][0x198], RZ ;  /* 0x00006600f9027a24 */ /* 0x000fe200078e02ff */
[----:B------:R-:W-:Y:S01]  /*1f80*/  ISETP.GE.AND P5, PT, R3, R19, PT ;  /* 0x000000130300720c */ /* 0x000fe20003fa6270 */
[----:B------:R-:W-:Y:S01]  /*1f90*/  IMAD.WIDE.U32 R4, R241, c[0x0][0x198], R250 ;  /* 0x00006600f1047a25 */ /* 0x000fe200078e00fa */
[----:B------:R-:W-:-:S02]  /*1fa0*/  ISETP.GE.AND P3, PT, R3, R0, PT ;  /* 0x000000000300720c */ /* 0x000fc40003f66270 */
[----:B------:R-:W-:Y:S01]  /*1fb0*/  ISETP.GE.AND P4, PT, R229, R0, PT ;  /* 0x00000000e500720c */ /* 0x000fe20003f86270 */
[----:B------:R-:W-:Y:S01]  /*1fc0*/  IMAD R6, R241, c[0x0][0x19c], R2 ;  /* 0x00006700f1067a24 */ /* 0x000fe200078e0202 */
[----:B------:R-:W-:Y:S01]  /*1fd0*/  IADD3 R4, P0, R25, R4, RZ ;  /* 0x0000000419047210 */ /* 0x000fe20007f1e0ff */
[----:B------:R-:W-:Y:S01]  /*1fe0*/  IMAD.WIDE.U32 R2, R241, c[0x0][0x1a0], R250 ;  /* 0x00006800f1027a25 */ /* 0x000fe200078e00fa */
[----:B------:R-:W-:Y:S02]  /*1ff0*/  LEA.HI R7, R196, R196, RZ, 0x1 ;  /* 0x000000c4c4077211 */ /* 0x000fe400078f08ff */
[----:B------:R-:W-:Y:S01]  /*2000*/  IADD3.X R5, R27, R5, R6, P0, !PT ;  /* 0x000000051b057210 */ /* 0x000fe200007fe406 */
[----:B------:R-:W-:Y:S01]  /*2010*/  IMAD R0, R249, c[0x0][0x1a0], RZ ;  /* 0x00006800f9007a24 */ /* 0x000fe200078e02ff */
[----:B------:R-:W-:Y:S01]  /*2020*/  IADD3 R8, P0, R24, R2, RZ ;  /* 0x0000000218087210 */ /* 0x000fe20007f1e0ff */
[----:B------:R-:W-:Y:S02]  /*2030*/  IMAD.MOV.U32 R180, RZ, RZ, 0x40 ;  /* 0x00000040ffb47424 */ /* 0x000fe400078e00ff */
[----:B------:R-:W-:-:S02]  /*2040*/  IMAD R0, R241, c[0x0][0x1a4], R0 ;  /* 0x00006900f1007a24 */ /* 0x000fc400078e0200 */
[----:B------:R-:W-:-:S03]  /*2050*/  IMAD.WIDE.U32 R12, R180, c[0x0][0x370], RZ ;  /* 0x0000dc00b40c7a25 */ /* 0x000fc600078e00ff */
[----:B------:R-:W-:Y:S01]  /*2060*/  IADD3.X R9, R26, R3, R0, P0, !PT ;  /* 0x000000031a097210 */ /* 0x000fe200007fe400 */
[C---:B------:R-:W-:Y:S01]  /*2070*/  IMAD R2, R180.reuse, c[0x0][0x374], RZ ;  /* 0x0000dd00b4027a24 */ /* 0x040fe200078e02ff */
[----:B------:R-:W-:Y:S01]  /*2080*/  LOP3.LUT R0, R7, 0xfffffffe, RZ, 0xc0, !PT ;  /* 0xfffffffe07007812 */ /* 0x000fe200078ec0ff */
[----:B------:R-:W-:Y:S01]  /*2090*/  IMAD.WIDE.U32 R14, R180, c[0x0][0x190], RZ ;  /* 0x00006400b40e7a25 */ /* 0x000fe200078e00ff */
[----:B------:R-:W-:-:S03]  /*20a0*/  @!P5 IADD3 R6, P1, R192, R12, RZ ;  /* 0x0000000cc006d210 */ /* 0x000fc60007f3e0ff */
[----:B------:R-:W-:Y:S01]  /*20b0*/  IMAD R11, R180, c[0x0][0x194], RZ ;  /* 0x00006500b40b7a24 */ /* 0x000fe200078e02ff */
[----:B------:R-:W-:Y:S01]  /*20c0*/  @!P5 IADD3.X R7, R193, R13, R2, P1, !PT ;  /* 0x0000000dc107d210 */ /* 0x000fe20000ffe402 */
[----:B------:R-:W-:Y:S01]  /*20d0*/  IMAD.IADD R3, R196, 0x1, -R0 ;  /* 0x00000001c4037824 */ /* 0x000fe200078e0a00 */
[----:B------:R-:W-:Y:S01]  /*20e0*/  @!P5 IADD3 R14, P0, R194, R14, RZ ;  /* 0x0000000ec20ed210 */ /* 0x000fe20007f1e0ff */
[C---:B------:R-:W-:Y:S02]  /*20f0*/  IMAD R2, R20.reuse, c[0x0][0x1b0], RZ ;  /* 0x00006c0014027a24 */ /* 0x040fe400078e02ff */
[----:B------:R-:W-:Y:S01]  /*2100*/  IMAD R0, R20, c[0x0][0x1b8], RZ ;  /* 0x00006e0014007a24 */ /* 0x000fe200078e02ff */
[----:B------:R-:W-:Y:S01]  /*2110*/  @!P5 IADD3.X R15, R195, R15, R11, P0, !PT ;  /* 0x0000000fc30fd210 */ /* 0x000fe200007fe40b */
[C---:B------:R-:W-:Y:S01]  /*2120*/  IMAD R12, R10.reuse, c[0x0][0x1b4], R2 ;  /* 0x00006d000a0c7a24 */ /* 0x040fe200078e0202 */
[----:B------:R-:W-:Y:S01]  /*2130*/  ISETP.NE.AND P0, PT, R3, 0x1, PT ;  /* 0x000000010300780c */ /* 0x000fe20003f05270 */
[C---:B------:R-:W-:Y:S01]  /*2140*/  IMAD R13, R10.reuse, c[0x0][0x1bc], R0 ;  /* 0x00006f000a0d7a24 */ /* 0x040fe200078e0200 */
[C---:B------:R-:W-:Y:S01]  /*2150*/  @!P3 IADD3 R0, P1, R229.reuse, 0x20, RZ ;  /* 0x00000020e500b810 */ /* 0x040fe20007f3e0ff */
[----:B------:R-:W-:Y:S01]  /*2160*/  IMAD.WIDE.U32 R2, R10, c[0x0][0x1b0], R4 ;  /* 0x00006c000a027a25 */ /* 0x000fe200078e0004 */
[----:B------:R-:W-:-:S03]  /*2170*/  @!P3 IADD3 R11, P2, R229, 0x20, RZ ;  /* 0x00000020e50bb810 */ /* 0x000fc60007f5e0ff */
[----:B------:R-:W-:Y:S01]  /*2180*/  IMAD.WIDE.U32 R8, R10, c[0x0][0x1b8], R8 ;  /* 0x00006e000a087a25 */ /* 0x000fe200078e0008 */
[----:B------:R-:W-:-:S03]  /*2190*/  IADD3 R5, R3, R12, RZ ;  /* 0x0000000c03057210 */ /* 0x000fc60007ffe0ff */
[----:B------:R-:W-:Y:S01]  /*21a0*/  @!P3 IMAD.X R16, RZ, RZ, R31, P1 ;  /* 0x000000ffff10b224 */ /* 0x000fe200008e061f */
[----:B------:R-:W-:Y:S01]  /*21b0*/  IADD3 R3, R9, R13, RZ ;  /* 0x0000000d09037210 */ /* 0x000fe20007ffe0ff */
[----:B------:R-:W-:Y:S01]  /*21c0*/  @!P4 IMAD.MOV.U32 R4, RZ, RZ, R2 ;  /* 0x000000ffff04c224 */ /* 0x000fe200078e0002 */
[----:B------:R-:W-:Y:S01]  /*21d0*/  @!P3 MOV R13, R5 ;  /* 0x00000005000db202 */ /* 0x000fe20000000f00 */
[----:B------:R-:W-:Y:S01]  /*21e0*/  @!P3 IMAD R9, R16, c[0x0][0x1a0], RZ ;  /* 0x000068001009ba24 */ /* 0x000fe200078e02ff */
[----:B------:R-:W-:Y:S01]  /*21f0*/  @!P3 MOV R17, R3 ;  /* 0x000000030011b202 */ /* 0x000fe20000000f00 */
[----:B------:R-:W-:Y:S02]  /*2200*/  @!P3 IMAD.MOV.U32 R16, RZ, RZ, R8 ;  /* 0x000000ffff10b224 */ /* 0x000fe400078e0008 */
[C---:B------:R-:W-:Y:S02]  /*2210*/  @!P3 IMAD R20, R0.reuse, c[0x0][0x1a4], R9 ;  /* 0x000069000014ba24 */ /* 0x040fe400078e0209 */
[----:B------:R-:W-:-:S04]  /*2220*/  @!P3 IMAD.WIDE.U32 R16, R0, c[0x0][0x1a0], R16 ;  /* 0x000068000010ba25 */ /* 0x000fc800078e0010 */
[----:B------:R-:W-:Y:S02]  /*2230*/  @!P4 IMAD R0, R31, c[0x0][0x198], RZ ;  /* 0x000066001f00ca24 */ /* 0x000fe400078e02ff */
[----:B------:R-:W-:Y:S02]  /*2240*/  @!P3 IMAD.MOV.U32 R12, RZ, RZ, R2 ;  /* 0x000000ffff0cb224 */ /* 0x000fe400078e0002 */
[----:B------:R-:W-:Y:S01]  /*2250*/  @!P3 IMAD.X R10, RZ, RZ, R31, P2 ;  /* 0x000000ffff0ab224 */ /* 0x000fe200010e061f */
[C---:B------:R-:W-:Y:S01]  /*2260*/  ISETP.GE.AND P2, PT, R229.reuse, R19, PT ;  /* 0x00000013e500720c */ /* 0x040fe20003f46270 */
[----:B------:R-:W-:Y:S01]  /*2270*/  @P6 BAR.SYNC.DEFER_BLOCKING 0x0 ;  /* 0x0000000000006b1d */ /* 0x000fe20000010000 */
[----:B------:R-:W-:Y:S02]  /*2280*/  @!P4 IMAD.MOV.U32 R2, RZ, RZ, R8 ;  /* 0x000000ffff02c224 */ /* 0x000fe400078e0008 */
[C---:B------:R-:W-:Y:S02]  /*2290*/  @!P4 IMAD R8, R229.reuse, c[0x0][0x19c], R0 ;  /* 0x00006700e508ca24 */ /* 0x040fe400078e0200 */
[----:B------:R-:W-:-:S04]  /*22a0*/  @!P4 IMAD.WIDE.U32 R4, R229, c[0x0][0x198], R4 ;  /* 0x00006600e504ca25 */ /* 0x000fc800078e0004 */
[----:B------:R-:W-:Y:S02]  /*22b0*/  @!P4 IMAD R9, R31, c[0x0][0x1a0], RZ ;  /* 0x000068001f09ca24 */ /* 0x000fe400078e02ff */
[----:B------:R-:W-:Y:S01]  /*22c0*/  @!P4 IMAD.IADD R5, R5, 0x1, R8 ;  /* 0x000000010505c824 */ /* 0x000fe200078e0208 */
[----:B------:R-:W-:Y:S01]  /*22d0*/  @!P4 LEA R8, P6, R4, c[0x0][0x168], 0x1 ;  /* 0x00005a000408ca11 */ /* 0x000fe200078c08ff */
[----:B------:R-:W-:Y:S02]  /*22e0*/  @!P4 IMAD R18, R229, c[0x0][0x1a4], R9 ;  /* 0x00006900e512ca24 */ /* 0x000fe400078e0209 */
[----:B------:R-:W-:Y:S01]  /*22f0*/  @!P3 IMAD R10, R10, c[0x0][0x198], RZ ;  /* 0x000066000a0aba24 */ /* 0x000fe200078e02ff */
[----:B------:R-:W-:Y:S01]  /*2300*/  @!P4 LEA.HI.X R9, R4, c[0x0][0x16c], R5, 0x1, P6 ;  /* 0x00005b000409ca11 */ /* 0x000fe200030f0c05 */
[----:B------:R-:W-:-:S04]  /*2310*/  @!P3 IMAD.WIDE.U32 R12, R11, c[0x0][0x198], R12 ;  /* 0x000066000b0cba25 */ /* 0x000fc800078e000c */
[----:B------:R-:W-:Y:S01]  /*2320*/  @!P3 IMAD R10, R11, c[0x0][0x19c], R10 ;  /* 0x000067000b0aba24 */ /* 0x000fe200078e020a */
[----:B------:R1:W-:Y:S04]  /*2330*/  @P2 STS.128 [R191+0xc000], RZ ;  /* 0x00c000ffbf002388 */ /* 0x0003e80000000c00 */
[----:B------:R1:W-:Y:S04]  /*2340*/  @P2 STS.128 [R191+0xe000], RZ ;  /* 0x00e000ffbf002388 */ /* 0x0003e80000000c00 */
[----:B------:R1:W-:Y:S04]  /*2350*/  @P2 STS.128 [R191+0x10000], RZ ;  /* 0x010000ffbf002388 */ /* 0x0003e80000000c00 */
[----:B------:R-:W-:Y:S01]  /*2360*/  @!PT LDS RZ, [RZ] ;  /* 0x00000000fffff984 */ /* 0x000fe20000000800 */
[----:B------:R-:W-:Y:S01]  /*2370*/  @!PT LDS RZ, [RZ] ;  /* 0x00000000fffff984 */ /* 0x000fe20000000800 */
[----:B------:R-:W-:Y:S01]  /*2380*/  @!PT LDS RZ, [RZ] ;  /* 0x00000000fffff984 */ /* 0x000fe20000000800 */
[----:B------:R1:W-:Y:S04]  /*2390*/  @!P2 LDGSTS.E.BYPASS.LTC128B.128 [R191+0xc000], [R192.64] ;  /* 0x0c000000c0bfafae */ /* 0x0003e8000b901d46 */
[----:B------:R1:W-:Y:S04]  /*23a0*/  @!P2 LDGSTS.E.BYPASS.LTC128B.128 [R191+0xe000], [R192.64+0x80] ;  /* 0x0e000080c0bfafae */ /* 0x0003e8000b901d46 */
[----:B------:R1:W-:Y:S04]  /*23b0*/  @!P2 LDGSTS.E.BYPASS.LTC128B.128 [R191+0x10000], [R192.64+0x100] ;  /* 0x10000100c0bfafae */ /* 0x0003e8000b901d46 */
        /* <DEDUP_REMOVED lines=8> */
[----:B------:R4:W-:Y:S01]  /*2440*/  @!P5 LDGSTS.E.BYPASS.LTC128B.128 [R191+0x11000], [R6.64+0x100] ;  /* 0x1100010006bfdfae */ /* 0x0009e2000b901d46 */
[----:B------:R-:W-:Y:S01]  /*2450*/  SHF.L.U32 R220, R252, 0x2, RZ ;  /* 0x00000002fcdc7819 */ /* 0x000fe200000006ff */
[----:B------:R-:W-:-:S02]  /*2460*/  IMAD.MOV.U32 R198, RZ, RZ, 0x7f800000 ;  /* 0x7f800000ffc67424 */ /* 0x000fc400078e00ff */
[----:B----4-:R-:W-:Y:S01]  /*2470*/  @!P3 IMAD.IADD R7, R13, 0x1, R10 ;  /* 0x000000010d07b824 */ /* 0x010fe200078e020a */
[----:B------:R-:W-:Y:S01]  /*2480*/  @!P3 LEA R6, P1, R12, c[0x0][0x168], 0x1 ;  /* 0x00005a000c06ba11 */ /* 0x000fe200078208ff */
[----:B------:R-:W-:-:S03]  /*2490*/  @!P4 IMAD.WIDE.U32 R10, R229, c[0x0][0x1a0], R2 ;  /* 0x00006800e50aca25 */ /* 0x000fc600078e0002 */
[----:B------:R-:W-:Y:S01]  /*24a0*/  @!P3 LEA.HI.X R7, R12, c[0x0][0x16c], R7, 0x1, P1 ;  /* 0x00005b000c07ba11 */ /* 0x000fe200008f0c07 */
[----:B------:R-:W-:Y:S01]  /*24b0*/  @!P4 IMAD.IADD R3, R11, 0x1, R18 ;  /* 0x000000010b03c824 */ /* 0x000fe200078e0212 */
[----:B------:R-:W-:Y:S01]  /*24c0*/  @!P4 LEA R4, P1, R10, c[0x0][0x170], 0x1 ;  /* 0x00005c000a04ca11 */ /* 0x000fe200078208ff */
[----:B------:R-:W-:-:S03]  /*24d0*/  @!P3 IMAD.IADD R11, R17, 0x1, R20 ;  /* 0x00000001110bb824 */ /* 0x000fc600078e0214 */
[----:B------:R-:W-:Y:S02]  /*24e0*/  @!P4 LEA.HI.X R5, R10, c[0x0][0x174], R3, 0x1, P1 ;  /* 0x00005d000a05ca11 */ /* 0x000fe400008f0c03 */
[----:B------:R-:W-:Y:S01]  /*24f0*/  ISETP.GE.AND P1, PT, R252, R19, PT ;  /* 0x00000013fc00720c */ /* 0x000fe20003f26270 */
[----:B------:R-:W-:Y:S02]  /*2500*/  IMAD.MOV.U32 R199, RZ, RZ, 0x7f800000 ;  /* 0x7f800000ffc77424 */ /* 0x000fe400078e00ff */
[----:B------:R-:W-:Y:S01]  /*2510*/  IMAD.MOV.U32 R185, RZ, RZ, 0x20 ;  /* 0x00000020ffb97424 */ /* 0x000fe200078e00ff */
[----:B------:R-:W-:Y:S01]  /*2520*/  SHF.L.U32 R176, R187, 0x1, RZ ;  /* 0x00000001bbb07819 */ /* 0x000fe200000006ff */
[----:B------:R-:W-:Y:S01]  /*2530*/  CS2R R142, SRZ ;  /* 0x00000000008e7805 */ /* 0x000fe2000001ff00 */
[----:B------:R-:W-:Y:S01]  /*2540*/  IADD3 R234, R241, 0x40, RZ ;  /* 0x00000040f1ea7810 */ /* 0x000fe20007ffe0ff */
        /* <DEDUP_REMOVED lines=45> */
[----:B--2---:R-:W-:-:S04]  /*2820*/  IADD3 R0, R22, 0x3000, RZ ;  /* 0x0000300016007810 */ /* 0x004fc80007ffe0ff */
[----:B------:R-:W-:-:S04]  /*2830*/  SEL R0, R0, R22, !P0 ;  /* 0x0000001600007207 */ /* 0x000fc80004000000 */
[----:B------:R-:W-:Y:S02]  /*2840*/  SHF.L.U32 R190, R0, 0x1, RZ ;  /* 0x0000000100be7819 */ /* 0x000fe400000006ff */
[----:B------:R-:W-:-:S04]  /*2850*/  IADD3 R0, R252, 0x8, RZ ;  /* 0x00000008fc007810 */ /* 0x000fc80007ffe0ff */
[----:B------:R-:W-:Y:S02]  /*2860*/  ISETP.GE.AND P6, PT, R0, R19, PT ;  /* 0x000000130000720c */ /* 0x000fe40003fc6270 */
[----:B------:R-:W-:Y:S01]  /*2870*/  SHF.R.S32.HI R0, RZ, 0x1f, R252 ;  /* 0x0000001fff007819 */ /* 0x000fe200000114fc */
[----:B------:R1:W-:Y:S03]  /*2880*/  @P2 STS [R190], RZ ;  /* 0x000000ffbe002388 */ /* 0x0003e60000000800 */
[----:B------:R-:W-:Y:S01]  /*2890*/  SHF.L.U64.HI R219, R252, 0x2, R0 ;  /* 0x00000002fcdb7819 */ /* 0x000fe20000010200 */
[----:B------:R1:W-:Y:S01]  /*28a0*/  @P2 STS [R190+0x4], RZ ;  /* 0x000004ffbe002388 */ /* 0x0003e20000000800 */
[----:B------:R-:W-:-:S03]  /*28b0*/  IADD3 R0, R186, 0x3000, RZ ;  /* 0x00003000ba007810 */ /* 0x000fc60007ffe0ff */
[----:B------:R1:W-:Y:S01]  /*28c0*/  @P2 STS [R190+0x8], RZ ;  /* 0x000008ffbe002388 */ /* 0x0003e20000000800 */
[----:B------:R-:W-:-:S03]  /*28d0*/  SEL R0, R0, R186, !P0 ;  /* 0x000000ba00007207 */ /* 0x000fc60004000000 */
[----:B------:R1:W-:Y:S04]  /*28e0*/  @P2 STS [R190+0xc], RZ ;  /* 0x00000cffbe002388 */ /* 0x0003e80000000800 */
        /* <DEDUP_REMOVED lines=8> */
[----:B------:R-:W-:Y:S01]  /*2970*/  @!PT LDS RZ, [RZ] ;  /* 0x00000000fffff984 */ /* 0x000fe20000000800 */
[----:B------:R-:W-:Y:S01]  /*2980*/  @!PT LDS RZ, [RZ] ;  /* 0x00000000fffff984 */ /* 0x000fe20000000800 */
[----:B------:R-:W-:Y:S01]  /*2990*/  @!PT LDS RZ, [RZ] ;  /* 0x00000000fffff984 */ /* 0x000fe20000000800 */
[----:B------:R1:W-:Y:S04]  /*29a0*/  @!P2 LDGSTS.E.BYPASS.LTC128B.128 [R190], [R194.64] ;  /* 0x00000000c2beafae */ /* 0x0003e8000b901d46 */
[----:B------:R1:W-:Y:S04]  /*29b0*/  @!P2 LDGSTS.E.BYPASS.LTC128B.128 [R190+0x2000], [R194.64+0x80] ;  /* 0x02000080c2beafae */ /* 0x0003e8000b901d46 */
[----:B------:R1:W-:Y:S04]  /*29c0*/  @!P2 LDGSTS.E.BYPASS.LTC128B.128 [R190+0x4000], [R194.64+0x100] ;  /* 0x04000100c2beafae */ /* 0x0003e8000b901d46 */
        /* <DEDUP_REMOVED lines=11> */
[----:B------:R1:W-:Y:S01]  /*2a80*/  @P5 STS [R190+0x500c], RZ ;  /* 0x00500cffbe005388 */ /* 0x0003e20000000800 */
[----:B------:R-:W-:-:S03]  /*2a90*/  IMAD.SHL.U32 R168, R0, 0x2, RZ ;  /* 0x0000000200a87824 */ /* 0x000fc600078e00ff */
[----:B------:R-:W-:Y:S01]  /*2aa0*/  @!PT LDS RZ, [RZ] ;  /* 0x00000000fffff984 */ /* 0x000fe20000000800 */
[----:B------:R-:W-:Y:S01]  /*2ab0*/  @!PT LDS RZ, [RZ] ;  /* 0x00000000fffff984 */ /* 0x000fe20000000800 */
[----:B------:R-:W-:Y:S01]  /*2ac0*/  @!PT LDS RZ, [RZ] ;  /* 0x00000000fffff984 */ /* 0x000fe20000000800 */
[----:B------:R1:W-:Y:S01]  /*2ad0*/  @!P5 LDGSTS.E.BYPASS.LTC128B.128 [R190+0x1000], [R14.64] ;  /* 0x010000000ebedfae */ /* 0x0003e2000b901d46 */
[----:B------:R-:W-:-:S03]  /*2ae0*/  IMAD.MOV.U32 R0, RZ, RZ, c[0x0][0x22c] ;  /* 0x00008b00ff007624 */ /* 0x000fc600078e00ff */
[----:B------:R1:W-:Y:S04]  /*2af0*/  @!P5 LDGSTS.E.BYPASS.LTC128B.128 [R190+0x3000], [R14.64+0x80] ;  /* 0x030000800ebedfae */ /* 0x0003e8000b901d46 */
[----:B------:R1:W-:Y:S04]  /*2b00*/  @!P5 LDGSTS.E.BYPASS.LTC128B.128 [R190+0x5000], [R14.64+0x100] ;  /* 0x050001000ebedfae */ /* 0x0003e8000b901d46 */
[----:B------:R1:W-:Y:S04]  /*2b10*/  @P4 STS.128 [R191+0x12000], RZ ;  /* 0x012000ffbf004388 */ /* 0x0003e80000000c00 */
[----:B------:R1:W-:Y:S04]  /*2b20*/  @P4 STS.128 [R191+0x14000], RZ ;  /* 0x014000ffbf004388 */ /* 0x0003e80000000c00 */
[----:B------:R1:W-:Y:S01]  /*2b30*/  @P4 STS.128 [R191+0x16000], RZ ;  /* 0x016000ffbf004388 */ /* 0x0003e20000000c00 */
[----:B------:R-:W-:-:S03]  /*2b40*/  @!P3 LEA R2, P2, R16, c[0x0][0x170], 0x1 ;  /* 0x00005c001002ba11 */ /* 0x000fc600078408ff */
[----:B------:R-:W-:Y:S01]  /*2b50*/  @!PT LDS RZ, [RZ] ;  /* 0x00000000fffff984 */ /* 0x000fe20000000800 */
[----:B------:R-:W-:Y:S01]  /*2b60*/  @!PT LDS RZ, [RZ] ;  /* 0x00000000fffff984 */ /* 0x000fe20000000800 */
[----:B------:R-:W-:Y:S01]  /*2b70*/  @!PT LDS RZ, [RZ] ;  /* 0x00000000fffff984 */ /* 0x000fe20000000800 */
[----:B------:R1:W-:Y:S01]  /*2b80*/  @!P4 LDGSTS.E.BYPASS.LTC128B.128 [R191+0x12000], [R8.64] ;  /* 0x1200000008bfcfae */ /* 0x0003e2000b901d46 */
[----:B------:R-:W-:-:S03]  /*2b90*/  IMAD R0, R0, c[0x0][0x1c0], RZ ;  /* 0x0000700000007a24 */ /* 0x000fc600078e02ff */
[----:B------:R1:W-:Y:S04]  /*2ba0*/  @!P4 LDGSTS.E.BYPASS.LTC128B.128 [R191+0x14000], [R8.64+0x80] ;  /* 0x1400008008bfcfae */ /* 0x0003e8000b901d46 */
[----:B------:R1:W-:Y:S04]  /*2bb0*/  @!P4 LDGSTS.E.BYPASS.LTC128B.128 [R191+0x16000], [R8.64+0x100] ;  /* 0x1600010008bfcfae */ /* 0x0003e8000b901d46 */
[----:B------:R1:W-:Y:S04]  /*2bc0*/  @P3 STS.128 [R191+0x13000], RZ ;  /* 0x013000ffbf003388 */ /* 0x0003e80000000c00 */
[----:B------:R1:W-:Y:S04]  /*2bd0*/  @P3 STS.128 [R191+0x15000], RZ ;  /* 0x015000ffbf003388 */ /* 0x0003e80000000c00 */
[----:B------:R1:W-:Y:S01]  /*2be0*/  @P3 STS.128 [R191+0x17000], RZ ;  /* 0x017000ffbf003388 */ /* 0x0003e20000000c00 */
[----:B------:R-:W-:-:S03]  /*2bf0*/  @!P3 LEA.HI.X R3, R16, c[0x0][0x174], R11, 0x1, P2 ;  /* 0x00005d001003ba11 */ /* 0x000fc600010f0c0b */
[----:B------:R-:W-:Y:S01]  /*2c00*/  @!PT LDS RZ, [RZ] ;  /* 0x00000000fffff984 */ /* 0x000fe20000000800 */
[----:B------:R-:W-:Y:S01]  /*2c10*/  @!PT LDS RZ, [RZ] ;  /* 0x00000000fffff984 */ /* 0x000fe20000000800 */
[----:B------:R-:W-:Y:S01]  /*2c20*/  @!PT LDS RZ, [RZ] ;  /* 0x00000000fffff984 */ /* 0x000fe20000000800 */
[----:B------:R2:W-:Y:S01]  /*2c30*/  @!P3 LDGSTS.E.BYPASS.LTC128B.128 [R191+0x13000], [R6.64] ;  /* 0x1300000006bfbfae */ /* 0x0005e2000b901d46 */
[----:B------:R-:W-:-:S03]  /*2c40*/  IMAD.SHL.U32 R227, R0, 0x10, RZ ;  /* 0x0000001000e37824 */ /* 0x000fc600078e00ff */
        /* <DEDUP_REMOVED lines=9> */
[----:B------:R4:W-:Y:S01]  /*2ce0*/  @!P4 LDGSTS.E.BYPASS.LTC128B.128 [R191+0x1a000], [R4.64+0x80] ;  /* 0x1a00008004bfcfae */ /* 0x0009e2000b901d46 */
[----:B------:R-:W-:-:S03]  /*2cf0*/  SHF.L.U32 R197, R0, 0x3, RZ ;  /* 0x0000000300c57819 */ /* 0x000fc600000006ff */
[----:B------:R4:W-:Y:S01]  /*2d00*/  @!P4 LDGSTS.E.BYPASS.LTC128B.128 [R191+0x1c000], [R4.64+0x100] ;  /* 0x1c00010004bfcfae */ /* 0x0009e2000b901d46 */
[----:B------:R-:W-:-:S03]  /*2d10*/  IADD3 R246, R227, 0x40, RZ ;  /* 0x00000040e3f67810 */ /* 0x000fc60007ffe0ff */
[----:B------:R1:W-:Y:S01]  /*2d20*/  @P3 STS.128 [R191+0x19000], RZ ;  /* 0x019000ffbf003388 */ /* 0x0003e20000000c00 */
[----:B--2---:R-:W-:-:S03]  /*2d30*/  IADD3 R6, P2, R220, R208, RZ ;  /* 0x000000d0dc067210 */ /* 0x004fc60007f5e0ff */
[----:B------:R1:W-:Y:S01]  /*2d40*/  @P3 STS.128 [R191+0x1b000], RZ ;  /* 0x01b000ffbf003388 */ /* 0x0003e20000000c00 */
[----:B------:R-:W-:-:S03]  /*2d50*/  IADD3 R245, R227, 0x60, RZ ;  /* 0x00000060e3f57810 */ /* 0x000fc60007ffe0ff */
[----:B------:R1:W-:Y:S01]  /*2d60*/  @P3 STS.128 [R191+0x1d000], RZ ;  /* 0x01d000ffbf003388 */ /* 0x0003e20000000c00 */
[----:B------:R-:W-:-:S03]  /*2d70*/  IADD3 R243, R227, 0xa0, RZ ;  /* 0x000000a0e3f37810 */ /* 0x000fc60007ffe0ff */
[----:B------:R-:W-:Y:S01]  /*2d80*/  @!PT LDS RZ, [RZ] ;  /* 0x00000000fffff984 */ /* 0x000fe20000000800 */
[----:B------:R-:W-:Y:S01]  /*2d90*/  @!PT LDS RZ, [RZ] ;  /* 0x00000000fffff984 */ /* 0x000fe20000000800 */
[----:B------:R-:W-:Y:S01]  /*2da0*/  @!PT LDS RZ, [RZ] ;  /* 0x00000000fffff984 */ /* 0x000fe20000000800 */
[----:B------:R2:W-:Y:S01]  /*2db0*/  @!P3 LDGSTS.E.BYPASS.LTC128B.128 [R191+0x19000], [R2.64] ;  /* 0x1900000002bfbfae */ /* 0x0005e2000b901d46 */
[----:B------:R-:W-:-:S03]  /*2dc0*/  IADD3 R244, R227, 0x80, RZ ;  /* 0x00000080e3f47810 */ /* 0x000fc60007ffe0ff */
[----:B------:R2:W-:Y:S01]  /*2dd0*/  @!P3 LDGSTS.E.BYPASS.LTC128B.128 [R191+0x1b000], [R2.64+0x80] ;  /* 0x1b00008002bfbfae */ /* 0x0005e2000b901d46 */
[----:B------:R-:W-:-:S03]  /*2de0*/  IADD3 R247, R227, 0x20, RZ ;  /* 0x00000020e3f77810 */ /* 0x000fc60007ffe0ff */
[----:B------:R2:W-:Y:S01]  /*2df0*/  @!P3 LDGSTS.E.BYPASS.LTC128B.128 [R191+0x1d000], [R2.64+0x100] ;  /* 0x1d00010002bfbfae */ /* 0x0005e2000b901d46 */
[----:B------:R-:W-:Y:S01]  /*2e00*/  IADD3.X R7, R219, R207, RZ, P2, !PT ;  /* 0x000000cfdb077210 */ /* 0x000fe200017fe4ff */
[C---:B------:R-:W-:Y:S01]  /*2e10*/  IMAD.IADD R239, R197.reuse, 0x1, R246 ;  /* 0x00000001c5ef7824 */ /* 0x040fe200078e02f6 */
[C---:B------:R-:W-:Y:S01]  /*2e20*/  IADD3 R237, R197.reuse, R244, RZ ;  /* 0x000000f4c5ed7210 */ /* 0x040fe20007ffe0ff */
[----:B------:R-:W0:Y:S01]  /*2e30*/  LDGDEPBAR ;  /* 0x00000000000079af */ /* 0x000e220000000000 */
[C---:B------:R-:W-:Y:S01]  /*2e40*/  IMAD.IADD R238, R197.reuse, 0x1, R245 ;  /* 0x00000001c5ee7824 */ /* 0x040fe200078e02f5 */
[C---:B------:R-:W-:Y:S01]  /*2e50*/  IADD3 R240, R197.reuse, R247, RZ ;  /* 0x000000f7c5f07210 */ /* 0x040fe20007ffe0ff */
[C---:B------:R-:W-:Y:S01]  /*2e60*/  IMAD.IADD R236, R197.reuse, 0x1, R243 ;  /* 0x00000001c5ec7824 */ /* 0x040fe200078e02f3 */
[----:B------:R1:W5:Y:S01]  /*2e70*/  @!P1 LDG.E R198, [R6.64] ;  /* 0x0000000606c69981 */ /* 0x000362000c1e1900 */
[C---:B----4-:R-:W-:Y:S01]  /*2e80*/  IADD3 R5, R197.reuse, R239, RZ ;  /* 0x000000efc5057210 */ /* 0x050fe20007ffe0ff */
[----:B------:R-:W-:Y:S01]  /*2e90*/  IMAD.IADD R4, R197, 0x1, R238 ;  /* 0x00000001c5047824 */ /* 0x000fe200078e02ee */
[----:B---3--:R-:W-:Y:S01]  /*2ea0*/  R2P PR, R23, 0x6 ;  /* 0x0000000617007804 */ /* 0x008fe20000000000 */
[----:B------:R1:W5:Y:S02]  /*2eb0*/  @!P6 LDG.E R199, [R6.64+0x20] ;  /* 0x0000200606c7e981 */ /* 0x000364000c1e1900 */
[----:B------:R-:W-:Y:S01]  /*2ec0*/  IMAD.IADD R216, R197, 0x1, R5 ;  /* 0x00000001c5d87824 */ /* 0x000fe200078e0205 */
[----:B--2---:R-:W-:-:S02]  /*2ed0*/  IADD3 R2, R187, 0x3000, RZ ;  /* 0x00003000bb027810 */ /* 0x004fc40007ffe0ff */
[----:B------:R-:W-:Y:S02]  /*2ee0*/  IADD3 R3, R21, 0x40, R241 ;  /* 0x0000004015037810 */ /* 0x000fe40007ffe0f1 */
[----:B------:R-:W-:-:S03]  /*2ef0*/  SEL R2, R2, R187, !P0 ;  /* 0x000000bb02027207 */ /* 0x000fc60004000000 */
[----:B------:R-:W-:Y:S01]  /*2f00*/  IMAD.IADD R233, R3, 0x1, -R204 ;  /* 0x0000000103e97824 */ /* 0x000fe200078e0acc */
[----:B------:R-:W-:Y:S01]  /*2f10*/  SHF.L.U32 R175, R2, 0x1, RZ ;  /* 0x0000000102af7819 */ /* 0x000fe200000006ff */
[C---:B------:R-:W-:Y:S01]  /*2f20*/  IMAD.IADD R3, R197.reuse, 0x1, R237 ;  /* 0x00000001c5037824 */ /* 0x040fe200078e02ed */
[C---:B------:R-:W-:Y:S01]  /*2f30*/  IADD3 R2, R197.reuse, R236, RZ ;  /* 0x000000ecc5027210 */ /* 0x040fe20007ffe0ff */
[C---:B-1----:R-:W-:Y:S01]  /*2f40*/  IMAD.IADD R6, R197.reuse, 0x1, R240 ;  /* 0x00000001c5067824 */ /* 0x042fe200078e02f0 */
[C---:B------:R-:W-:Y:S01]  /*2f50*/  IADD3 R214, R197.reuse, R4, RZ ;  /* 0x00000004c5d67210 */ /* 0x040fe20007ffe0ff */
[C---:B------:R-:W-:Y:S01]  /*2f60*/  IMAD.IADD R212, R197.reuse, 0x1, R3 ;  /* 0x00000001c5d47824 */ /* 0x040fe200078e0203 */
[C---:B------:R-:W-:Y:S01]  /*2f70*/  IADD3 R210, R197.reuse, R2, RZ ;  /* 0x00000002c5d27210 */ /* 0x040fe20007ffe0ff */
[----:B------:R-:W-:Y:S01]  /*2f80*/  IMAD.IADD R218, R197, 0x1, R6 ;  /* 0x00000001c5da7824 */ /* 0x000fe200078e0206 */
[----:B------:R-:W-:Y:S01]  /*2f90*/  SEL R185, R185, 0xffffffe0, !P1 ;  /* 0xffffffe0b9b97807 */ /* 0x000fe20004800000 */
[C---:B------:R-:W-:Y:S01]  /*2fa0*/  IMAD.IADD R213, R197.reuse, 0x1, R214 ;  /* 0x00000001c5d57824 */ /* 0x040fe200078e02d6 */
[----:B------:R-:W-:Y:S01]  /*2fb0*/  IADD3 R22, R252, 0x1, RZ ;  /* 0x00000001fc167810 */ /* 0x000fe20007ffe0ff */
[C---:B------:R-:W-:Y:S01]  /*2fc0*/  IMAD.IADD R217, R197.reuse, 0x1, R218 ;  /* 0x00000001c5d97824 */ /* 0x040fe200078e02da */
[----:B------:R-:W-:Y:S01]  /*2fd0*/  SEL R180, R180, 0xffffffc0, !P2 ;  /* 0xffffffc0b4b47807 */ /* 0x000fe20005000000 */
[----:B------:R-:W-:Y:S01]  /*2fe0*/  IMAD.IADD R209, R197, 0x1, R210 ;  /* 0x00000001c5d17824 */ /* 0x000fe200078e02d2 */
[----:B------:R-:W-:Y:S01]  /*2ff0*/  IADD3 R177, R185, R176, RZ ;  /* 0x000000b0b9b17210 */ /* 0x000fe20007ffe0ff */
[----:B------:R-:W-:Y:S01]  /*3000*/  IMAD.IADD R182, R181, 0x1, R185 ;  /* 0x00000001b5b67824 */ /* 0x000fe200078e02b9 */
[----:B------:R-:W-:-:S02]  /*3010*/  IADD3 R215, R197, R216, RZ ;  /* 0x000000d8c5d77210 */ /* 0x000fc40007ffe0ff */
[----:B------:R-:W-:Y:S01]  /*3020*/  IADD3 R211, R197, R212, RZ ;  /* 0x000000d4c5d37210 */ /* 0x000fe20007ffe0ff */
[----:B------:R-:W-:Y:S01]  /*3030*/  IMAD.IADD R183, R181, 0x1, R180 ;  /* 0x00000001b5b77824 */ /* 0x000fe200078e02b4 */
[----:B------:R-:W-:Y:S01]  /*3040*/  IADD3 R235, R204, R22, -R21 ;  /* 0x00000016cceb7210 */ /* 0x000fe20007ffe815 */
[C---:B------:R-:W-:Y:S01]  /*3050*/  IMAD.IADD R179, R180.reuse, 0x1, R176 ;  /* 0x00000001b4b37824 */ /* 0x040fe200078e02b0 */
[----:B------:R-:W-:Y:S01]  /*3060*/  CS2R R22, SRZ ;  /* 0x0000000000167805 */ /* 0x000fe2000001ff00 */
[----:B------:R-:W-:Y:S01]  /*3070*/  CS2R R20, SRZ ;  /* 0x0000000000147805 */ /* 0x000fe2000001ff00 */
[C---:B------:R-:W-:Y:S01]  /*3080*/  IMAD.IADD R184, R180.reuse, 0x1, R182 ;  /* 0x00000001b4b87824 */ /* 0x040fe200078e02b6 */
[C---:B------:R-:W-:Y:S01]  /*3090*/  IADD3 R225, R197.reuse, R217, RZ ;  /* 0x000000d9c5e17210 */ /* 0x040fe20007ffe0ff */
[----:B------:R-:W-:Y:S01]  /*30a0*/  IMAD.IADD R178, R180, 0x1, R177 ;  /* 0x00000001b4b27824 */ /* 0x000fe200078e02b1 */
[C---:B------:R-:W-:Y:S01]  /*30b0*/  IADD3 R223, R197.reuse, R213, RZ ;  /* 0x000000d5c5df7210 */ /* 0x040fe20007ffe0ff */
[C---:B------:R-:W-:Y:S01]  /*30c0*/  IMAD.IADD R224, R197.reuse, 0x1, R215 ;  /* 0x00000001c5e07824 */ /* 0x040fe200078e02d7 */
[C---:B------:R-:W-:Y:S01]  /*30d0*/  IADD3 R221, R197.reuse, R209, RZ ;  /* 0x000000d1c5dd7210 */ /* 0x040fe20007ffe0ff */
[----:B------:R-:W-:-:S02]  /*30e0*/  IMAD.IADD R222, R197, 0x1, R211 ;  /* 0x00000001c5de7824 */ /* 0x000fc400078e02d3 */
.L_x_188:
[----:B------:R-:W0:Y:S01]  /*30f0*/  LDGDEPBAR ;  /* 0x00000000000079af */ /* 0x000e220000000000 */
[C---:B------:R-:W-:Y:S01]  /*3100*/  IMAD.IADD R0, R175.reuse, 0x1, R185 ;  /* 0x00000001af007824 */ /* 0x040fe200078e02b9 */
[----:B-----5:R-:W-:Y:S01]  /*3110*/  FSETP.NEU.FTZ.AND P0, PT, R198, -INF , PT ;  /* 0xff800000c600780b */ /* 0x020fe20003f1d000 */
[--C-:B------:R-:W-:Y:S01]  /*3120*/  IMAD.IADD R2, R175, 0x1, R180.reuse ;  /* 0x00000001af027824 */ /* 0x100fe200078e02b4 */
[----:B------:R-:W-:Y:S01]  /*3130*/  ISETP.GT.AND P4, PT, R196, R226, PT ;  /* 0x000000e2c400720c */ /* 0x000fe20003f84270 */
        /* <DEDUP_REMOVED lines=87> */
[C---:B------:R-:W-:Y:S01]  /*36b0*/  @!P2 IMNMX R72, R0.reuse, R204, PT ;  /* 0x000000cc0048a217 */ /* 0x040fe20003800200 */
        /* <DEDUP_REMOVED lines=194> */
[C---:B------:R-:W-:Y:S04]  /*42e0*/  FADD.FTZ R5, -R2.reuse, R5 ;  /* 0x0000000502057221 */ /* 0x040fe80000010100 */
[C---:B------:R-:W-:Y:S02]  /*42f0*/  FADD.FTZ R8, -R2.reuse, R8 ;  /* 0x0000000802087221 */ /* 0x040fe40000010100 */
[----:B------:R-:W-:Y:S03]  /*4300*/  FADD.FTZ R9, -R2, R9 ;  /* 0x0000000902097221 */ /* 0x000fe60000010100 */
[----:B--2---:R-:W-:Y:S02]  /*4310*/  FADD.FTZ R10, -R0, R10 ;  /* 0x0000000a000a7221 */ /* 0x004fe40000010100 */
[----:B------:R-:W-:Y:S02]  /*4320*/  FMUL.FTZ R69, R99, R4 ;  /* 0x0000000463457220 */ /* 0x000fe40000410000 */
[----:B------:R-:W-:Y:S02]  /*4330*/  FADD.FTZ R12, -R2, R12 ;  /* 0x0000000c020c7221 */ /* 0x000fe40000010100 */
[----:B------:R-:W-:Y:S02]  /*4340*/  FMUL.FTZ R68, R98, R5 ;  /* 0x0000000562447220 */ /* 0x000fe40000410000 */
[----:B------:R-:W-:Y:S02]  /*4350*/  FMUL.FTZ R72, R95, R8 ;  /* 0x000000085f487220 */ /* 0x000fe40000410000 */
[----:B------:R-:W-:Y:S02]  /*4360*/  FMUL.FTZ R71, R94, R9 ;  /* 0x000000095e477220 */ /* 0x000fe40000410000 */
[C---:B------:R-:W-:Y:S02]  /*4370*/  FADD.FTZ R13, -R2.reuse, R13 ;  /* 0x0000000d020d7221 */ /* 0x040fe40000010100 */
[C---:B------:R-:W-:Y:S02]  /*4380*/  FADD.FTZ R70, -R2.reuse, R16 ;  /* 0x0000001002467221 */ /* 0x040fe40000010100 */
[----:B------:R-:W-:Y:S02]  /*4390*/  FADD.FTZ R17, -R2, R17 ;  /* 0x0000001102117221 */ /* 0x000fe40000010100 */
[----:B------:R-:W-:Y:S02]  /*43a0*/  FMUL.FTZ R16, R93, R12 ;  /* 0x0000000c5d107220 */ /* 0x000fe40000410000 */
[C---:B------:R-:W-:Y:S02]  /*43b0*/  FADD.FTZ R4, -R0.reuse, R6 ;  /* 0x0000000600047221 */ /* 0x040fe40000010100 */
[C---:B------:R-:W-:Y:S02]  /*43c0*/  FADD.FTZ R5, -R0.reuse, R7 ;  /* 0x0000000700057221 */ /* 0x040fe40000010100 */
[C---:B------:R-:W-:Y:S02]  /*43d0*/  FADD.FTZ R11, -R0.reuse, R11 ;  /* 0x0000000b000b7221 */ /* 0x040fe40000010100 */
[----:B------:R-:W-:Y:S02]  /*43e0*/  FMUL.FTZ R12, R97, R10 ;  /* 0x0000000a610c7220 */ /* 0x000fe40000410000 */
        /* <DEDUP_REMOVED lines=15> */
[----:B------:R-:W-:Y:S01]  /*44e0*/  IMAD.MOV.U32 R6, RZ, RZ, c[0x0][0x190] ;  /* 0x00006400ff067624 */ /* 0x000fe200078e00ff */
[----:B------:R-:W-:Y:S01]  /*44f0*/  LOP3.LUT R0, R196, 0x1, RZ, 0xc0, !PT ;  /* 0x00000001c4007812 */ /* 0x000fe200078ec0ff */
[----:B------:R-:W-:Y:S02]  /*4500*/  IMAD.MOV.U32 R14, RZ, RZ, -0x6000 ;  /* 0xffffa000ff0e7424 */ /* 0x000fe400078e00ff */
[----:B------:R-:W-:Y:S01]  /*4510*/  IMAD.U32 R2, R6, -0x40, RZ ;  /* 0xffffffc006027824 */ /* 0x000fe200078e00ff */
[----:B------:R-:W-:Y:S01]  /*4520*/  ISETP.NE.U32.AND P1, PT, R0, 0x1, PT ;  /* 0x000000010000780c */ /* 0x000fe20003f25070 */
[----:B------:R-:W-:Y:S03]  /*4530*/  IMAD.MOV.U32 R15, RZ, RZ, c[0x0][0x194] ;  /* 0x00006500ff0f7624 */ /* 0x000fe600078e00ff */
[----:B------:R-:W-:Y:S02]  /*4540*/  LEA R3, P0, R2, R194, 0x1 ;  /* 0x000000c202037211 */ /* 0x000fe400078008ff */
[----:B------:R-:W-:Y:S02]  /*4550*/  SEL R0, R14, 0x6000, !P1 ;  /* 0x000060000e007807 */ /* 0x000fe40004800000 */
[----:B------:R-:W-:Y:S02]  /*4560*/  LEA.HI.X.SX32 R2, R2, R195, 0x1, P0 ;  /* 0x000000c302027211 */ /* 0x000fe400000f0eff */
[----:B------:R-:W-:Y:S01]  /*4570*/  MOV R194, R3 ;  /* 0x0000000300c27202 */ /* 0x000fe20000000f00 */
[----:B------:R-:W-:Y:S01]  /*4580*/  IMAD.IADD R190, R190, 0x1, R0 ;  /* 0x00000001bebe7824 */ /* 0x000fe200078e0200 */
[----:B------:R-:W-:Y:S01]  /*4590*/  IADD3 R175, R175, R0, RZ ;  /* 0x00000000afaf7210 */ /* 0x000fe20007ffe0ff */
[----:B------:R-:W-:Y:S01]  /*45a0*/  IMAD.MOV.U32 R195, RZ, RZ, R2 ;  /* 0x000000ffffc37224 */ /* 0x000fe200078e0002 */
[C---:B------:R-:W-:Y:S04]  /*45b0*/  LEA R2, P0, R6.reuse, R194, 0x6 ;  /* 0x000000c206027211 */ /* 0x040fe800078030ff */
        /* <DEDUP_REMOVED lines=10> */
[----:B------:R-:W0:Y:S02]  /*4660*/  LDGDEPBAR ;  /* 0x00000000000079af */ /* 0x000e240000000000 */
.L_x_186:
[----:B------:R-:W-:Y:S02]  /*4670*/  F2FP.BF16.PACK_AB R6, R68, R69 ;  /* 0x000000454406723e */ /* 0x000fe400000010ff */
[----:B------:R-:W-:Y:S02]  /*4680*/  F2FP.BF16.PACK_AB R5, R5, R4 ;  /* 0x000000040505723e */ /* 0x000fe400000010ff */
[----:B------:R-:W-:Y:S01]  /*4690*/  F2FP.BF16.PACK_AB R4, R71, R72 ;  /* 0x000000484704723e */ /* 0x000fe200000010ff */
[----:B------:R-:W-:Y:S01]  /*46a0*/  STS [R200+0x1e000], R6 ;  /* 0x01e00006c8007388 */ /* 0x000fe20000000800 */
[----:B-1----:R-:W-:Y:S02]  /*46b0*/  F2FP.BF16.PACK_AB R3, R11, R12 ;  /* 0x0000000c0b03723e */ /* 0x002fe400000010ff */
        /* <DEDUP_REMOVED lines=84> */
[----:B------:R-:W-:Y:S03]  /*4c00*/  MOV R5, c[0x0][0x374] ;  /* 0x0000dd0000057a02 */ /* 0x000fe60000000f00 */
[----:B------:R-:W-:Y:S05]  /*4c10*/  IMAD.U32 R2, R4, -0x40, RZ ;  /* 0xffffffc004027824 */ /* 0x000fea00078e00ff */
[C---:B------:R-:W-:Y:S04]  /*4c20*/  LEA R3, P0, R2.reuse, R192, 0x1 ;  /* 0x000000c002037211 */ /* 0x040fe800078008ff */
[----:B------:R-:W-:Y:S01]  /*4c30*/  LEA.HI.X.SX32 R2, R2, R193, 0x1, P0 ;  /* 0x000000c102027211 */ /* 0x000fe200000f0eff */
[----:B------:R-:W-:Y:S03]  /*4c40*/  IMAD.MOV.U32 R192, RZ, RZ, R3 ;  /* 0x000000ffffc07224 */ /* 0x000fe600078e0003 */
[----:B------:R-:W-:Y:S02]  /*4c50*/  MOV R193, R2 ;  /* 0x0000000200c17202 */ /* 0x000fe40000000f00 */
[C---:B------:R-:W-:Y:S03]  /*4c60*/  LEA R2, P0, R4.reuse, R192, 0x6 ;  /* 0x000000c004027211 */ /* 0x040fe600078030ff */
[----:B------:R-:W-:Y:S01]  /*4c70*/  @!PT LDS RZ, [RZ] ;  /* 0x00000000fffff984 */ /* 0x000fe20000000800 */
[----:B------:R-:W-:Y:S01]  /*4c80*/  @!PT LDS RZ, [RZ] ;  /* 0x00000000fffff984 */ /* 0x000fe20000000800 */
[----:B------:R-:W-:Y:S01]  /*4c90*/  @!PT LDS RZ, [RZ] ;  /* 0x00000000fffff984 */ /* 0x000fe20000000800 */
[----:B------:R1:W-:Y:S01]  /*4ca0*/  LDGSTS.E.BYPASS.LTC128B.128 [R191+0xc000], [R192.64] ;  /* 0x0c000000c0bf7fae */ /* 0x0003e2000b901d46 */
[----:B------:R-:W-:Y:S03]  /*4cb0*/  LEA.HI.X R3, R4, R193, R5, 0x6, P0 ;  /* 0x000000c104037211 */ /* 0x000fe600000f3405 */
[----:B------:R1:W-:Y:S04]  /*4cc0*/  LDGSTS.E.BYPASS.LTC128B.128 [R191+0xe000], [R192.64+0x80] ;  /* 0x0e000080c0bf7fae */ /* 0x0003e8000b901d46 */
[----:B------:R1:W-:Y:S04]  /*4cd0*/  LDGSTS.E.BYPASS.LTC128B.128 [R191+0x10000], [R192.64+0x100] ;  /* 0x10000100c0bf7fae */ /* 0x0003e8000b901d46 */
[----:B------:R1:W-:Y:S04]  /*4ce0*/  LDGSTS.E.BYPASS.LTC128B.128 [R191+0xd000], [R2.64] ;  /* 0x0d00000002bf7fae */ /* 0x0003e8000b901d46 */
[----:B------:R1:W-:Y:S04]  /*4cf0*/  LDGSTS.E.BYPASS.LTC128B.128 [R191+0xf000], [R2.64+0x80] ;  /* 0x0f00008002bf7fae */ /* 0x0003e8000b901d46 */
[----:B------:R1:W-:Y:S04]  /*4d00*/  LDGSTS.E.BYPASS.LTC128B.128 [R191+0x11000], [R2.64+0x100] ;  /* 0x1100010002bf7fae */ /* 0x0003e8000b901d46 */
[----:B------:R-:W0:Y:S02]  /*4d10*/  LDGDEPBAR ;  /* 0x00000000000079af */ /* 0x000e240000000000 */
.L_x_187:
        /* <DEDUP_REMOVED lines=115> */
[-C--:B--2---:R-:W-:Y:S02]  /*5450*/  LEA R6, P1, R240, R188.reuse, 0x2 ;  /* 0x000000bcf0067211 */ /* 0x084fe400078210ff */
[-C--:B------:R-:W-:Y:S02]  /*5460*/  LEA R10, P0, R0, R188.reuse, 0x2 ;  /* 0x000000bc000a7211 */ /* 0x080fe400078010ff */
        /* <DEDUP_REMOVED lines=22> */
[CC--:B---3--:R-:W-:Y:S02]  /*55d0*/  LEA R6, P1, R239.reuse, R188.reuse, 0x2 ;  /* 0x000000bcef067211 */ /* 0x0c8fe400078210ff */
        /* <DEDUP_REMOVED lines=60> */
[-C--:B---3--:R-:W-:Y:S02]  /*59a0*/  LEA R10, P0, R236, R188.reuse, 0x2 ;  /* 0x000000bcec0a7211 */ /* 0x088fe400078010ff */
[-C--:B----4-:R-:W-:Y:S01]  /*59b0*/  LEA R8, P3, R0, R188.reuse, 0x2 ;  /* 0x000000bc00087211 */ /* 0x090fe200078610ff */
        /* <DEDUP_REMOVED lines=95> */
[----:B------:R-:W-:Y:S01]  /*5fb0*/  BAR.SYNC.DEFER_BLOCKING 0x0 ;  /* 0x0000000000007b1d */ /* 0x000fe20000010000 */
        /* <DEDUP_REMOVED lines=112> */
[----:B------:R1:W-:Y:S01]  /*66c0*/  STS [R232+0x5400], R0 ;  /* 0x00540000e8007388 */ /* 0x0003e20000000800 */
[----:B------:R-:W-:Y:S02]  /*66d0*/  F2FP.BF16.PACK_AB R54, R55, R54 ;  /* 0x000000363736723e */ /* 0x000fe400000010ff */
[----:B------:R-:W-:Y:S01]  /*66e0*/  F2FP.BF16.PACK_AB R64, R65, R64 ;  /* 0x000000404140723e */ /* 0x000fe200000010ff */
[----:B------:R2:W-:Y:S01]  /*66f0*/  STS [R231+0x6000], R69 ;  /* 0x00600045e7007388 */ /* 0x0005e20000000800 */
[----:B------:R-:W-:-:S02]  /*6700*/  F2FP.BF16.PACK_AB R66, R67, R66 ;  /* 0x000000424342723e */ /* 0x000fc400000010ff */
[----:B------:R-:W-:Y:S01]  /*6710*/  F2FP.BF16.PACK_AB R56, R57, R56 ;  /* 0x000000383938723e */ /* 0x000fe200000010ff */
[----:B------:R2:W-:Y:S01]  /*6720*/  STS [R231+0x6400], R68 ;  /* 0x00640044e7007388 */ /* 0x0005e20000000800 */
[----:B------:R-:W-:Y:S02]  /*6730*/  F2FP.BF16.PACK_AB R58, R59, R58 ;  /* 0x0000003a3b3a723e */ /* 0x000fe400000010ff */
[----:B------:R-:W-:Y:S01]  /*6740*/  F2FP.BF16.PACK_AB R60, R61, R60 ;  /* 0x0000003c3d3c723e */ /* 0x000fe200000010ff */
[----:B------:R2:W-:Y:S01]  /*6750*/  STS [R232+0x6000], R32 ;  /* 0x00600020e8007388 */ /* 0x0005e20000000800 */
[----:B------:R-:W-:Y:S02]  /*6760*/  F2FP.BF16.PACK_AB R62, R63, R62 ;  /* 0x0000003e3f3e723e */ /* 0x000fe400000010ff */
[----:B------:R-:W-:Y:S01]  /*6770*/  ISETP.NE.AND P0, PT, R248, -0x1, PT ;  /* 0xfffffffff800780c */ /* 0x000fe20003f05270 */
[----:B------:R2:W-:Y:S04]  /*6780*/  STS [R232+0x6400], R34 ;  /* 0x00640022e8007388 */ /* 0x0005e80000000800 */
[----:B------:R2:W-:Y:S04]  /*6790*/  STS [R231+0x7000], R25 ;  /* 0x00700019e7007388 */ /* 0x0005e80000000800 */
[----:B------:R2:W-:Y:S04]  /*67a0*/  STS [R231+0x7400], R26 ;  /* 0x0074001ae7007388 */ /* 0x0005e80000000800 */
[----:B------:R2:W-:Y:S01]  /*67b0*/  STS [R232+0x7000], R28 ;  /* 0x0070001ce8007388 */ /* 0x0005e20000000800 */
[----:B-1----:R-:W-:-:S03]  /*67c0*/  @P0 IADD3 R0, R228, R248, RZ ;  /* 0x000000f8e4000210 */ /* 0x002fc60007ffe0ff */
[----:B------:R2:W-:Y:S02]  /*67d0*/  STS [R232+0x7400], R30 ;  /* 0x0074001ee8007388 */ /* 0x0005e40000000800 */
[C---:B------:R-:W-:Y:S02]  /*67e0*/  @P0 IMAD.WIDE.U32 R2, R0.reuse, c[0x0][0x3a0], RZ ;  /* 0x0000e80000020a25 */ /* 0x040fe400078e00ff */
[----:B------:R2:W-:Y:S02]  /*67f0*/  STS [R231+0x8000], R36 ;  /* 0x00800024e7007388 */ /* 0x0005e40000000800 */
[----:B------:R-:W-:Y:S01]  /*6800*/  @P0 IMAD R5, R0, c[0x0][0x3a4], R3 ;  /* 0x0000e90000050a24 */ /* 0x000fe200078e0203 */
[----:B------:R-:W-:Y:S01]  /*6810*/  @P0 MOV R4, R2 ;  /* 0x0000000200040202 */ /* 0x000fe20000000f00 */
[----:B------:R2:W-:Y:S04]  /*6820*/  STS [R231+0x8400], R38 ;  /* 0x00840026e7007388 */ /* 0x0005e80000000800 */
[----:B------:R2:W-:Y:S04]  /*6830*/  STS [R232+0x8000], R48 ;  /* 0x00800030e8007388 */ /* 0x0005e80000000800 */
[----:B------:R2:W-:Y:S04]  /*6840*/  STS [R232+0x8400], R50 ;  /* 0x00840032e8007388 */ /* 0x0005e80000000800 */
[----:B------:R2:W-:Y:S04]  /*6850*/  STS [R231+0x9000], R40 ;  /* 0x00900028e7007388 */ /* 0x0005e80000000800 */
[----:B------:R2:W-:Y:S04]  /*6860*/  STS [R231+0x9400], R42 ;  /* 0x0094002ae7007388 */ /* 0x0005e80000000800 */
[----:B------:R2:W-:Y:S04]  /*6870*/  STS [R232+0x9000], R44 ;  /* 0x0090002ce8007388 */ /* 0x0005e80000000800 */
[----:B------:R2:W-:Y:S04]  /*6880*/  STS [R232+0x9400], R46 ;  /* 0x0094002ee8007388 */ /* 0x0005e80000000800 */
[----:B------:R-:W1:Y:S04]  /*6890*/  S2R R157, SR_CTAID.Y ;  /* 0x00000000009d7919 */ /* 0x000e680000002600 */
[----:B------:R2:W-:Y:S04]  /*68a0*/  STS [R231+0xa000], R52 ;  /* 0x00a00034e7007388 */ /* 0x0005e80000000800 */
[----:B------:R2:W-:Y:S04]  /*68b0*/  STS [R231+0xa400], R54 ;  /* 0x00a40036e7007388 */ /* 0x0005e80000000800 */
[----:B------:R2:W-:Y:S04]  /*68c0*/  STS [R232+0xa000], R64 ;  /* 0x00a00040e8007388 */ /* 0x0005e80000000800 */
[----:B------:R2:W-:Y:S04]  /*68d0*/  STS [R232+0xa400], R66 ;  /* 0x00a40042e8007388 */ /* 0x0005e80000000800 */
[----:B------:R2:W-:Y:S04]  /*68e0*/  STS [R231+0xb000], R56 ;  /* 0x00b00038e7007388 */ /* 0x0005e80000000800 */
[----:B------:R2:W-:Y:S01]  /*68f0*/  STS [R231+0xb400], R58 ;  /* 0x00b4003ae7007388 */ /* 0x0005e20000000800 */
[----:B-1----:R-:W-:-:S03]  /*6900*/  SHF.R.S32.HI R97, RZ, 0x1f, R157 ;  /* 0x0000001fff617819 */ /* 0x002fc6000001149d */
[----:B------:R2:W-:Y:S04]  /*6910*/  STS [R232+0xb000], R60 ;  /* 0x00b0003ce8007388 */ /* 0x0005e80000000800 */
[----:B------:R2:W-:Y:S04]  /*6920*/  STS [R232+0xb400], R62 ;  /* 0x00b4003ee8007388 */ /* 0x0005e80000000800 */
[----:B------:R-:W1:Y:S01]  /*6930*/  S2R R96, SR_CTAID.Y ;  /* 0x0000000000607919 */ /* 0x000e620000002600 */
[----:B------:R-:W-:Y:S05]  /*6940*/  @P0 BRA `(.L_x_189) ;  /* 0x000000a000000947 */ /* 0x000fea0003800000 */
[----:B------:R-:W-:Y:S01]  /*6950*/  SHF.R.S32.HI R0, RZ, 0x1f, R228 ;  /* 0x0000001fff007819 */ /* 0x000fe200000114e4 */
[----:B------:R-:W-:-:S04]  /*6960*/  IMAD.WIDE.U32 R2, R228, c[0x0][0x3a0], RZ ;  /* 0x0000e800e4027a25 */ /* 0x000fc800078e00ff */
[----:B------:R-:W-:Y:S02]  /*6970*/  IMAD R0, R0, c[0x0][0x3a0], RZ ;  /* 0x0000e80000007a24 */ /* 0x000fe400078e02ff */
[----:B------:R-:W-:Y:S02]  /*6980*/  IMAD R4, R97, c[0x0][0x388], RZ ;  /* 0x0000e20061047a24 */ /* 0x000fe400078e02ff */
[----:B------:R-:W-:-:S05]  /*6990*/  IMAD R0, R228, c[0x0][0x3a4], R0 ;  /* 0x0000e900e4007a24 */ /* 0x000fca00078e0200 */
[----:B------:R-:W-:Y:S01]  /*69a0*/  IADD3 R3, R3, R0, RZ ;  /* 0x0000000003037210 */ /* 0x000fe20007ffe0ff */
[----:B-1----:R-:W-:-:S04]  /*69b0*/  IMAD R0, R96, c[0x0][0x38c], R4 ;  /* 0x0000e30060007a24 */ /* 0x002fc800078e0204 */
[----:B------:R-:W-:-:S05]  /*69c0*/  IMAD.WIDE.U32 R2, R96, c[0x0][0x388], R2 ;  /* 0x0000e20060027a25 */ /* 0x000fca00078e0002 */
[----:B------:R-:W-:Y:S02]  /*69d0*/  IADD3 R5, R3, R0, RZ ;  /* 0x0000000003057210 */ /* 0x000fe40007ffe0ff */
[----:B------:R-:W-:Y:S02]  /*69e0*/  MOV R4, R2 ;  /* 0x0000000200047202 */ /* 0x000fe40000000f00 */
.L_x_189:
[----:B------:R-:W-:-:S05]  /*69f0*/  @P0 IADD3 R0, R228, R248, RZ ;  /* 0x000000f8e4000210 */ /* 0x000fca0007ffe0ff */
[----:B------:R-:W-:-:S04]  /*6a00*/  @P0 IMAD.WIDE.U32 R2, R0, c[0x0][0x3a8], RZ ;  /* 0x0000ea0000020a25 */ /* 0x000fc800078e00ff */
[----:B------:R-:W-:Y:S01]  /*6a10*/  @P0 IMAD R37, R0, c[0x0][0x3ac], R3 ;  /* 0x0000eb0000250a24 */ /* 0x000fe200078e0203 */
[----:B--2---:R-:W-:Y:S01]  /*6a20*/  @P0 MOV R36, R2 ;  /* 0x0000000200240202 */ /* 0x004fe20000000f00 */
        /* <DEDUP_REMOVED lines=11> */
.L_x_190:
[----:B------:R-:W-:Y:S01]  /*6ae0*/  BAR.SYNC.DEFER_BLOCKING 0x0 ;  /* 0x0000000000007b1d */ /* 0x000fe20000010000 */
[----:B------:R-:W-:Y:S01]  /*6af0*/  MOV R20, R250 ;  /* 0x000000fa00147202 */ /* 0x000fe20000000f00 */
[----:B------:R-:W-:Y:S01]  /*6b00*/  IMAD R23, R230, -0x40, R204 ;  /* 0xffffffc0e6177824 */ /* 0x000fe200078e02cc */
[----:B------:R-:W-:Y:S01]  /*6b10*/  MOV R21, R251 ;  /* 0x000000fb00157202 */ /* 0x000fe20000000f00 */
[----:B------:R-:W-:Y:S01]  /*6b20*/  IMAD R0, R249, c[0x0][0x3a0], RZ ;  /* 0x0000e800f9007a24 */ /* 0x000fe200078e02ff */
[----:B------:R-:W-:Y:S01]  /*6b30*/  SHF.R.S32.HI R38, RZ, 0x1f, R229 ;  /* 0x0000001fff267819 */ /* 0x000fe200000114e5 */
[----:B------:R-:W2:Y:S01]  /*6b40*/  S2R R6, SR_CTAID.Z ;  /* 0x0000000000067919 */ /* 0x000ea20000002700 */
[----:B------:R-:W-:Y:S01]  /*6b50*/  ISETP.GE.AND P2, PT, R229, R23, PT ;  /* 0x00000017e500720c */ /* 0x000fe20003f46270 */
[C---:B------:R-:W-:Y:S01]  /*6b60*/  IMAD.WIDE.U32 R2, R241.reuse, c[0x0][0x3a0], R20 ;  /* 0x0000e800f1027a25 */ /* 0x040fe200078e0014 */
[----:B------:R-:W-:Y:S01]  /*6b70*/  BSSY B0, `(.L_x_191) ;  /* 0x0000022000007945 */ /* 0x000fe20003800000 */
[----:B------:R-:W3:Y:S02]  /*6b80*/  S2R R39, SR_CTAID.Z ;  /* 0x0000000000277919 */ /* 0x000ee40000002700 */
[----:B------:R-:W-:Y:S01]  /*6b90*/  IMAD R0, R241, c[0x0][0x3a4], R0 ;  /* 0x0000e900f1007a24 */ /* 0x000fe200078e0200 */
[----:B------:R-:W-:-:S04]  /*6ba0*/  IADD3 R2, P0, R4, R2, RZ ;  /* 0x0000000204027210 */ /* 0x000fc80007f1e0ff */
[----:B------:R-:W-:Y:S01]  /*6bb0*/  IADD3.X R3, R5, R3, R0, P0, !PT ;  /* 0x0000000305037210 */ /* 0x000fe200007fe400 */
[----:B------:R4:W1:Y:S04]  /*6bc0*/  LDS.128 R32, [R191+0x13000] ;  /* 0x01300000bf207984 */ /* 0x0008680000000c00 */
[----:B------:R4:W1:Y:S01]  /*6bd0*/  LDS.128 R28, [R191+0x15000] ;  /* 0x01500000bf1c7984 */ /* 0x0008620000000c00 */
[----:B--2---:R-:W-:-:S03]  /*6be0*/  SHF.R.S32.HI R64, RZ, 0x1f, R6 ;  /* 0x0000001fff407819 */ /* 0x004fc60000011406 */
[----:B------:R4:W2:Y:S01]  /*6bf0*/  LDS.128 R24, [R191+0x17000] ;  /* 0x01700000bf187984 */ /* 0x0008a20000000c00 */
[----:B---3--:R-:W-:-:S03]  /*6c00*/  IMAD.WIDE.U32 R4, R39, c[0x0][0x3b8], R2 ;  /* 0x0000ee0027047a25 */ /* 0x008fc600078e0002 */
[----:B------:R4:W3:Y:S01]  /*6c10*/  LDS.128 R48, [R191+0x18000] ;  /* 0x01800000bf307984 */ /* 0x0008e20000000c00 */
[----:B------:R-:W-:-:S03]  /*6c20*/  IMAD R0, R64, c[0x0][0x3b8], RZ ;  /* 0x0000ee0040007a24 */ /* 0x000fc600078e02ff */
[----:B------:R4:W1:Y:S01]  /*6c30*/  LDS.128 R60, [R191+0x19000] ;  /* 0x01900000bf3c7984 */ /* 0x0008620000000c00 */
[----:B------:R-:W-:-:S03]  /*6c40*/  IMAD R0, R39, c[0x0][0x3bc], R0 ;  /* 0x0000ef0027007a24 */ /* 0x000fc600078e0200 */
[----:B------:R4:W1:Y:S02]  /*6c50*/  LDS.128 R44, [R191+0x1a000] ;  /* 0x01a00000bf2c7984 */ /* 0x0008640000000c00 */
[----:B------:R-:W-:Y:S02]  /*6c60*/  IADD3 R22, R0, R5, RZ ;  /* 0x0000000500167210 */ /* 0x000fe40007ffe0ff */
[----:B------:R4:W1:Y:S04]  /*6c70*/  LDS.128 R56, [R191+0x1b000] ;  /* 0x01b00000bf387984 */ /* 0x0008680000000c00 */
[----:B------:R4:W1:Y:S04]  /*6c80*/  LDS.128 R40, [R191+0x1c000] ;  /* 0x01c00000bf287984 */ /* 0x0008680000000c00 */
[----:B------:R4:W1:Y:S01]  /*6c90*/  LDS.128 R52, [R191+0x1d000] ;  /* 0x01d00000bf347984 */ /* 0x0008620000000c00 */
[----:B------:R-:W-:Y:S05]  /*6ca0*/  @P2 BRA `(.L_x_192) ;  /* 0x000000e000002947 */ /* 0x000fea0003800000 */
[----:B------:R-:W4:Y:S01]  /*6cb0*/  LDS.128 R12, [R191+0x14000] ;  /* 0x01400000bf0c7984 */ /* 0x000f220000000c00 */
[----:B------:R-:W-:Y:S01]  /*6cc0*/  MOV R2, R4 ;  /* 0x0000000400027202 */ /* 0x000fe20000000f00 */
[----:B------:R-:W-:Y:S01]  /*6cd0*/  IMAD R0, R38, c[0x0][0x3a0], RZ ;  /* 0x0000e80026007a24 */ /* 0x000fe200078e02ff */
[----:B------:R-:W-:Y:S01]  /*6ce0*/  MOV R3, R22 ;  /* 0x0000001600037202 */ /* 0x000fe20000000f00 */
[----:B------:R-:W3:Y:S02]  /*6cf0*/  LDS.128 R8, [R191+0x12000] ;  /* 0x01200000bf087984 */ /* 0x000ee40000000c00 */
[----:B------:R-:W-:-:S02]  /*6d00*/  IMAD R0, R229, c[0x0][0x3a4], R0 ;  /* 0x0000e900e5007a24 */ /* 0x000fc400078e0200 */
[----:B------:R-:W2:Y:S01]  /*6d10*/  LDS.128 R16, [R191+0x16000] ;  /* 0x01600000bf107984 */ /* 0x000ea20000000c00 */
[----:B------:R-:W-:-:S05]  /*6d20*/  IMAD.WIDE.U32 R6, R229, c[0x0][0x3a0], R2 ;  /* 0x0000e800e5067a25 */ /* 0x000fca00078e0002 */
[----:B------:R-:W-:Y:S02]  /*6d30*/  IADD3 R0, R0, R7, RZ ;  /* 0x0000000700007210 */ /* 0x000fe40007ffe0ff */
[----:B------:R-:W-:-:S04]  /*6d40*/  LEA R2, P0, R6, c[0x0][0x340], 0x1 ;  /* 0x0000d00006027a11 */ /* 0x000fc800078008ff */
[----:B------:R-:W-:-:S05]  /*6d50*/  LEA.HI.X R3, R6, c[0x0][0x344], R0, 0x1, P0 ;  /* 0x0000d10006037a11 */ /* 0x000fca00000f0c00 */
[----:B----4-:R4:W-:Y:S04]  /*6d60*/  STG.E.128 [R2.64+0x80], R12 ;  /* 0x0000800c02007986 */ /* 0x0109e8000c101d06 */
[----:B---3--:R4:W-:Y:S04]  /*6d70*/  STG.E.128 [R2.64], R8 ;  /* 0x0000000802007986 */ /* 0x0089e8000c101d06 */
[----:B--2---:R4:W-:Y:S02]  /*6d80*/  STG.E.128 [R2.64+0x100], R16 ;  /* 0x0001001002007986 */ /* 0x0049e4000c101d06 */
.L_x_192:
[----:B------:R-:W-:Y:S05]  /*6d90*/  BSYNC B0 ;  /* 0x0000000000007941 */ /* 0x000fea0003800000 */
.L_x_191:
[----:B------:R-:W-:Y:S01]  /*6da0*/  IADD3 R0, R229, 0x20, RZ ;  /* 0x00000020e5007810 */ /* 0x000fe20007ffe0ff */
[----:B------:R-:W-:Y:S03]  /*6db0*/  BSSY B0, `(.L_x_193) ;  /* 0x0000010000007945 */ /* 0x000fe60003800000 */
[----:B------:R-:W-:-:S13]  /*6dc0*/  ISETP.GE.AND P1, PT, R0, R23, PT ;  /* 0x000000170000720c */ /* 0x000fda0003f26270 */
[----:B------:R-:W-:Y:S05]  /*6dd0*/  @P1 BRA `(.L_x_194) ;  /* 0x000000d000001947 */ /* 0x000fea0003800000 */
[----:B------:R-:W-:Y:S02]  /*6de0*/  IADD3 R0, P0, R229, 0x20, RZ ;  /* 0x00000020e5007810 */ /* 0x000fe40007f1e0ff */
[----:B----4-:R-:W-:-:S03]  /*6df0*/  MOV R3, R22 ;  /* 0x0000001600037202 */ /* 0x010fc60000000f00 */
[----:B------:R-:W-:-:S04]  /*6e00*/  IMAD.X R2, RZ, RZ, R38, P0 ;  /* 0x000000ffff027224 */ /* 0x000fc800000e0626 */
[----:B------:R-:W-:Y:S02]  /*6e10*/  IMAD R5, R2, c[0x0][0x3a0], RZ ;  /* 0x0000e80002057a24 */ /* 0x000fe400078e02ff */
[----:B------:R-:W-:-:S04]  /*6e20*/  IMAD.MOV.U32 R2, RZ, RZ, R4 ;  /* 0x000000ffff027224 */ /* 0x000fc800078e0004 */
[----:B------:R-:W-:-:S04]  /*6e30*/  IMAD.WIDE.U32 R6, R0, c[0x0][0x3a0], R2 ;  /* 0x0000e80000067a25 */ /* 0x000fc800078e0002 */
[----:B------:R-:W-:Y:S01]  /*6e40*/  IMAD R0, R0, c[0x0][0x3a4], R5 ;  /* 0x0000e90000007a24 */ /* 0x000fe200078e0205 */
[----:B------:R-:W-:-:S04]  /*6e50*/  LEA R2, P0, R6, c[0x0][0x340], 0x1 ;  /* 0x0000d00006027a11 */ /* 0x000fc800078008ff */
[----:B------:R-:W-:-:S04]  /*6e60*/  IADD3 R0, R0, R7, RZ ;  /* 0x0000000700007210 */ /* 0x000fc80007ffe0ff */
[----:B------:R-:W-:-:S05]  /*6e70*/  LEA.HI.X R3, R6, c[0x0][0x344], R0, 0x1, P0 ;  /* 0x0000d10006037a11 */ /* 0x000fca00000f0c00 */
[----:B-1----:R1:W-:Y:S04]  /*6e80*/  STG.E.128 [R2.64], R32 ;  /* 0x0000002002007986 */ /* 0x0023e8000c101d06 */
[----:B------:R1:W-:Y:S04]  /*6e90*/  STG.E.128 [R2.64+0x80], R28 ;  /* 0x0000801c02007986 */ /* 0x0003e8000c101d06 */
[----:B--2---:R1:W-:Y:S02]  /*6ea0*/  STG.E.128 [R2.64+0x100], R24 ;  /* 0x0001001802007986 */ /* 0x0043e4000c101d06 */
.L_x_194:
[----:B------:R-:W-:Y:S05]  /*6eb0*/  BSYNC B0 ;  /* 0x0000000000007941 */ /* 0x000fea0003800000 */
.L_x_193:
[----:B-1--4-:R-:W-:Y:S01]  /*6ec0*/  IMAD.WIDE.U32 R2, R241, c[0x0][0x3a8], R20 ;  /* 0x0000ea00f1027a25 */ /* 0x012fe200078e0014 */
        /* <DEDUP_REMOVED lines=18> */
[----:B---3--:R1:W-:Y:S04]  /*6ff0*/  STG.E.128 [R2.64], R48 ;  /* 0x0000003002007986 */ /* 0x0083e8000c101d06 */
[----:B------:R1:W-:Y:S04]  /*7000*/  STG.E.128 [R2.64+0x80], R44 ;  /* 0x0000802c02007986 */ /* 0x0003e8000c101d06 */
[----:B------:R1:W-:Y:S02]  /*7010*/  STG.E.128 [R2.64+0x100], R40 ;  /* 0x0001002802007986 */ /* 0x0003e4000c101d06 */
.L_x_196:
[----:B------:R-:W-:Y:S05]  /*7020*/  BSYNC B0 ;  /* 0x0000000000007941 */ /* 0x000fea0003800000 */
.L_x_195:
[----:B------:R-:W-:Y:S05]  /*7030*/  @P1 BRA `(.L_x_185) ;  /* 0x000000d000001947 */ /* 0x000fea0003800000 */
[----:B------:R-:W-:Y:S02]  /*7040*/  IADD3 R0, P0, R229, 0x20, RZ ;  /* 0x00000020e5007810 */ /* 0x000fe40007f1e0ff */
[----:B-1----:R-:W-:-:S03]  /*7050*/  MOV R3, R8 ;  /* 0x0000000800037202 */ /* 0x002fc60000000f00 */
        /* <DEDUP_REMOVED lines=8> */
[----:B------:R1:W-:Y:S04]  /*70e0*/  STG.E.128 [R2.64], R60 ;  /* 0x0000003c02007986 */ /* 0x0003e8000c101d06 */
[----:B------:R1:W-:Y:S04]  /*70f0*/  STG.E.128 [R2.64+0x80], R56 ;  /* 0x0000803802007986 */ /* 0x0003e8000c101d06 */
[----:B------:R1:W-:Y:S02]  /*7100*/  STG.E.128 [R2.64+0x100], R52 ;  /* 0x0001003402007986 */ /* 0x0003e4000c101d06 */
.L_x_185:
[----:B------:R-:W-:Y:S05]  /*7110*/  BSYNC B1 ;  /* 0x0000000000017941 */ /* 0x000fea0003800000 */
.L_x_171:
[----:B------:R-:W-:-:S04]  /*7120*/  IADD3 R230, R230, c[0x0][0xc], RZ ;  /* 0x00000300e6e67a10 */ /* 0x000fc80007ffe0ff */
[----:B------:R-:W-:-:S13]  /*7130*/  ISETP.GE.AND P0, PT, R230, UR4, PT ;  /* 0x00000004e6007c0c */ /* 0x000fda000bf06270 */
[----:B------:R-:W-:Y:S01]  /*7140*/  @P0 CALL.REL.NOINC `(.L_x_197) ;  /* 0x0000001000000944 */ /* 0x000fe20003c00000 */
[----:B------:R-:W-:Y:S05]  /*7150*/  BRA `(.L_x_198) ;  /* 0xffff975000007947 */ /* 0x000fea000383ffff */
.L_x_197:
[----:B------:R-:W-:Y:S05]  /*7160*/  EXIT ;  /* 0x000000000000794d */ /* 0x000fea0003800000 */
.L_x_199:
        /* <DEDUP_REMOVED lines=9> */
.L_x_802:


//--------------------- .text._ZN5flash44flash_bwd_dq_dk_dv_loop_seqk_parallel_kernelI23Flash_bwd_kernel_traitsILi192ELi64ELi64ELi8ELi4ELi2ELi2ELb0ELb0EN7cutlass10bfloat16_tE19Flash_kernel_traitsILi192ELi64ELi64ELi8ES3_EELb0ELb1ELb0ELb1ELb0ELb0ELb0EEEvNS_16Flash_bwd_paramsE --------------------------
	.section	.text._ZN5flash44flash_bwd_dq_dk_dv_loop_seqk_parallel_kernelI23Flash_bwd_kernel_traitsILi192ELi64ELi64ELi8ELi4ELi2ELi2ELb0ELb0EN7cutlass10bfloat16_tE19Flash_kernel_traitsILi192ELi64ELi64ELi8ES3_EELb0ELb1ELb0ELb1ELb0ELb0ELb0EEEvNS_16Flash_bwd_paramsE,"ax",@progbits
	.sectioninfo	@"SHI_REGISTERS=255"
	.align	128
        .global         _ZN5flash44flash_bwd_dq_dk_dv_loop_seqk_parallel_kernelI23Flash_bwd_kernel_traitsILi192ELi64ELi64ELi8ELi4ELi2ELi2ELb0ELb0EN7cutlass10bfloat16_tE19Flash_kernel_traitsILi192ELi64ELi64ELi8ES3_EELb0ELb1ELb0ELb1ELb0ELb0ELb0EEEvNS_16Flash_bwd_paramsE
        .type           _ZN5flash44flash_bwd_dq_dk_dv_loop_seqk_parallel_kernelI23Flash_bwd_kernel_traitsILi192ELi64ELi64ELi8ELi4ELi2ELi2ELb0ELb0EN7cutlass10bfloat16_tE19Flash_kernel_traitsILi192ELi64ELi64ELi8ES3_EELb0ELb1ELb0ELb1ELb0ELb0ELb0EEEvNS_16Flash_bwd_paramsE,@function
        .size           _ZN5flash44flash_bwd_dq_dk_dv_loop_seqk_parallel_kernelI23Flash_bwd_kernel_traitsILi192ELi64ELi64ELi8ELi4ELi2ELi2ELb0ELb0EN7cutlass10bfloat16_tE19Flash_kernel_traitsILi192ELi64ELi64ELi8ES3_EELb0ELb1ELb0ELb1ELb0ELb0ELb0EEEvNS_16Flash_bwd_paramsE,(.L_x_803 - _ZN5flash44flash_bwd_dq_dk_dv_loop_seqk_parallel_kernelI23Flash_bwd_kernel_traitsILi192ELi64ELi64ELi8ELi4ELi2ELi2ELb0ELb0EN7cutlass10bfloat16_tE19Flash_kernel_traitsILi192ELi64ELi64ELi8ES3_EELb0ELb1ELb0ELb1ELb0ELb0ELb0EEEvNS_16Flash_bwd_paramsE)
        .other          _ZN5flash44flash_bwd_dq_dk_dv_loop_seqk_parallel_kernelI23Flash_bwd_kernel_traitsILi192ELi64ELi64ELi8ELi4ELi2ELi2ELb0ELb0EN7cutlass10bfloat16_tE19Flash_kernel_traitsILi192ELi64ELi64ELi8ES3_EELb0ELb1ELb0ELb1ELb0ELb0ELb0EEEvNS_16Flash_bwd_paramsE,@"STO_CUDA_ENTRY STV_DEFAULT"
_ZN5flash44flash_bwd_dq_dk_dv_loop_seqk_parallel_kernelI23Flash_bwd_kernel_traitsILi192ELi64ELi64ELi8ELi4ELi2ELi2ELb0ELb0EN7cutlass10bfloat16_tE19Flash_kernel_traitsILi192ELi64ELi64ELi8ES3_EELb0ELb1ELb0ELb1ELb0ELb0ELb0EEEvNS_16Flash_bwd_paramsE:
.text._ZN5flash44flash_bwd_dq_dk_dv_loop_seqk_parallel_kernelI23Flash_bwd_kernel_traitsILi192ELi64ELi64ELi8ELi4ELi2ELi2ELb0ELb0EN7cutlass10bfloat16_tE19Flash_kernel_traitsILi192ELi64ELi64ELi8ES3_EELb0ELb1ELb0ELb1ELb0ELb0ELb0EEEvNS_16Flash_bwd_paramsE:
        /* <DEDUP_REMOVED lines=13> */
[----:B------:R-:W-:Y:S01]  /*00d0*/  IMAD.MOV.U32 R171, RZ, RZ, 0x40 ;  /* 0x00000040ffab7424 */ /* 0x000fe200078e00ff */
[----:B------:R-:W2:Y:S01]  /*00e0*/  S2R R244, SR_CTAID.Z ;  /* 0x0000000000f47919 */ /* 0x000ea20000002700 */
[----:B------:R-:W-:Y:S01]  /*00f0*/  IMAD.MOV.U32 R206, RZ, RZ, -0x10 ;  /* 0xfffffff0ffce7424 */ /* 0x000fe200078e00ff */
[----:B-1----:R-:W-:-:S04]  /*0100*/  SHF.R.S32.HI R8, RZ, 0x1f, R12 ;  /* 0x0000001fff087819 */ /* 0x002fc8000001140c */
[CC--:B------:R-:W-:Y:S02]  /*0110*/  LEA.HI R2, R8.reuse, R12.reuse, RZ, 0x5 ;  /* 0x0000000c08027211 */ /* 0x0c0fe400078f28ff */
[----:B------:R-:W-:Y:S02]  /*0120*/  LEA.HI R6, R8, R12, RZ, 0x4 ;  /* 0x0000000c08067211 */ /* 0x000fe400078f20ff */
[--C-:B------:R-:W-:Y:S02]  /*0130*/  SHF.R.S32.HI R0, RZ, 0x5, R2.reuse ;  /* 0x00000005ff007819 */ /* 0x100fe40000011402 */
[----:B------:R-:W-:Y:S02]  /*0140*/  SHF.R.S32.HI R3, RZ, 0x1f, R2 ;  /* 0x0000001fff037819 */ /* 0x000fe40000011402 */
[-C--:B------:R-:W-:Y:S02]  /*0150*/  LEA.HI R2, R2, R0.reuse, RZ, 0x1 ;  /* 0x0000000002027211 */ /* 0x080fe400078f08ff */
[----:B------:R-:W-:-:S02]  /*0160*/  LEA.HI R3, R3, R0, RZ, 0x2 ;  /* 0x0000000003037211 */ /* 0x000fc400078f10ff */
[----:B------:R-:W-:Y:S02]  /*0170*/  SHF.R.S32.HI R5, RZ, 0x4, R6 ;  /* 0x00000004ff057819 */ /* 0x000fe40000011406 */
[----:B------:R-:W-:Y:S02]  /*0180*/  LOP3.LUT R3, R3, 0xfffffffc, RZ, 0xc0, !PT ;  /* 0xfffffffc03037812 */ /* 0x000fe400078ec0ff */
[----:B------:R-:W-:Y:S02]  /*0190*/  LOP3.LUT R2, R2, 0xfffffffe, RZ, 0xc0, !PT ;  /* 0xfffffffe02027812 */ /* 0x000fe400078ec0ff */
[----:B------:R-:W-:Y:S01]  /*01a0*/  LEA.HI R4, R6, R5, RZ, 0x1 ;  /* 0x0000000506047211 */ /* 0x000fe200078f08ff */
[----:B------:R-:W-:Y:S01]  /*01b0*/  IMAD.IADD R187, R0, 0x1, -R3 ;  /* 0x0000000100bb7824 */ /* 0x000fe200078e0a03 */
[----:B------:R-:W-:Y:S01]  /*01c0*/  LEA.HI R14, R8, R12, RZ, 0x2 ;  /* 0x0000000c080e7211 */ /* 0x000fe200078f10ff */
[----:B------:R-:W-:Y:S01]  /*01d0*/  IMAD.IADD R181, R0, 0x1, -R2 ;  /* 0x0000000100b57824 */ /* 0x000fe200078e0a02 */
[----:B------:R-:W-:-:S02]  /*01e0*/  LOP3.LUT R0, R4, 0xfffffffe, RZ, 0xc0, !PT ;  /* 0xfffffffe04007812 */ /* 0x000fc400078ec0ff */
[----:B------:R-:W-:Y:S02]  /*01f0*/  LEA.HI R13, R8, R12, RZ, 0x3 ;  /* 0x0000000c080d7211 */ /* 0x000fe400078f18ff */
[----:B------:R-:W-:Y:S01]  /*0200*/  SHF.R.S32.HI R7, RZ, 0x2, R14 ;  /* 0x00000002ff077819 */ /* 0x000fe2000001140e */
[----:B------:R-:W-:Y:S01]  /*0210*/  IMAD.IADD R10, R5, 0x1, -R0 ;  /* 0x00000001050a7824 */ /* 0x000fe200078e0a00 */
[----:B------:R-:W-:Y:S02]  /*0220*/  SHF.R.S32.HI R2, RZ, 0x1f, R14 ;  /* 0x0000001fff027819 */ /* 0x000fe4000001140e */
[----:B------:R-:W-:Y:S01]  /*0230*/  SHF.R.S32.HI R241, RZ, 0x3, R13 ;  /* 0x00000003fff17819 */ /* 0x000fe2000001140d */
[----:B------:R-:W-:Y:S01]  /*0240*/  IMAD.SHL.U32 R173, R10, 0x200, RZ ;  /* 0x000002000aad7824 */ /* 0x000fe200078e00ff */
[----:B------:R-:W-:Y:S02]  /*0250*/  LOP3.LUT R0, R13, 0xfffffff8, RZ, 0xc0, !PT ;  /* 0xfffffff80d007812 */ /* 0x000fe400078ec0ff */
[----:B------:R-:W-:Y:S01]  /*0260*/  LEA.HI R2, R2, R7, RZ, 0x3 ;  /* 0x0000000702027211 */ /* 0x000fe200078f18ff */
[----:B------:R-:W-:Y:S01]  /*0270*/  IMAD.SHL.U32 R4, R241, 0x40, RZ ;  /* 0x00000040f1047824 */ /* 0x000fe200078e00ff */
[----:B------:R-:W-:Y:S01]  /*0280*/  LOP3.LUT R3, R6, 0xfffffff0, RZ, 0xc0, !PT ;  /* 0xfffffff006037812 */ /* 0x000fe200078ec0ff */
[----:B------:R-:W-:Y:S01]  /*0290*/  IMAD.IADD R0, R12, 0x1, -R0 ;  /* 0x000000010c007824 */ /* 0x000fe200078e0a00 */
[----:B------:R-:W-:-:S03]  /*02a0*/  LOP3.LUT R5, R2, 0xfffffff8, RZ, 0xc0, !PT ;  /* 0xfffffff802057812 */ /* 0x000fc600078ec0ff */
[----:B------:R-:W-:Y:S01]  /*02b0*/  IMAD.IADD R2, R12, 0x1, -R3 ;  /* 0x000000010c027824 */ /* 0x000fe200078e0a03 */
[----:B------:R-:W-:Y:S01]  /*02c0*/  LOP3.LUT R3, R4, 0x1c0, RZ, 0xc0, !PT ;  /* 0x000001c004037812 */ /* 0x000fe200078ec0ff */
[C---:B------:R-:W-:Y:S01]  /*02d0*/  IMAD.SHL.U32 R200, R0.reuse, 0x8, RZ ;  /* 0x0000000800c87824 */ /* 0x040fe200078e00ff */
[C---:B------:R-:W-:Y:S01]  /*02e0*/  LOP3.LUT P4, RZ, R0.reuse, 0x4, RZ, 0xc0, !PT ;  /* 0x0000000400ff7812 */ /* 0x040fe2000788c0ff */
[----:B------:R-:W-:Y:S01]  /*02f0*/  IMAD.IADD R5, R7, 0x1, -R5 ;  /* 0x0000000107057824 */ /* 0x000fe200078e0a05 */
[C---:B------:R-:W-:Y:S01]  /*0300*/  LOP3.LUT P3, RZ, R0.reuse, 0x2, RZ, 0xc0, !PT ;  /* 0x0000000200ff7812 */ /* 0x040fe2000786c0ff */
[----:B------:R-:W-:Y:S01]  /*0310*/  IMAD.SHL.U32 R0, R0, 0x40, RZ ;  /* 0x0000004000007824 */ /* 0x000fe200078e00ff */
[----:B------:R-:W-:Y:S02]  /*0320*/  LOP3.LUT R4, R3, 0x38, R200, 0xf8, !PT ;  /* 0x0000003803047812 */ /* 0x000fe400078ef8c8 */
[----:B------:R-:W-:Y:S02]  /*0330*/  SHF.R.U32.HI R3, RZ, 0x3, R3 ;  /* 0x00000003ff037819 */ /* 0x000fe40000011603 */
[----:B------:R-:W-:-:S02]  /*0340*/  SHF.R.S32.HI R6, RZ, 0x1f, R2 ;  /* 0x0000001fff067819 */ /* 0x000fc40000011402 */
[----:B------:R-:W-:Y:S01]  /*0350*/  LOP3.LUT R7, R4, R3, RZ, 0x3c, !PT ;  /* 0x0000000304077212 */ /* 0x000fe200078e3cff */
[----:B------:R-:W-:Y:S01]  /*0360*/  IMAD.SHL.U32 R3, R181, 0x10, RZ ;  /* 0x00000010b5037824 */ /* 0x000fe200078e00ff */
[----:B------:R-:W-:Y:S02]  /*0370*/  LEA.HI R11, R6, R2, RZ, 0x3 ;  /* 0x00000002060b7211 */ /* 0x000fe400078f18ff */
[----:B------:R-:W-:Y:S02]  /*0380*/  LOP3.LUT R0, R0, 0x1c0, RZ, 0xc0, !PT ;  /* 0x000001c000007812 */ /* 0x000fe400078ec0ff */
[----:B------:R-:W-:Y:S02]  /*0390*/  LEA.HI R6, R8, R12, RZ, 0x7 ;  /* 0x0000000c08067211 */ /* 0x000fe400078f38ff */
[----:B------:R-:W-:Y:S02]  /*03a0*/  LOP3.LUT R4, R11, 0xfffffff8, RZ, 0xc0, !PT ;  /* 0xfffffff80b047812 */ /* 0x000fe400078ec0ff */
[----:B------:R-:W-:-:S02]  /*03b0*/  LOP3.LUT R169, R0, 0x8, R13, 0xf8, !PT ;  /* 0x0000000800a97812 */ /* 0x000fc400078ef80d */
[----:B------:R-:W-:Y:S01]  /*03c0*/  LOP3.LUT R3, R0, 0x10, R3, 0xf8, !PT ;  /* 0x0000001000037812 */ /* 0x000fe200078ef803 */
[----:B------:R-:W-:Y:S01]  /*03d0*/  IMAD.IADD R9, R2, 0x1, -R4 ;  /* 0x0000000102097824 */ /* 0x000fe200078e0a04 */
[----:B------:R-:W-:Y:S02]  /*03e0*/  SHF.R.S32.HI R6, RZ, 0x7, R6 ;  /* 0x00000007ff067819 */ /* 0x000fe40000011406 */
[----:B------:R-:W-:Y:S02]  /*03f0*/  SHF.R.U32.HI R0, RZ, 0x3, R0 ;  /* 0x00000003ff007819 */ /* 0x000fe40000011600 */
[----:B------:R-:W-:Y:S01]  /*0400*/  LOP3.LUT R2, R5, 0x1, RZ, 0xc0, !PT ;  /* 0x0000000105027812 */ /* 0x000fe200078ec0ff */
[----:B------:R-:W-:Y:S01]  /*0410*/  IMAD R4, R6, 0x800, R173 ;  /* 0x0000080006047824 */ /* 0x000fe200078e02ad */
[----:B------:R-:W-:Y:S02]  /*0420*/  LOP3.LUT R169, R169, R0, RZ, 0x3c, !PT ;  /* 0x00000000a9a97212 */ /* 0x000fe400078e3cff */
[----:B------:R-:W-:-:S02]  /*0430*/  LOP3.LUT R3, R3, 0x8, R13, 0xf8, !PT ;  /* 0x0000000803037812 */ /* 0x000fc400078ef80d */
[----:B------:R-:W-:Y:S01]  /*0440*/  LEA.HI R8, R8, R12, RZ, 0x6 ;  /* 0x0000000c08087211 */ /* 0x000fe200078f30ff */
[----:B------:R-:W-:Y:S01]  /*0450*/  IMAD.IADD R169, R4, 0x1, R169 ;  /* 0x0000000104a97824 */ /* 0x000fe200078e02a9 */
[----:B------:R-:W-:Y:S02]  /*0460*/  LOP3.LUT R4, R14, 0x7ffffffc, RZ, 0xc0, !PT ;  /* 0x7ffffffc0e047812 */ /* 0x000fe400078ec0ff */
[----:B------:R-:W-:Y:S01]  /*0470*/  ISETP.NE.U32.AND P0, PT, R2, 0x1, PT ;  /* 0x000000010200780c */ /* 0x000fe20003f05070 */
[----:B------:R-:W-:Y:S01]  /*0480*/  IMAD.SHL.U32 R169, R169, 0x2, RZ ;  /* 0x00000002a9a97824 */ /* 0x000fe200078e00ff */
[----:B------:R-:W-:Y:S01]  /*0490*/  LOP3.LUT R173, R173, R3, R0, 0xf6, !PT ;  /* 0x00000003adad7212 */ /* 0x000fe200078ef600 */
[C---:B------:R-:W-:Y:S01]  /*04a0*/  IMAD.IADD R3, R12.reuse, 0x1, -R4 ;  /* 0x000000010c037824 */ /* 0x040fe200078e0a04 */
[----:B------:R-:W-:Y:S01]  /*04b0*/  SHF.R.S32.HI R2, RZ, 0x6, R8 ;  /* 0x00000006ff027819 */ /* 0x000fe20000011408 */
[----:B------:R-:W-:Y:S01]  /*04c0*/  IMAD.SHL.U32 R12, R12, 0x2, RZ ;  /* 0x000000020c0c7824 */ /* 0x000fe200078e00ff */
[C---:B------:R-:W-:Y:S01]  /*04d0*/  R2P PR, R5.reuse, 0x6 ;  /* 0x0000000605007804 */ /* 0x040fe20000000000 */
[----:B------:R-:W-:Y:S01]  /*04e0*/  IMAD.SHL.U32 R4, R6, 0x20, RZ ;  /* 0x0000002006047824 */ /* 0x000fe200078e00ff */
[----:B------:R-:W-:Y:S01]  /*04f0*/  SEL R170, R170, 0xffffffe0, !P3 ;  /* 0xffffffe0aaaa7807 */ /* 0x000fe20005800000 */
[----:B------:R-:W-:Y:S01]  /*0500*/  IMAD.SHL.U32 R0, R5, 0x40, RZ ;  /* 0x0000004005007824 */ /* 0x000fe200078e00ff */
[----:B------:R-:W-:Y:S01]  /*0510*/  SEL R171, R171, 0xffffffc0, !P4 ;  /* 0xffffffc0abab7807 */ /* 0x000fe20006000000 */
[----:B------:R-:W-:Y:S01]  /*0520*/  IMAD R15, R2, 0x200, R7 ;  /* 0x00000200020f7824 */ /* 0x000fe200078e0207 */
[----:B------:R-:W-:Y:S01]  /*0530*/  LOP3.LUT R6, R4, 0x6, R12, 0xf8, !PT ;  /* 0x0000000604067812 */ /* 0x000fe200078ef80c */
[----:B------:R-:W-:Y:S01]  /*0540*/  IMAD.SHL.U32 R2, R2, 0x8, RZ ;  /* 0x0000000802027824 */ /* 0x000fe200078e00ff */
[----:B------:R-:W-:Y:S01]  /*0550*/  LOP3.LUT R0, R0, 0x1c0, RZ, 0xc0, !PT ;  /* 0x000001c000007812 */ /* 0x000fe200078ec0ff */
[----:B------:R-:W-:Y:S01]  /*0560*/  IMAD.SHL.U32 R7, R3, 0x2, RZ ;  /* 0x0000000203077824 */ /* 0x000fe200078e00ff */
[----:B------:R-:W-:Y:S01]  /*0570*/  STL [R1+0xc], R15 ;  /* 0x00000c0f01007387 */ /* 0x000fe20000100800 */
[----:B------:R-:W-:Y:S01]  /*0580*/  IMAD.SHL.U32 R5, R10, 0x20, RZ ;  /* 0x000000200a057824 */ /* 0x000fe200078e00ff */
[----:B------:R-:W-:Y:S01]  /*0590*/  LOP3.LUT R2, R2, 0x18, RZ, 0xc0, !PT ;  /* 0x0000001802027812 */ /* 0x000fe200078ec0ff */
[----:B------:R-:W-:Y:S01]  /*05a0*/  IMAD.IADD R170, R169, 0x1, R170 ;  /* 0x00000001a9aa7824 */ /* 0x000fe200078e02aa */
[----:B------:R1:W-:Y:S01]  /*05b0*/  STL [R1+0x4], R6 ;  /* 0x0000040601007387 */ /* 0x0003e20000100800 */
[----:B------:R-:W-:Y:S01]  /*05c0*/  SHF.R.U32.HI R3, RZ, 0x3, R0 ;  /* 0x00000003ff037819 */ /* 0x000fe20000011600 */
[C---:B------:R-:W-:Y:S01]  /*05d0*/  IMAD.SHL.U32 R174, R173.reuse, 0x2, RZ ;  /* 0x00000002adae7824 */ /* 0x040fe200078e00ff */
[----:B------:R-:W-:Y:S01]  /*05e0*/  LOP3.LUT R4, R0, 0x20, R4, 0xf8, !PT ;  /* 0x0000002000047812 */ /* 0x000fe200078ef804 */
[----:B------:R-:W-:Y:S01]  /*05f0*/  IMAD R173, R173, 0x2, R171 ;  /* 0x00000002adad7824 */ /* 0x000fe200078e02ab */
[----:B------:R-:W-:Y:S01]  /*0600*/  LOP3.LUT R8, R2, 0x20, R5, 0xf8, !PT ;  /* 0x0000002002087812 */ /* 0x000fe200078ef805 */
[----:B------:R-:W-:Y:S01]  /*0610*/  IMAD.SHL.U32 R5, R11, 0x40, RZ ;  /* 0x000000400b057824 */ /* 0x000fe200078e00ff */
[----:B------:R-:W-:Y:S01]  /*0620*/  SEL R206, R206, 0x10, !P0 ;  /* 0x00000010cece7807 */ /* 0x000fe20004000000 */
[----:B------:R-:W-:Y:S01]  /*0630*/  IMAD.IADD R172, R169, 0x1, R171 ;  /* 0x00000001a9ac7824 */ /* 0x000fe200078e02ab */
[C---:B------:R-:W-:Y:S01]  /*0640*/  IADD3 R211, R200.reuse, 0x40, RZ ;  /* 0x00000040c8d37810 */ /* 0x040fe20007ffe0ff */
[----:B------:R-:W-:Y:S01]  /*0650*/  IMAD.SHL.U32 R192, R15, 0x2, RZ ;  /* 0x000000020fc07824 */ /* 0x000fe200078e00ff */
[----:B------:R-:W-:Y:S01]  /*0660*/  IADD3 R212, R200, 0x80, RZ ;  /* 0x00000080c8d47810 */ /* 0x000fe20007ffe0ff */
[----:B------:R-:W-:-:S02]  /*0670*/  IMAD.IADD R171, R171, 0x1, R170 ;  /* 0x00000001abab7824 */ /* 0x000fc400078e02aa */
[----:B-1----:R-:W-:Y:S01]  /*0680*/  IMAD.SHL.U32 R6, R9, 0x40, RZ ;  /* 0x0000004009067824 */ /* 0x002fe200078e00ff */
[----:B------:R-:W-:Y:S02]  /*0690*/  LOP3.LUT R9, R3, R0, R2, 0x1e, !PT ;  /* 0x0000000003097212 */ /* 0x000fe400078e1e02 */
[----:B------:R-:W-:Y:S01]  /*06a0*/  LOP3.LUT R0, R4, R3, RZ, 0x3c, !PT ;  /* 0x0000000304007212 */ /* 0x000fe200078e3cff */
[--C-:B------:R-:W-:Y:S01]  /*06b0*/  IMAD R4, R187, 0x400, R7.reuse ;  /* 0x00000400bb047824 */ /* 0x100fe200078e0207 */
[----:B------:R-:W-:Y:S01]  /*06c0*/  LOP3.LUT R2, R6, 0x1c0, RZ, 0xc0, !PT ;  /* 0x000001c006027812 */ /* 0x000fe200078ec0ff */
[----:B------:R-:W-:Y:S02]  /*06d0*/  IMAD.SHL.U32 R6, R10, 0x8, RZ ;  /* 0x000000080a067824 */ /* 0x000fe400078e00ff */
[----:B------:R-:W-:Y:S01]  /*06e0*/  IMAD.IADD R204, R4, 0x1, R0 ;  /* 0x0000000104cc7824 */ /* 0x000fe200078e0200 */
[----:B------:R-:W-:Y:S01]  /*06f0*/  SHF.R.U32.HI R3, RZ, 0x3, R2 ;  /* 0x00000003ff037819 */ /* 0x000fe20000011602 */
[----:B------:R-:W-:Y:S01]  /*0700*/  IMAD R4, R181, 0x400, R7 ;  /* 0x00000400b5047824 */ /* 0x000fe200078e0207 */
[----:B------:R-:W-:Y:S01]  /*0710*/  LOP3.LUT R6, R2, 0x8, R6, 0xf8, !PT ;  /* 0x0000000802067812 */ /* 0x000fe200078ef806 */
[----:B------:R-:W-:Y:S01]  /*0720*/  IMAD.SHL.U32 R204, R204, 0x2, RZ ;  /* 0x00000002cccc7824 */ /* 0x000fe200078e00ff */
[----:B------:R-:W-:Y:S01]  /*0730*/  LOP3.LUT R0, R5, 0xfffffe00, RZ, 0xc0, !PT ;  /* 0xfffffe0005007812 */ /* 0x000fe200078ec0ff */
[----:B------:R-:W-:Y:S01]  /*0740*/  IMAD.IADD R4, R4, 0x1, R9 ;  /* 0x0000000104047824 */ /* 0x000fe200078e0209 */
[----:B------:R-:W-:Y:S01]  /*0750*/  LOP3.LUT R2, R3, R8, R2, 0x1e, !PT ;  /* 0x0000000803027212 */ /* 0x000fe200078e1e02 */
[----:B------:R-:W-:Y:S01]  /*0760*/  IMAD.IADD R207, R204, 0x1, R206 ;  /* 0x00000001cccf7824 */ /* 0x000fe200078e02ce */
[----:B------:R-:W-:Y:S01]  /*0770*/  LOP3.LUT R3, R6, R3, RZ, 0x3c, !PT ;  /* 0x0000000306037212 */ /* 0x000fe200078e3cff */
[--C-:B------:R-:W-:Y:S01]  /*0780*/  IMAD R181, R181, 0x400, R0.reuse ;  /* 0x00000400b5b57824 */ /* 0x100fe200078e0200 */
[----:B------:R-:W-:Y:S01]  /*0790*/  IADD3 R205, R204, 0x20, RZ ;  /* 0x00000020cccd7810 */ /* 0x000fe20007ffe0ff */
[----:B------:R-:W-:Y:S01]  /*07a0*/  IMAD R187, R187, 0x400, R0 ;  /* 0x00000400bbbb7824 */ /* 0x000fe200078e0200 */
[----:B------:R-:W-:Y:S01]  /*07b0*/  LEA R246, R4, 0x12000, 0x1 ;  /* 0x0001200004f67811 */ /* 0x000fe200078e08ff */
[----:B------:R-:W-:Y:S01]  /*07c0*/  IMAD.IADD R181, R3, 0x1, R181 ;  /* 0x0000000103b57824 */ /* 0x000fe200078e02b5 */
[----:B------:R-:W-:Y:S01]  /*07d0*/  @P1 IADD3 R205, R204, -0x20, RZ ;  /* 0xffffffe0cccd1810 */ /* 0x000fe20007ffe0ff */
[----:B------:R-:W-:Y:S01]  /*07e0*/  IMAD.IADD R187, R187, 0x1, R3 ;  /* 0x00000001bbbb7824 */ /* 0x000fe200078e0203 */
[----:B------:R-:W-:-:S02]  /*07f0*/  IADD3 R247, R246, 0x40, RZ ;  /* 0x00000040f6f77810 */ /* 0x000fc40007ffe0ff */
[----:B------:R-:W-:Y:S01]  /*0800*/  LOP3.LUT R186, R2, R0, RZ, 0xfc, !PT ;  /* 0x0000000002ba7212 */ /* 0x000fe200078efcff */
[----:B------:R-:W-:Y:S01]  /*0810*/  IMAD.IADD R206, R206, 0x1, R205 ;  /* 0x00000001cece7824 */ /* 0x000fe200078e02cd */
[----:B------:R-:W-:Y:S02]  /*0820*/  LEA R181, R181, 0x1e000, 0x1 ;  /* 0x0001e000b5b57811 */ /* 0x000fe400078e08ff */
[----:B--2---:R-:W-:Y:S02]  /*0830*/  @P2 IADD3 R247, R246, -0x40, RZ ;  /* 0xffffffc0f6f72810 */ /* 0x004fe40007ffe0ff */
.L_x_246:
[----:B-1----:R-:W1:Y:S01]  /*0840*/  S2R R35, SR_CTAID.Y ;  /* 0x0000000000237919 */ /* 0x002e620000002600 */
[----:B--2---:R-:W2:Y:S01]  /*0850*/  LDC.U8 R0, c[0x0][0x312] ;  /* 0x0000c480ff007b82 */ /* 0x004ea20000000000 */
[----:B------:R-:W-:Y:S02]  /*0860*/  ISETP.NE.U32.AND P2, PT, RZ, c[0x0][0x240], PT ;  /* 0x00009000ff007a0c */ /* 0x000fe40003f45070 */
[----:B------:R-:W-:Y:S02]  /*0870*/  ISETP.EQ.U32.AND P5, PT, RZ, c[0x0][0x248], PT ;  /* 0x00009200ff007a0c */ /* 0x000fe40003fa2070 */
[----:B------:R-:W-:-:S02]  /*0880*/  ISETP.NE.AND.EX P2, PT, RZ, c[0x0][0x244], PT, P2 ;  /* 0x00009100ff007a0c */ /* 0x000fc40003f45320 */
[----:B------:R-:W-:Y:S01]  /*0890*/  ISETP.NE.U32.AND P3, PT, RZ, c[0x0][0x250], PT ;  /* 0x00009400ff007a0c */ /* 0x000fe20003f65070 */
[----:B------:R-:W-:-:S03]  /*08a0*/  IMAD.MOV.U32 R36, RZ, RZ, -0x1 ;  /* 0xffffffffff247424 */ /* 0x000fc600078e00ff */
[----:B------:R-:W-:Y:S01]  /*08b0*/  ISETP.NE.AND.EX P3, PT, RZ, c[0x0][0x254], PT, P3 ;  /* 0x00009500ff007a0c */ /* 0x000fe20003f65330 */
[C---:B-1----:R-:W-:Y:S01]  /*08c0*/  IMAD.SHL.U32 R8, R35.reuse, 0x4, RZ ;  /* 0x0000000423087824 */ /* 0x042fe200078e00ff */
[----:B------:R-:W-:Y:S02]  /*08d0*/  SHF.R.S32.HI R29, RZ, 0x1f, R35 ;  /* 0x0000001fff1d7819 */ /* 0x000fe40000011423 */
[----:B--2---:R-:W-:Y:S01]  /*08e0*/  ISETP.NE.AND P4, PT, R0, RZ, PT ;  /* 0x000000ff0000720c */ /* 0x004fe20003f85270 */
[----:B------:R-:W-:Y:S01]  /*08f0*/  IMAD.MOV.U32 R0, RZ, RZ, -0x1 ;  /* 0xffffffffff007424 */ /* 0x000fe200078e00ff */
[----:B------:R-:W-:Y:S02]  /*0900*/  SHF.L.U64.HI R7, R35, 0x2, R29 ;  /* 0x0000000223077819 */ /* 0x000fe4000001021d */
[----:B------:R-:W-:Y:S02]  /*0910*/  IADD3 R2, P0, R8, c[0x0][0x240], RZ ;  /* 0x0000900008027a10 */ /* 0x000fe40007f1e0ff */
        /* <DEDUP_REMOVED lines=10> */
[----:B------:R-:W3:Y:S01]  /*09c0*/  @!P5 LDG.E R36, [R2.64] ;  /* 0x000000060224d981 */ /* 0x000ee2000c1e1900 */
[----:B------:R-:W-:-:S04]  /*09d0*/  ISETP.NE.U32.AND P0, PT, RZ, c[0x0][0x248], PT ;  /* 0x00009200ff007a0c */ /* 0x000fc80003f05070 */
[----:B------:R-:W-:Y:S01]  /*09e0*/  ISETP.NE.AND.EX P0, PT, RZ, c[0x0][0x24c], PT, P0 ;  /* 0x00009300ff007a0c */ /* 0x000fe20003f05300 */
[----:B-1----:R-:W-:Y:S02]  /*09f0*/  IMAD.MOV.U32 R4, RZ, RZ, c[0x0][0x218] ;  /* 0x00008600ff047624 */ /* 0x002fe400078e00ff */
[----:B--2---:R-:W-:Y:S02]  /*0a00*/  @P2 IMAD.IADD R19, R6, 0x1, -R0 ;  /* 0x0000000106132824 */ /* 0x004fe400078e0a00 */
[----:B------:R-:W-:Y:S01]  /*0a10*/  @!P2 IMAD.MOV.U32 R19, RZ, RZ, c[0x0][0x214] ;  /* 0x00008500ff13a624 */ /* 0x000fe200078e00ff */
[----:B---3--:R1:W-:Y:S07]  /*0a20*/  STL [R1+0x8], R36 ;  /* 0x0000082401007387 */ /* 0x0083ee0000100800 */
[----:B------:R-:W-:Y:S05]  /*0a30*/  @!P0 BRA `(.L_x_200) ;  /* 0x0000003000008947 */ /* 0x000fea0003800000 */
[----:B------:R-:W2:Y:S02]  /*0a40*/  @P4 LDG.E R4, [R2.64+0x4] ;  /* 0x0000040602044981 */ /* 0x000ea4000c1e1900 */
[----:B--2---:R-:W-:-:S06]  /*0a50*/  @P4 IADD3 R4, R4, -R36, RZ ;  /* 0x8000002404044210 */ /* 0x004fcc0007ffe0ff */
[----:B------:R2:W5:Y:S02]  /*0a60*/  @!P4 LDG.E R4, [R2.64] ;  /* 0x000000060204c981 */ /* 0x000564000c1e1900 */
.L_x_200:
[----:B------:R-:W-:-:S04]  /*0a70*/  ISETP.NE.U32.AND P1, PT, RZ, c[0x0][0x258], PT ;  /* 0x00009600ff007a0c */ /* 0x000fc80003f25070 */
[----:B------:R-:W-:-:S13]  /*0a80*/  ISETP.NE.AND.EX P1, PT, RZ, c[0x0][0x25c], PT, P1 ;  /* 0x00009700ff007a0c */ /* 0x000fda0003f25310 */
[----:B--2---:R-:W-:-:S04]  /*0a90*/  @P1 IADD3 R2, P0, R8, c[0x0][0x258], RZ ;  /* 0x0000960008021a10 */ /* 0x004fc80007f1e0ff */
[----:B------:R-:W-:-:S06]  /*0aa0*/  @P1 IADD3.X R3, R7, c[0x0][0x25c], RZ, P0, !PT ;  /* 0x0000970007031a10 */ /* 0x000fcc00007fe4ff */
[----:B------:R-:W2:Y:S01]  /*0ab0*/  @P1 LDG.E R3, [R2.64] ;  /* 0x0000000602031981 */ /* 0x000ea2000c1e1900 */
[----:B------:R-:W-:Y:S01]  /*0ac0*/  @!P1 ISETP.NE.U32.AND P0, PT, RZ, c[0x0][0x268], PT ;  /* 0x00009a00ff009a0c */ /* 0x000fe20003f05070 */
[----:B------:R-:W-:-:S03]  /*0ad0*/  IMAD.SHL.U32 R34, R243, 0x40, RZ ;  /* 0x00000040f3227824 */ /* 0x000fc600078e00ff */
[----:B------:R-:W-:Y:S02]  /*0ae0*/  @!P1 ISETP.NE.AND.EX P0, PT, RZ, c[0x0][0x26c], PT, P0 ;  /* 0x00009b00ff009a0c */ /* 0x000fe40003f05300 */
[----:B------:R3:W-:Y:S02]  /*0af0*/  STL [R1], R34 ;  /* 0x0000002201007387 */ /* 0x0007e40000100800 */
[----:B------:R-:W-:Y:S01]  /*0b00*/  @!P1 SEL R2, RZ, c[0x0][0x21c], !P0 ;  /* 0x00008700ff029a07 */ /* 0x000fe20004000000 */
[----:B--2--5:R-:W-:-:S03]  /*0b10*/  @P1 IMAD.IADD R210, R3, 0x1, -R242 ;  /* 0x0000000103d21824 */ /* 0x024fc600078e0af2 */
[----:B------:R-:W-:-:S04]  /*0b20*/  @!P1 IADD3 R210, R2, R4, -R242 ;  /* 0x0000000402d29210 */ /* 0x000fc80007ffe8f2 */
[----:B------:R-:W-:-:S13]  /*0b30*/  ISETP.GT.AND P0, PT, R210, R34, PT ;  /* 0x00000022d200720c */ /* 0x000fda0003f04270 */
[----:B------:R-:W-:Y:S05]  /*0b40*/  @!P0 BRA `(.L_x_201) ;  /* 0x00007c4000008947 */ /* 0x000fea0003800000 */
[----:B---3--:R-:W-:Y:S01]  /*0b50*/  ISETP.NE.AND P0, PT, R36, -0x1, PT ;  /* 0xffffffff2400780c */ /* 0x008fe20003f05270 */
[----:B------:R-:W-:Y:S01]  /*0b60*/  IMAD R3, R29, c[0x0][0x178], RZ ;  /* 0x00005e001d037a24 */ /* 0x000fe200078e02ff */
[----:B------:R-:W-:Y:S01]  /*0b70*/  IADD3 R2, R19, 0x3f, RZ ;  /* 0x0000003f13027810 */ /* 0x000fe20007ffe0ff */
[C---:B------:R-:W-:Y:S01]  /*0b80*/  IMAD.WIDE.U32 R10, R35.reuse, c[0x0][0x178], RZ ;  /* 0x00005e00230a7a25 */ /* 0x040fe200078e00ff */
[C---:B------:R-:W-:Y:S02]  /*0b90*/  ISETP.NE.AND P1, PT, R0.reuse, -0x1, PT ;  /* 0xffffffff0000780c */ /* 0x040fe40003f25270 */
        /* <DEDUP_REMOVED lines=27> */
.L_x_202:
        /* <DEDUP_REMOVED lines=15> */
.L_x_203:
[----:B------:R-:W-:Y:S01]  /*0e40*/  IABS R11, c[0x0][0x1c8] ;  /* 0x00007200000b7a13 */ /* 0x000fe20000000000 */
[----:B------:R-:W2:Y:S01]  /*0e50*/  LDC.U8 R17, c[0x0][0x328] ;  /* 0x0000ca00ff117b82 */ /* 0x000ea20000000000 */
[----:B------:R-:W-:Y:S01]  /*0e60*/  IABS R7, R244 ;  /* 0x000000f400077213 */ /* 0x000fe20000000000 */
[C---:B------:R-:W-:Y:S01]  /*0e70*/  @P1 IMAD.WIDE.U32 R4, R0.reuse, c[0x0][0x370], RZ ;  /* 0x0000dc0000041a25 */ /* 0x040fe200078e00ff */
[----:B------:R-:W3:Y:S01]  /*0e80*/  I2F.RP R2, R11 ;  /* 0x0000000b00027306 */ /* 0x000ee20000209400 */
[----:B------:R-:W-:Y:S01]  /*0e90*/  MOV R12, c[0x0][0x224] ;  /* 0x00008900000c7a02 */ /* 0x000fe20000000f00 */
[----:B------:R-:W4:Y:S01]  /*0ea0*/  S2R R20, SR_CTAID.X ;  /* 0x0000000000147919 */ /* 0x000f220000002500 */
[----:B------:R-:W-:Y:S01]  /*0eb0*/  MOV R8, R7 ;  /* 0x0000000700087202 */ /* 0x000fe20000000f00 */
[----:B------:R-:W-:Y:S01]  /*0ec0*/  @P1 IMAD R16, R0, c[0x0][0x374], R5 ;  /* 0x0000dd0000101a24 */ /* 0x000fe200078e0205 */
[----:B------:R-:W-:Y:S01]  /*0ed0*/  LOP3.LUT R7, R244, c[0x0][0x1c8], RZ, 0x3c, !PT ;  /* 0x00007200f4077a12 */ /* 0x000fe200078e3cff */
[----:B------:R-:W-:Y:S01]  /*0ee0*/  @P1 IMAD.MOV.U32 R10, RZ, RZ, R4 ;  /* 0x000000ffff0a1224 */ /* 0x000fe200078e0004 */
[----:B------:R-:W-:Y:S01]  /*0ef0*/  SHF.R.S32.HI R12, RZ, 0x1f, R12 ;  /* 0x0000001fff0c7819 */ /* 0x000fe2000001140c */
[----:B------:R-:W-:Y:S01]  /*0f00*/  @!P1 IMAD.WIDE.U32 R4, R35, c[0x0][0x368], RZ ;  /* 0x0000da0023049a25 */ /* 0x000fe200078e00ff */
[----:B------:R-:W-:Y:S01]  /*0f10*/  ISETP.GE.AND P4, PT, R7, RZ, PT ;  /* 0x000000ff0700720c */ /* 0x000fe20003f86270 */
[----:B------:R-:W5:Y:S01]  /*0f20*/  LDC.U8 R22, c[0x0][0x3d0] ;  /* 0x0000f400ff167b82 */ /* 0x000f620000000000 */
[----:B------:R-:W-:Y:S01]  /*0f30*/  MOV R32, c[0x0][0x22c] ;  /* 0x00008b0000207a02 */ /* 0x000fe20000000f00 */
[----:B------:R-:W-:Y:S01]  /*0f40*/  IMAD R7, R12, R35, RZ ;  /* 0x000000230c077224 */ /* 0x000fe200078e02ff */
[----:B------:R-:W-:Y:S01]  /*0f50*/  @!P1 MOV R10, R4 ;  /* 0x00000004000a9202 */ /* 0x000fe20000000f00 */
[----:B------:R-:W-:Y:S01]  /*0f60*/  IMAD.WIDE.U32 R12, R35, c[0x0][0x224], RZ ;  /* 0x00008900230c7a25 */ /* 0x000fe200078e00ff */
[----:B------:R-:W-:Y:S01]  /*0f70*/  SHF.R.S32.HI R245, RZ, 0x1f, R244 ;  /* 0x0000001ffff57819 */ /* 0x000fe200000114f4 */
[----:B---3--:R-:W3:Y:S02]  /*0f80*/  MUFU.RCP R2, R2 ;  /* 0x0000000200027308 */ /* 0x008ee40000001000 */
[----:B------:R-:W-:Y:S01]  /*0f90*/  IMAD.WIDE R14, R32, c[0x0][0x1c0], RZ ;  /* 0x00007000200e7a25 */ /* 0x000fe200078e02ff */
[----:B--2---:R-:W-:-:S03]  /*0fa0*/  ISETP.NE.AND P3, PT, R17, RZ, PT ;  /* 0x000000ff1100720c */ /* 0x004fc60003f65270 */
[----:B----4-:R-:W-:Y:S01]  /*0fb0*/  IMAD.WIDE.U32 R30, R20, c[0x0][0x3d8], RZ ;  /* 0x0000f600141e7a25 */ /* 0x010fe200078e00ff */
[----:B---3--:R-:W-:-:S04]  /*0fc0*/  IADD3 R2, R2, 0xffffffe, RZ ;  /* 0x0ffffffe02027810 */ /* 0x008fc80007ffe0ff */
[----:B------:R-:W2:Y:S02]  /*0fd0*/  F2I.FTZ.U32.TRUNC.NTZ R3, R2 ;  /* 0x0000000200037305 */ /* 0x000ea4000021f000 */
[----:B--2---:R-:W-:-:S05]  /*0fe0*/  IADD3 R2, RZ, -R3, RZ ;  /* 0x80000003ff027210 */ /* 0x004fca0007ffe0ff */
[----:B------:R-:W-:Y:S02]  /*0ff0*/  IMAD R6, R2, R11, RZ ;  /* 0x0000000b02067224 */ /* 0x000fe400078e02ff */
[----:B------:R-:W-:-:S04]  /*1000*/  IMAD.MOV.U32 R2, RZ, RZ, RZ ;  /* 0x000000ffff027224 */ /* 0x000fc800078e00ff */
[----:B------:R-:W-:-:S04]  /*1010*/  IMAD.HI.U32 R2, R3, R6, R2 ;  /* 0x0000000603027227 */ /* 0x000fc800078e0002 */
[----:B------:R-:W-:Y:S02]  /*1020*/  @!P1 IMAD R6, R29, c[0x0][0x368], RZ ;  /* 0x0000da001d069a24 */ /* 0x000fe400078e02ff */
[----:B------:R-:W-:-:S04]  /*1030*/  IMAD.HI.U32 R2, R2, R8, RZ ;  /* 0x0000000802027227 */ /* 0x000fc800078e00ff */
[----:B------:R-:W-:Y:S02]  /*1040*/  IMAD.MOV R3, RZ, RZ, -R2 ;  /* 0x000000ffff037224 */ /* 0x000fe400078e0a02 */
[----:B------:R-:W-:Y:S02]  /*1050*/  @!P1 IMAD R6, R35, c[0x0][0x36c], R6 ;  /* 0x0000db0023069a24 */ /* 0x000fe400078e0206 */
[----:B------:R-:W-:Y:S01]  /*1060*/  IMAD R3, R11, R3, R8 ;  /* 0x000000030b037224 */ /* 0x000fe200078e0208 */
[----:B------:R-:W-:Y:S01]  /*1070*/  SHF.L.U64.HI R8, R35, 0x7, R29 ;  /* 0x0000000723087819 */ /* 0x000fe2000001021d */
[----:B------:R-:W-:Y:S01]  /*1080*/  @!P1 IMAD.IADD R16, R5, 0x1, R6 ;  /* 0x0000000105109824 */ /* 0x000fe200078e0206 */
[----:B------:R-:W-:Y:S01]  /*1090*/  SHF.L.U32 R6, R35, 0x7, RZ ;  /* 0x0000000723067819 */ /* 0x000fe200000006ff */
[----:B------:R-:W-:Y:S01]  /*10a0*/  IMAD R5, R29, c[0x0][0x224], R7 ;  /* 0x000089001d057a24 */ /* 0x000fe200078e0207 */
[----:B------:R-:W-:Y:S01]  /*10b0*/  ISETP.GT.U32.AND P5, PT, R11, R3, PT ;  /* 0x000000030b00720c */ /* 0x000fe20003fa4070 */
[-C--:B------:R-:W-:Y:S01]  /*10c0*/  IMAD R7, R15, R12.reuse, RZ ;  /* 0x0000000c0f077224 */ /* 0x080fe200078e02ff */
[----:B------:R-:W-:Y:S01]  /*10d0*/  SEL R6, R6, RZ, P2 ;  /* 0x000000ff06067207 */ /* 0x000fe20001000000 */
[----:B------:R-:W-:Y:S01]  /*10e0*/  IMAD.IADD R4, R13, 0x1, R5 ;  /* 0x000000010d047824 */ /* 0x000fe200078e0205 */
[----:B------:R-:W-:Y:S01]  /*10f0*/  SEL R8, R8, RZ, P2 ;  /* 0x000000ff08087207 */ /* 0x000fe20001000000 */
[----:B------:R-:W-:Y:S01]  /*1100*/  IMAD.WIDE.U32 R12, R14, R12, RZ ;  /* 0x0000000c0e0c7225 */ /* 0x000fe200078e00ff */
[----:B------:R-:W-:-:S03]  /*1110*/  IADD3 R6, P2, R9, R6, RZ ;  /* 0x0000000609067210 */ /* 0x000fc60007f5e0ff */
[----:B------:R-:W-:Y:S01]  /*1120*/  IMAD R7, R14, R4, R7 ;  /* 0x000000040e077224 */ /* 0x000fe200078e0207 */
[----:B------:R-:W-:Y:S01]  /*1130*/  IADD3.X R8, R18, R8, RZ, P2, !PT ;  /* 0x0000000812087210 */ /* 0x000fe200017fe4ff */
[----:B------:R-:W-:Y:S01]  /*1140*/  IMAD.WIDE.U32 R4, R14, R0, RZ ;  /* 0x000000000e047225 */ /* 0x000fe200078e00ff */
[----:B-----5:R-:W-:Y:S02]  /*1150*/  ISETP.NE.AND P2, PT, R22, RZ, PT ;  /* 0x000000ff1600720c */ /* 0x020fe40003f45270 */
[----:B------:R-:W-:Y:S01]  /*1160*/  @!P5 IADD3 R2, R2, 0x1, RZ ;  /* 0x000000010202d810 */ /* 0x000fe20007ffe0ff */
[----:B------:R-:W-:Y:S01]  /*1170*/  @!P5 IMAD.IADD R3, R3, 0x1, -R11 ;  /* 0x000000010303d824 */ /* 0x000fe200078e0a0b */
[----:B------:R-:W-:Y:S02]  /*1180*/  ISETP.NE.AND P5, PT, RZ, c[0x0][0x1c8], PT ;  /* 0x00007200ff007a0c */ /* 0x000fe40003fa5270 */
[----:B------:R-:W-:Y:S01]  /*1190*/  SEL R17, R12, R4, !P1 ;  /* 0x000000040c117207 */ /* 0x000fe20004800000 */
[----:B------:R-:W-:Y:S01]  /*11a0*/  IMAD.IADD R12, R13, 0x1, R7 ;  /* 0x000000010d0c7824 */ /* 0x000fe200078e0207 */
[----:B------:R-:W-:Y:S01]  /*11b0*/  ISETP.GE.U32.AND P6, PT, R3, R11, PT ;  /* 0x0000000b0300720c */ /* 0x000fe20003fc6070 */
[C---:B------:R-:W-:Y:S01]  /*11c0*/  IMAD R11, R15.reuse, R6, RZ ;  /* 0x000000060f0b7224 */ /* 0x040fe200078e02ff */
[----:B------:R-:W-:Y:S01]  /*11d0*/  SEL R13, R30, RZ, P2 ;  /* 0x000000ff1e0d7207 */ /* 0x000fe20001000000 */
[----:B------:R-:W-:-:S02]  /*11e0*/  IMAD R3, R15, R0, RZ ;  /* 0x000000000f037224 */ /* 0x000fc400078e02ff */
[----:B------:R-:W-:Y:S02]  /*11f0*/  @P3 IMAD R4, R35, c[0x0][0x214], RZ ;  /* 0x0000850023043a24 */ /* 0x000fe400078e02ff */
[----:B------:R-:W-:Y:S01]  /*1200*/  IMAD.WIDE.U32 R6, R14, R6, RZ ;  /* 0x000000060e067225 */ /* 0x000fe200078e00ff */
[----:B------:R-:W-:Y:S02]  /*1210*/  @P1 IADD3 R12, R5, R3, RZ ;  /* 0x00000003050c1210 */ /* 0x000fe40007ffe0ff */
[----:B------:R-:W-:Y:S01]  /*1220*/  @P3 SEL R3, R4, R0, !P1 ;  /* 0x0000000004033207 */ /* 0x000fe20004800000 */
[----:B------:R-:W-:Y:S02]  /*1230*/  IMAD R11, R14, R8, R11 ;  /* 0x000000080e0b7224 */ /* 0x000fe400078e020b */
[----:B------:R-:W-:Y:S01]  /*1240*/  @P6 IADD3 R2, R2, 0x1, RZ ;  /* 0x0000000102026810 */ /* 0x000fe20007ffe0ff */
[----:B------:R-:W-:Y:S01]  /*1250*/  IMAD R4, R20, c[0x0][0x3dc], R31 ;  /* 0x0000f70014047a24 */ /* 0x000fe200078e021f */
[----:B------:R-:W-:Y:S01]  /*1260*/  SHF.R.S32.HI R20, RZ, 0x1f, R34 ;  /* 0x0000001fff147819 */ /* 0x000fe20000011422 */
[----:B------:R-:W-:-:S02]  /*1270*/  @!P3 IMAD R5, R35, c[0x0][0x1c0], R244 ;  /* 0x000070002305ba24 */ /* 0x000fc400078e02f4 */
[----:B------:R-:W-:Y:S01]  /*1280*/  IMAD.MOV.U32 R14, RZ, RZ, R2 ;  /* 0x000000ffff0e7224 */ /* 0x000fe200078e0002 */
[----:B------:R-:W-:Y:S01]  /*1290*/  SEL R15, R4, RZ, P2 ;  /* 0x000000ff040f7207 */ /* 0x000fe20001000000 */
[C---:B------:R-:W-:Y:S01]  /*12a0*/  IMAD R2, R244.reuse, c[0x0][0x22c], RZ ;  /* 0x00008b00f4027a24 */ /* 0x040fe200078e02ff */
[----:B------:R-:W-:Y:S01]  /*12b0*/  IADD3 R4, R7, R11, RZ ;  /* 0x0000000b07047210 */ /* 0x000fe20007ffe0ff */
[----:B------:R-:W-:Y:S01]  /*12c0*/  @P3 IMAD R8, R244, c[0x0][0x234], R3 ;  /* 0x00008d00f4083a24 */ /* 0x000fe200078e0203 */
[----:B------:R-:W-:Y:S01]  /*12d0*/  @!P4 IADD3 R14, -R14, RZ, RZ ;  /* 0x000000ff0e0ec210 */ /* 0x000fe20007ffe1ff */
[----:B------:R-:W-:Y:S01]  /*12e0*/  @!P3 IMAD R8, R5, c[0x0][0x214], RZ ;  /* 0x000085000508ba24 */ /* 0x000fe200078e02ff */
[----:B------:R-:W-:Y:S02]  /*12f0*/  @!P5 LOP3.LUT R14, RZ, c[0x0][0x1c8], RZ, 0x33, !PT ;  /* 0x00007200ff0eda12 */ /* 0x000fe400078e33ff */
[----:B------:R-:W-:Y:S02]  /*1300*/  SHF.R.S32.HI R3, RZ, 0x1f, R2 ;  /* 0x0000001fff037819 */ /* 0x000fe40000011402 */
[----:B------:R-:W-:Y:S01]  /*1310*/  SHF.R.S32.HI R22, RZ, 0x1f, R14 ;  /* 0x0000001fff167819 */ /* 0x000fe2000001140e */
[----:B------:R-:W-:Y:S05]  /*1320*/  @!P3 BRA `(.L_x_204) ;  /* 0x000000700000b947 */ /* 0x000fea0003800000 */
[----:B------:R-:W-:Y:S01]  /*1330*/  @!P1 IMAD R0, R35, c[0x0][0x224], RZ ;  /* 0x0000890023009a24 */ /* 0x000fe200078e02ff */
[----:B------:R-:W-:-:S02]  /*1340*/  MOV R11, 0x80 ;  /* 0x00000080000b7802 */ /* 0x000fc40000000f00 */
[----:B------:R-:W-:Y:S02]  /*1350*/  MOV R5, c[0x0][0x210] ;  /* 0x0000840000057a02 */ /* 0x000fe40000000f00 */
[----:B------:R-:W-:-:S03]  /*1360*/  LEA R0, R35, R0, 0x7 ;  /* 0x0000000023007211 */ /* 0x000fc600078e38ff */
[----:B------:R-:W-:-:S04]  /*1370*/  IMAD R5, R11, R5, c[0x0][0x234] ;  /* 0x00008d000b057624 */ /* 0x000fc800078e0205 */
[----:B------:R-:W-:Y:S01]  /*1380*/  IMAD R0, R5, R244, R0 ;  /* 0x000000f405007224 */ /* 0x000fe200078e0200 */
[----:B------:R-:W-:Y:S05]  /*1390*/  BRA `(.L_x_205) ;  /* 0x0000002000007947 */ /* 0x000fea0003800000 */
.L_x_204:
[----:B------:R-:W-:-:S04]  /*13a0*/  IMAD R0, R35, c[0x0][0x1c0], R244 ;  /* 0x0000700023007a24 */ /* 0x000fc800078e02f4 */
[----:B------:R-:W-:Y:S02]  /*13b0*/  IMAD R0, R0, c[0x0][0x224], RZ ;  /* 0x0000890000007a24 */ /* 0x000fe400078e02ff */
.L_x_205:
[----:B------:R-:W2:Y:S01]  /*13c0*/  S2R R30, SR_TID.X ;  /* 0x00000000001e7919 */ /* 0x000ea20000002100 */
[----:B------:R-:W-:Y:S01]  /*13d0*/  IMAD R32, R32, c[0x0][0x1c0], RZ ;  /* 0x0000700020207a24 */ /* 0x000fe200078e02ff */
[----:B------:R-:W-:Y:S01]  /*13e0*/  SHF.R.S32.HI R201, RZ, 0x1f, R200 ;  /* 0x0000001fffc97819 */ /* 0x000fe200000114c8 */
[----:B------:R-:W-:Y:S01]  /*13f0*/  IMAD.IADD R5, R9, 0x1, R0 ;  /* 0x0000000109057824 */ /* 0x000fe200078e0200 */
[----:B------:R-:W-:Y:S01]  /*1400*/  SHF.R.S32.HI R28, RZ, 0x1f, R241 ;  /* 0x0000001fff1c7819 */ /* 0x000fe200000114f1 */
[----:B------:R-:W-:Y:S01]  /*1410*/  IMAD.SHL.U32 R7, R32, 0x40, RZ ;  /* 0x0000004020077824 */ /* 0x000fe200078e00ff */
[----:B------:R-:W-:Y:S01]  /*1420*/  BSSY B1, `(.L_x_201) ;  /* 0x0000736000017945 */ /* 0x000fe20003800000 */
[----:B------:R-:W-:-:S03]  /*1430*/  IMAD.MOV.U32 R33, RZ, RZ, 0x4 ;  /* 0x00000004ff217424 */ /* 0x000fc600078e00ff */
[----:B------:R-:W-:Y:S02]  /*1440*/  IADD3 R6, P3, P1, R6, R7, R2 ;  /* 0x0000000706067210 */ /* 0x000fe4000797e002 */
[----:B------:R-:W-:Y:S02]  /*1450*/  SHF.R.S32.HI R0, RZ, 0x1f, R7 ;  /* 0x0000001fff007819 */ /* 0x000fe40000011407 */
[----:B------:R-:W-:Y:S01]  /*1460*/  IADD3 R2, P4, R200, R10, RZ ;  /* 0x0000000ac8027210 */ /* 0x000fe20007f9e0ff */
[----:B------:R-:W-:Y:S01]  /*1470*/  IMAD.WIDE R10, R5, R33, c[0x0][0x3c8] ;  /* 0x0000f200050a7625 */ /* 0x000fe200078e0221 */
[----:B------:R-:W-:Y:S02]  /*1480*/  IADD3.X R4, R4, R0, R3, P3, P1 ;  /* 0x0000000004047210 */ /* 0x000fe40001fe2403 */
[----:B------:R-:W-:Y:S01]  /*1490*/  IADD3 R13, P3, P1, R13, R6, R17 ;  /* 0x000000060d0d7210 */ /* 0x000fe2000797e011 */
[----:B------:R-:W-:Y:S01]  /*14a0*/  IMAD R0, R18, c[0x0][0x370], RZ ;  /* 0x0000dc0012007a24 */ /* 0x000fe200078e02ff */
[----:B------:R-:W-:Y:S01]  /*14b0*/  IADD3 R7, -R210, R19, R34 ;  /* 0x00000013d2077210 */ /* 0x000fe20007ffe122 */
[----:B------:R-:W-:Y:S01]  /*14c0*/  IMAD.X R3, R201, 0x1, R16, P4 ;  /* 0x00000001c9037824 */ /* 0x000fe200020e0610 */
[----:B------:R-:W-:Y:S01]  /*14d0*/  IADD3.X R12, R15, R4, R12, P3, P1 ;  /* 0x000000040f0c7210 */ /* 0x000fe20001fe240c */
[C---:B------:R-:W-:Y:S01]  /*14e0*/  IMAD R0, R9.reuse, c[0x0][0x374], R0 ;  /* 0x0000dd0009007a24 */ /* 0x040fe200078e0200 */
[----:B--2---:R-:W-:Y:S01]  /*14f0*/  SHF.R.S32.HI R31, RZ, 0x1f, R30 ;  /* 0x0000001fff1f7819 */ /* 0x004fe2000001141e */
[----:B------:R-:W-:Y:S01]  /*1500*/  IMAD.WIDE.U32 R2, R9, c[0x0][0x370], R2 ;  /* 0x0000dc0009027a25 */ /* 0x000fe200078e0002 */
[----:B------:R-:W-:-:S02]  /*1510*/  IADD3 R6, P1, R241, R9, RZ ;  /* 0x00000009f1067210 */ /* 0x000fc40007f3e0ff */
[----:B------:R-:W-:Y:S01]  /*1520*/  LEA.HI R17, R31, R30, RZ, 0x5 ;  /* 0x0000001e1f117211 */ /* 0x000fe200078f28ff */
[----:B------:R-:W-:Y:S01]  /*1530*/  IMAD.IADD R3, R3, 0x1, R0 ;  /* 0x0000000103037824 */ /* 0x000fe200078e0200 */
[----:B------:R-:W-:Y:S01]  /*1540*/  IADD3.X R5, R28, R18, RZ, P1, !PT ;  /* 0x000000121c057210 */ /* 0x000fe20000ffe4ff */
[----:B------:R-:W-:Y:S01]  /*1550*/  IMAD.MOV.U32 R214, RZ, RZ, R10 ;  /* 0x000000ffffd67224 */ /* 0x000fe200078e000a */
[----:B------:R-:W-:Y:S01]  /*1560*/  LOP3.LUT R4, R17, 0xffffffe0, RZ, 0xc0, !PT ;  /* 0xffffffe011047812 */ /* 0x000fe200078ec0ff */
[----:B------:R-:W-:Y:S01]  /*1570*/  IMAD.WIDE.U32 R2, R244, c[0x0][0x378], R2 ;  /* 0x0000de00f4027a25 */ /* 0x000fe200078e0002 */
[----:B------:R-:W-:Y:S02]  /*1580*/  SHF.R.S32.HI R16, RZ, 0x5, R17 ;  /* 0x00000005ff107819 */ /* 0x000fe40000011411 */
[----:B------:R-:W-:Y:S01]  /*1590*/  MOV R213, R11 ;  /* 0x0000000b00d57202 */ /* 0x000fe20000000f00 */
[----:B------:R-:W-:Y:S02]  /*15a0*/  IMAD.IADD R15, R30, 0x1, -R4 ;  /* 0x000000011e0f7824 */ /* 0x000fe400078e0a04 */
[----:B------:R-:W-:Y:S01]  /*15b0*/  IMAD.IADD R11, R9, 0x1, R8 ;  /* 0x00000001090b7824 */ /* 0x000fe200078e0208 */
[----:B------:R-:W-:Y:S01]  /*15c0*/  IADD3 R8, R7, -c[0x0][0x2e8], RZ ;  /* 0x8000ba0007087a10 */ /* 0x000fe20007ffe0ff */
[----:B------:R-:W-:-:S02]  /*15d0*/  IMAD R0, R16, R32, R15 ;  /* 0x0000002010007224 */ /* 0x000fc400078e020f */
[----:B------:R-:W-:Y:S02]  /*15e0*/  IMAD R4, R245, c[0x0][0x378], RZ ;  /* 0x0000de00f5047a24 */ /* 0x000fe400078e02ff */
[----:B------:R-:W-:Y:S01]  /*15f0*/  IMAD R10, R5, c[0x0][0x190], RZ ;  /* 0x00006400050a7a24 */ /* 0x000fe200078e02ff */
[----:B------:R-:W-:Y:S01]  /*1600*/  IADD3 R7, P1, R0, R13, RZ ;  /* 0x0000000d00077210 */ /* 0x000fe20007f3e0ff */
[----:B------:R-:W-:Y:S02]  /*1610*/  IMAD R9, R244, c[0x0][0x37c], R4 ;  /* 0x0000df00f4097a24 */ /* 0x000fe400078e0204 */
[----:B------:R-:W-:-:S04]  /*1620*/  IMAD.WIDE.U32 R4, R6, c[0x0][0x190], R200 ;  /* 0x0000640006047a25 */ /* 0x000fc800078e00c8 */
[----:B------:R-:W-:Y:S01]  /*1630*/  IMAD R10, R6, c[0x0][0x194], R10 ;  /* 0x00006500060a7a24 */ /* 0x000fe200078e020a */
[----:B------:R-:W-:Y:S01]  /*1640*/  LEA.HI.X.SX32 R6, R0, R12, 0x1, P1 ;  /* 0x0000000c00067211 */ /* 0x000fe200008f0eff */
[----:B------:R-:W-:Y:S01]  /*1650*/  IMAD.IADD R3, R3, 0x1, R9 ;  /* 0x0000000103037824 */ /* 0x000fe200078e0209 */
[----:B------:R-:W-:Y:S02]  /*1660*/  SHF.R.S32.HI R0, RZ, 0x1f, R8 ;  /* 0x0000001fff007819 */ /* 0x000fe40000011408 */
[----:B------:R-:W-:Y:S01]  /*1670*/  LEA R188, P1, R7, c[0x0][0x350], 0x2 ;  /* 0x0000d40007bc7a11 */ /* 0x000fe200078210ff */
[----:B------:R-:W-:Y:S01]  /*1680*/  IMAD.WIDE.U32 R2, R241, c[0x0][0x370], R2 ;  /* 0x0000dc00f1027a25 */ /* 0x000fe200078e0002 */
[----:B------:R-:W-:Y:S02]  /*1690*/  LEA.HI R8, R0, R8, RZ, 0x6 ;  /* 0x0000000800087211 */ /* 0x000fe400078f30ff */
[----:B------:R-:W-:Y:S01]  /*16a0*/  LEA.HI.X R189, R7, c[0x0][0x354], R6, 0x2, P1 ;  /* 0x0000d50007bd7a11 */ /* 0x000fe200008f1406 */
[----:B------:R-:W-:Y:S01]  /*16b0*/  IMAD R0, R245, c[0x0][0x1a8], RZ ;  /* 0x00006a00f5007a24 */ /* 0x000fe200078e02ff */
[----:B------:R-:W-:Y:S01]  /*16c0*/  SHF.R.S32.HI R7, RZ, 0x6, R8 ;  /* 0x00000006ff077819 */ /* 0x000fe20000011408 */
[----:B------:R-:W-:Y:S01]  /*16d0*/  IMAD.WIDE R8, R11, R33, c[0x0][0x200] ;  /* 0x000080000b087625 */ /* 0x000fe200078e0221 */
[----:B------:R-:W-:-:S02]  /*16e0*/  IADD3 R4, P3, R25, R4, RZ ;  /* 0x0000000419047210 */ /* 0x000fc40007f7e0ff */
[----:B------:R-:W-:Y:S01]  /*16f0*/  IMNMX R239, RZ, R7, !PT ;  /* 0x00000007ffef7217 */ /* 0x000fe20007800200 */
[----:B------:R-:W-:Y:S01]  /*1700*/  IMAD R6, R244, c[0x0][0x1ac], R0 ;  /* 0x00006b00f4067a24 */ /* 0x000fe200078e0200 */
[----:B------:R-:W-:Y:S01]  /*1710*/  IADD3.X R5, R21, R5, R10, P3, !PT ;  /* 0x0000000515057210 */ /* 0x000fe20001ffe40a */
[----:B------:R-:W-:Y:S01]  /*1720*/  IMAD R0, R28, c[0x0][0x370], RZ ;  /* 0x0000dc001c007a24 */ /* 0x000fe200078e02ff */
[C---:B------:R-:W-:Y:S01]  /*1730*/  ISETP.GT.AND P4, PT, R199.reuse, R239, PT ;  /* 0x000000efc700720c */ /* 0x040fe20003f84270 */
[----:B------:R-:W-:Y:S01]  /*1740*/  IMAD.MOV.U32 R208, RZ, RZ, R9 ;  /* 0x000000ffffd07224 */ /* 0x000fe200078e0009 */
[----:B------:R-:W-:Y:S01]  /*1750*/  LEA R194, P1, R2, c[0x0][0x330], 0x1 ;  /* 0x0000cc0002c27a11 */ /* 0x000fe200078208ff */
[----:B------:R-:W-:Y:S01]  /*1760*/  IMAD.WIDE.U32 R4, R244, c[0x0][0x1a8], R4 ;  /* 0x00006a00f4047a25 */ /* 0x000fe200078e0004 */
[----:B------:R-:W-:Y:S02]  /*1770*/  MOV R209, R8 ;  /* 0x0000000800d17202 */ /* 0x000fe40000000f00 */
[----:B------:R-:W-:Y:S01]  /*1780*/  IADD3 R199, R199, -0x1, RZ ;  /* 0xffffffffc7c77810 */ /* 0x000fe20007ffe0ff */
[----:B------:R-:W-:Y:S01]  /*1790*/  IMAD R0, R241, c[0x0][0x374], R0 ;  /* 0x0000dd00f1007a24 */ /* 0x000fe200078e0200 */
[----:B------:R-:W-:Y:S01]  /*17a0*/  LEA R196, P3, R4, c[0x0][0x160], 0x1 ;  /* 0x0000580004c47a11 */ /* 0x000fe200078608ff */
[----:B------:R-:W-:-:S02]  /*17b0*/  IMAD.IADD R11, R5, 0x1, R6 ;  /* 0x00000001050b7824 */ /* 0x000fc400078e0206 */
[----:B------:R-:W-:-:S03]  /*17c0*/  IMAD.IADD R0, R3, 0x1, R0 ;  /* 0x0000000103007824 */ /* 0x000fc600078e0200 */
[----:B------:R-:W-:Y:S02]  /*17d0*/  LEA.HI.X R197, R4, c[0x0][0x164], R11, 0x1, P3 ;  /* 0x0000590004c57a11 */ /* 0x000fe400018f0c0b */
[----:B------:R-:W-:Y:S01]  /*17e0*/  LEA.HI.X R195, R2, c[0x0][0x334], R0, 0x1, P1 ;  /* 0x0000cd0002c37a11 */ /* 0x000fe200008f0c00 */
        /* <DEDUP_REMOVED lines=16> */
.L_x_207:
        /* <DEDUP_REMOVED lines=15> */
.L_x_208:
        /* <DEDUP_REMOVED lines=27> */
.L_x_210:
[----:B------:R-:W-:Y:S05]  /*1b90*/  BSYNC B0 ;  /* 0x0000000000007941 */ /* 0x000fea0003800000 */
.L_x_209:
        /* <DEDUP_REMOVED lines=8> */
[----:B--2---:R-:W-:Y:S01]  /*1c20*/  IMAD.X R2, RZ, RZ, R28, P0 ;  /* 0x000000ffff027224 */ /* 0x004fe200000e061c */
        /* <DEDUP_REMOVED lines=10> */
.L_x_212:
[----:B------:R-:W-:Y:S05]  /*1cd0*/  BSYNC B0 ;  /* 0x0000000000007941 */ /* 0x000fea0003800000 */
.L_x_211:
[----:B--2---:R-:W-:Y:S01]  /*1ce0*/  IMAD.WIDE.U32 R2, R34, c[0x0][0x3a8], R200 ;  /* 0x0000ea0022027a25 */ /* 0x004fe200078e00c8 */
        /* <DEDUP_REMOVED lines=24> */
.L_x_214:
[----:B------:R-:W-:Y:S05]  /*1e70*/  BSYNC B0 ;  /* 0x0000000000007941 */ /* 0x000fea0003800000 */
.L_x_213:
[----:B------:R-:W-:Y:S05]  /*1e80*/  @P3 BRA `(.L_x_215) ;  /* 0x000068f000003947 */ /* 0x000fea0003800000 */
[----:B------:R-:W-:Y:S01]  /*1e90*/  IADD3 R0, P0, R241, 0x20, RZ ;  /* 0x00000020f1007810 */ /* 0x000fe20007f1e0ff */
[----:B------:R-:W-:Y:S01]  /*1ea0*/  IMAD.MOV.U32 R5, RZ, RZ, R8 ;  /* 0x000000ffff057224 */ /* 0x000fe200078e0008 */
[----:B------:R-:W-:-:S03]  /*1eb0*/  ISETP.GE.AND P1, PT, R200, c[0x0][0x220], PT ;  /* 0x00008800c8007a0c */ /* 0x000fc60003f26270 */
        /* <DEDUP_REMOVED lines=14> */
.L_x_206:
        /* <DEDUP_REMOVED lines=31> */
.L_x_217:
[----:B------:R-:W-:Y:S05]  /*2190*/  BSYNC B0 ;  /* 0x0000000000007941 */ /* 0x000fea0003800000 */
.L_x_216:
        /* <DEDUP_REMOVED lines=39> */
.L_x_219:
[----:B------:R-:W-:Y:S05]  /*2410*/  BSYNC B0 ;  /* 0x0000000000007941 */ /* 0x000fea0003800000 */
.L_x_218:
        /* <DEDUP_REMOVED lines=19> */
.L_x_221:
        /* <DEDUP_REMOVED lines=28> */
.L_x_222:
[----:B------:R-:W-:Y:S05]  /*2710*/  BSYNC B0 ;  /* 0x0000000000007941 */ /* 0x000fea0003800000 */
.L_x_220:
        /* <DEDUP_REMOVED lines=17> */
.L_x_224:
        /* <DEDUP_REMOVED lines=38> */
.L_x_225:
[----:B------:R-:W-:Y:S05]  /*2a90*/  BSYNC B0 ;  /* 0x0000000000007941 */ /* 0x000fea0003800000 */
.L_x_223:
[----:B-1----:R-:W-:Y:S01]  /*2aa0*/  SHF.R.S32.HI R2, RZ, 0x1f, R17 ;  /* 0x0000001fff027819 */ /* 0x002fe20000011411 */
[----:B------:R-:W-:Y:S01]  /*2ab0*/  IMAD.MOV.U32 R202, RZ, RZ, 0x7f800000 ;  /* 0x7f800000ffca7424 */ /* 0x000fe200078e00ff */
[----:B------:R-:W-:Y:S01]  /*2ac0*/  SHF.R.S32.HI R0, RZ, 0x1f, R15 ;  /* 0x0000001fff007819 */ /* 0x000fe2000001140f */
[----:B------:R-:W-:Y:S01]  /*2ad0*/  IMAD.MOV.U32 R203, RZ, RZ, 0x7f800000 ;  /* 0x7f800000ffcb7424 */ /* 0x000fe200078e00ff */
[----:B------:R-:W-:Y:S02]  /*2ae0*/  LEA.HI R2, R2, R16, RZ, 0x2 ;  /* 0x0000001002027211 */ /* 0x000fe400078f10ff */
[----:B------:R-:W-:Y:S02]  /*2af0*/  LEA.HI R0, R0, R15, RZ, 0x2 ;  /* 0x0000000f00007211 */ /* 0x000fe400078f10ff */
[----:B------:R-:W-:Y:S02]  /*2b00*/  LOP3.LUT R2, R2, 0xfffffffc, RZ, 0xc0, !PT ;  /* 0xfffffffc02027812 */ /* 0x000fe400078ec0ff */
[----:B------:R-:W-:-:S03]  /*2b10*/  SHF.R.S32.HI R0, RZ, 0x2, R0 ;  /* 0x00000002ff007819 */ /* 0x000fc60000011400 */
[----:B------:R-:W-:-:S04]  /*2b20*/  IMAD.IADD R2, R16, 0x1, -R2 ;  /* 0x0000000110027824 */ /* 0x000fc800078e0a02 */
[----:B------:R-:W-:Y:S02]  /*2b30*/  IMAD R12, R2, 0x10, R0 ;  /* 0x00000010020c7824 */ /* 0x000fe400078e0200 */
[----:B------:R-:W-:Y:S02]  /*2b40*/  IMAD R11, R243, -0x40, R210 ;  /* 0xffffffc0f30b7824 */ /* 0x000fe400078e02d2 */
[C---:B------:R-:W-:Y:S01]  /*2b50*/  IMAD.SHL.U32 R238, R12.reuse, 0x4, RZ ;  /* 0x000000040cee7824 */ /* 0x040fe200078e00ff */
[C---:B------:R-:W-:Y:S02]  /*2b60*/  IADD3 R2, R12.reuse, 0x8, RZ ;  /* 0x000000080c027810 */ /* 0x040fe40007ffe0ff */
[----:B------:R-:W-:Y:S02]  /*2b70*/  SHF.R.S32.HI R0, RZ, 0x1f, R12 ;  /* 0x0000001fff007819 */ /* 0x000fe4000001140c */
[----:B------:R-:W-:Y:S02]  /*2b80*/  ISETP.GE.AND P6, PT, R241, R11, PT ;  /* 0x0000000bf100720c */ /* 0x000fe40003fc6270 */
[----:B------:R-:W-:-:S02]  /*2b90*/  ISETP.GE.AND P3, PT, R12, R10, PT ;  /* 0x0000000a0c00720c */ /* 0x000fc40003f66270 */
[----:B------:R-:W-:Y:S02]  /*2ba0*/  ISETP.GE.AND P2, PT, R2, R10, PT ;  /* 0x0000000a0200720c */ /* 0x000fe40003f46270 */
[----:B------:R-:W-:Y:S02]  /*2bb0*/  SHF.L.U64.HI R237, R12, 0x2, R0 ;  /* 0x000000020ced7819 */ /* 0x000fe40000010200 */
[----:B------:R-:W-:-:S05]  /*2bc0*/  IADD3 R2, P1, R238, R209, RZ ;  /* 0x000000d1ee027210 */ /* 0x000fca0007f3e0ff */
[----:B------:R-:W-:Y:S01]  /*2bd0*/  IMAD.X R3, R237, 0x1, R208, P1 ;  /* 0x00000001ed037824 */ /* 0x000fe200008e06d0 */
[----:B------:R1:W-:Y:S01]  /*2be0*/  @P6 STS.128 [R192+0x12000], RZ ;  /* 0x012000ffc0006388 */ /* 0x0003e20000000c00 */
[----:B------:R-:W-:-:S03]  /*2bf0*/  IMAD R0, R20, c[0x0][0x198], RZ ;  /* 0x0000660014007a24 */ /* 0x000fc600078e02ff */
[----:B------:R1:W-:Y:S04]  /*2c00*/  @P6 STS.128 [R192+0x14000], RZ ;  /* 0x014000ffc0006388 */ /* 0x0003e80000000c00 */
[----:B------:R1:W-:Y:S04]  /*2c10*/  @P6 STS.128 [R192+0x16000], RZ ;  /* 0x016000ffc0006388 */ /* 0x0003e80000000c00 */
[----:B------:R2:W5:Y:S04]  /*2c20*/  @!P3 LDG.E R202, [R2.64] ;  /* 0x0000000602cab981 */ /* 0x000568000c1e1900 */
[----:B------:R2:W5:Y:S01]  /*2c30*/  @!P2 LDG.E R203, [R2.64+0x20] ;  /* 0x0000200602cba981 */ /* 0x000562000c1e1900 */
[C---:B------:R-:W-:Y:S01]  /*2c40*/  IMAD R0, R34.reuse, c[0x0][0x19c], R0 ;  /* 0x0000670022007a24 */ /* 0x040fe200078e0200 */
[----:B------:R-:W-:Y:S01]  /*2c50*/  BSSY B0, `(.L_x_226) ;  /* 0x0000028000007945 */ /* 0x000fe20003800000 */
[----:B--2---:R-:W-:-:S05]  /*2c60*/  IMAD.WIDE.U32 R2, R34, c[0x0][0x198], R200 ;  /* 0x0000660022027a25 */ /* 0x004fca00078e00c8 */
[----:B------:R-:W-:-:S04]  /*2c70*/  IADD3 R4, P1, R23, R2, RZ ;  /* 0x0000000217047210 */ /* 0x000fc80007f3e0ff */
[----:B------:R-:W-:Y:S01]  /*2c80*/  IADD3.X R5, R24, R3, R0, P1, !PT ;  /* 0x0000000318057210 */ /* 0x000fe20000ffe400 */
[----:B------:R-:W-:-:S04]  /*2c90*/  IMAD R0, R22, c[0x0][0x1b0], RZ ;  /* 0x00006c0016007a24 */ /* 0x000fc800078e02ff */
[C---:B------:R-:W-:Y:S02]  /*2ca0*/  IMAD R0, R14.reuse, c[0x0][0x1b4], R0 ;  /* 0x00006d000e007a24 */ /* 0x040fe400078e0200 */
[----:B------:R-:W-:-:S04]  /*2cb0*/  IMAD.WIDE.U32 R4, R14, c[0x0][0x1b0], R4 ;  /* 0x00006c000e047a25 */ /* 0x000fc800078e0004 */
[----:B------:R-:W-:Y:S01]  /*2cc0*/  IMAD.IADD R10, R5, 0x1, R0 ;  /* 0x00000001050a7824 */ /* 0x000fe200078e0200 */
[----:B------:R-:W-:Y:S05]  /*2cd0*/  @P6 BRA `(.L_x_227) ;  /* 0x000001f000006947 */ /* 0x000fea0003800000 */
[----:B-1----:R-:W-:Y:S01]  /*2ce0*/  ISETP.GE.AND P4, PT, R200, c[0x0][0x220], PT ;  /* 0x00008800c8007a0c */ /* 0x002fe20003f86270 */
        /* <DEDUP_REMOVED lines=30> */
.L_x_227:
[----:B-1----:R-:W-:Y:S05]  /*2ed0*/  BSYNC B0 ;  /* 0x0000000000007941 */ /* 0x002fea0003800000 */
.L_x_226:
        /* <DEDUP_REMOVED lines=32> */
[----:B--2---:R-:W-:-:S04]  /*30e0*/  LEA R2, P1, R6, c[0x0][0x168], 0x1 ;  /* 0x00005a0006027a11 */ /* 0x004fc800078208ff */
[----:B------:R-:W-:-:S05]  /*30f0*/  LEA.HI.X R3, R6, c[0x0][0x16c], R0, 0x1, P1 ;  /* 0x00005b0006037a11 */ /* 0x000fca00008f0c00 */
[----:B------:R-:W-:Y:S01]  /*3100*/  @!PT LDS RZ, [RZ] ;  /* 0x00000000fffff984 */ /* 0x000fe20000000800 */
[----:B------:R-:W-:Y:S01]  /*3110*/  @!PT LDS RZ, [RZ] ;  /* 0x00000000fffff984 */ /* 0x000fe20000000800 */
[----:B------:R-:W-:Y:S01]  /*3120*/  @!PT LDS RZ, [RZ] ;  /* 0x00000000fffff984 */ /* 0x000fe20000000800 */
[----:B------:R2:W-:Y:S04]  /*3130*/  LDGSTS.E.BYPASS.LTC128B.128 [R192+0x17000], [R2.64+0x100] ;  /* 0x1700010002c07fae */ /* 0x0005e8000b901d46 */
.L_x_229:
[----:B------:R-:W-:Y:S05]  /*3140*/  BSYNC B0 ;  /* 0x0000000000007941 */ /* 0x000fea0003800000 */
.L_x_228:
[----:B------:R1:W-:Y:S01]  /*3150*/  @P6 STS.128 [R192+0x18000], RZ ;  /* 0x018000ffc0006388 */ /* 0x0003e20000000c00 */
[----:B--2---:R-:W-:Y:S01]  /*3160*/  IMAD.WIDE.U32 R2, R34, c[0x0][0x1a0], R200 ;  /* 0x0000680022027a25 */ /* 0x004fe200078e00c8 */
[----:B------:R-:W-:Y:S02]  /*3170*/  BSSY B0, `(.L_x_230) ;  /* 0x000002b000007945 */ /* 0x000fe40003800000 */
[----:B------:R1:W-:Y:S01]  /*3180*/  @P6 STS.128 [R192+0x1a000], RZ ;  /* 0x01a000ffc0006388 */ /* 0x0003e20000000c00 */
[----:B------:R-:W-:Y:S01]  /*3190*/  IMAD R0, R20, c[0x0][0x1a0], RZ ;  /* 0x0000680014007a24 */ /* 0x000fe200078e02ff */
[----:B------:R-:W-:Y:S02]  /*31a0*/  IADD3 R4, P1, R26, R2, RZ ;  /* 0x000000021a047210 */ /* 0x000fe40007f3e0ff */
[----:B------:R1:W-:Y:S01]  /*31b0*/  @P6 STS.128 [R192+0x1c000], RZ ;  /* 0x01c000ffc0006388 */ /* 0x0003e20000000c00 */
        /* <DEDUP_REMOVED lines=38> */
.L_x_231:
[----:B------:R-:W-:Y:S05]  /*3420*/  BSYNC B0 ;  /* 0x0000000000007941 */ /* 0x000fea0003800000 */
.L_x_230:
        /* <DEDUP_REMOVED lines=11> */
[----:B--2---:R-:W-:-:S04]  /*34e0*/  IMAD.WIDE.U32 R6, R0, c[0x0][0x1a0], R4 ;  /* 0x0000680000067a25 */ /* 0x004fc800078e0004 */
        /* <DEDUP_REMOVED lines=25> */
.L_x_233:
[----:B------:R-:W-:Y:S05]  /*3680*/  BSYNC B0 ;  /* 0x0000000000007941 */ /* 0x000fea0003800000 */
.L_x_232:
[----:B------:R-:W-:Y:S01]  /*3690*/  ISETP.NE.U32.AND P3, PT, RZ, c[0x0][0x318], PT ;  /* 0x0000c600ff007a0c */ /* 0x000fe20003f65070 */
[----:B--2---:R-:W2:Y:S03]  /*36a0*/  LDL R6, [R1+0x4] ;  /* 0x0000040001067983 */ /* 0x004ea60000100800 */
[----:B------:R-:W-:Y:S01]  /*36b0*/  ISETP.NE.AND.EX P3, PT, RZ, c[0x0][0x31c], PT, P3 ;  /* 0x0000c700ff007a0c */ /* 0x000fe20003f65330 */
[----:B------:R-:W-:Y:S01]  /*36c0*/  IMAD.MOV.U32 R191, RZ, RZ, RZ ;  /* 0x000000ffffbf7224 */ /* 0x000fe200078e00ff */
[----:B------:R-:W0:Y:S11]  /*36d0*/  LDGDEPBAR ;  /* 0x00000000000079af */ /* 0x000e360000000000 */
[----:B------:R-:W-:-:S02]  /*36e0*/  @P3 IMAD R0, R29, c[0x0][0x320], RZ ;  /* 0x0000c8001d003a24 */ /* 0x000fc400078e02ff */
[----:B------:R-:W-:-:S04]  /*36f0*/  @P3 IMAD.WIDE.U32 R2, R35, c[0x0][0x320], R244 ;  /* 0x0000c80023023a25 */ /* 0x000fc800078e00f4 */
[----:B------:R-:W-:Y:S01]  /*3700*/  @P3 IMAD R0, R35, c[0x0][0x324], R0 ;  /* 0x0000c90023003a24 */ /* 0x000fe200078e0200 */
[----:B------:R-:W-:-:S03]  /*3710*/  @P3 LEA R4, P1, R2, c[0x0][0x318], 0x2 ;  /* 0x0000c60002043a11 */ /* 0x000fc600078210ff */
[----:B------:R-:W-:-:S05]  /*3720*/  @P3 IMAD.IADD R0, R3, 0x1, R0 ;  /* 0x0000000103003824 */ /* 0x000fca00078e0200 */
[----:B------:R-:W-:-:S05]  /*3730*/  @P3 LEA.HI.X R5, R2, c[0x0][0x31c], R0, 0x2, P1 ;  /* 0x0000c70002053a11 */ /* 0x000fca00008f1400 */
[----:B---3--:R1:W3:Y:S01]  /*3740*/  @P3 LDG.E R4, [R4.64] ;  /* 0x0000000604043981 */ /* 0x0082e2000c1e1900 */
[----:B------:R-:W-:Y:S01]  /*3750*/  LEA.HI R0, R31, R30, RZ, 0x4 ;  /* 0x0000001e1f007211 */ /* 0x000fe200078f20ff */
[----:B------:R-:W3:Y:S01]  /*3760*/  @P3 MUFU.RCP R3, c[0x0][0x238] ;  /* 0x00008e0000033b08 */ /* 0x000ee20000001000 */
[----:B------:R-:W-:Y:S01]  /*3770*/  IMAD.MOV.U32 R180, RZ, RZ, 0x40 ;  /* 0x00000040ffb47424 */ /* 0x000fe200078e00ff */
[----:B------:R-:W-:Y:S01]  /*3780*/  IADD3 R168, R186, 0x3000, RZ ;  /* 0x00003000baa87810 */ /* 0x000fe20007ffe0ff */
[C---:B------:R-:W-:Y:S01]  /*3790*/  IMAD.SHL.U32 R176, R187.reuse, 0x2, RZ ;  /* 0x00000002bbb07824 */ /* 0x040fe200078e00ff */
[----:B------:R-:W-:Y:S01]  /*37a0*/  LOP3.LUT R0, R0, 0xfffffff0, RZ, 0xc0, !PT ;  /* 0xfffffff000007812 */ /* 0x000fe200078ec0ff */
[----:B------:R-:W-:Y:S01]  /*37b0*/  IMAD.MOV.U32 R193, RZ, RZ, R190 ;  /* 0x000000ffffc17224 */ /* 0x000fe200078e00be */
[----:B------:R-:W-:Y:S01]  /*37c0*/  IADD3 R175, R187, 0x3000, RZ ;  /* 0x00003000bbaf7810 */ /* 0x000fe20007ffe0ff */
[----:B------:R-:W-:Y:S01]  /*37d0*/  CS2R R142, SRZ ;  /* 0x00000000008e7805 */ /* 0x000fe2000001ff00 */
[----:B------:R-:W-:Y:S01]  /*37e0*/  SEL R168, R168, R186, !P0 ;  /* 0x000000baa8a87207 */ /* 0x000fe20004000000 */
[----:B------:R-:W-:Y:S01]  /*37f0*/  IMAD.IADD R0, R30, 0x1, -R0 ;  /* 0x000000011e007824 */ /* 0x000fe200078e0a00 */
[----:B------:R-:W-:Y:S01]  /*3800*/  SEL R175, R175, R187, !P0 ;  /* 0x000000bbafaf7207 */ /* 0x000fe20004000000 */
[----:B------:R-:W-:Y:S01]  /*3810*/  CS2R R140, SRZ ;  /* 0x00000000008c7805 */ /* 0x000fe2000001ff00 */
[----:B------:R-:W-:Y:S01]  /*3820*/  IADD3 R249, R34, 0x40, RZ ;  /* 0x0000004022f97810 */ /* 0x000fe20007ffe0ff */
[----:B------:R-:W-:Y:S01]  /*3830*/  CS2R R146, SRZ ;  /* 0x0000000000927805 */ /* 0x000fe2000001ff00 */
[----:B------:R-:W-:Y:S01]  /*3840*/  SHF.R.S32.HI R2, RZ, 0x1f, R0 ;  /* 0x0000001fff027819 */ /* 0x000fe20000011400 */
[----:B------:R-:W-:Y:S01]  /*3850*/  CS2R R144, SRZ ;  /* 0x0000000000907805 */ /* 0x000fe2000001ff00 */
[----:B------:R-:W-:Y:S01]  /*3860*/  CS2R R138, SRZ ;  /* 0x00000000008a7805 */ /* 0x000fe2000001ff00 */
[----:B------:R-:W-:Y:S01]  /*3870*/  CS2R R136, SRZ ;  /* 0x0000000000887805 */ /* 0x000fe2000001ff00 */
[----:B------:R-:W-:Y:S01]  /*3880*/  LEA.HI R2, R2, R0, RZ, 0x3 ;  /* 0x0000000002027211 */ /* 0x000fe200078f18ff */
[----:B------:R-:W-:Y:S01]  /*3890*/  CS2R R134, SRZ ;  /* 0x0000000000867805 */ /* 0x000fe2000001ff00 */
[----:B------:R-:W-:Y:S01]  /*38a0*/  CS2R R132, SRZ ;  /* 0x0000000000847805 */ /* 0x000fe2000001ff00 */
[----:B------:R-:W-:Y:S01]  /*38b0*/  CS2R R126, SRZ ;  /* 0x00000000007e7805 */ /* 0x000fe2000001ff00 */
[----:B------:R-:W-:Y:S01]  /*38c0*/  LOP3.LUT R2, R2, 0xfffffff8, RZ, 0xc0, !PT ;  /* 0xfffffff802027812 */ /* 0x000fe200078ec0ff */
[----:B------:R-:W-:Y:S01]  /*38d0*/  CS2R R124, SRZ ;  /* 0x00000000007c7805 */ /* 0x000fe2000001ff00 */
[----:B------:R-:W-:Y:S01]  /*38e0*/  CS2R R130, SRZ ;  /* 0x0000000000827805 */ /* 0x000fe2000001ff00 */
[----:B------:R-:W-:Y:S01]  /*38f0*/  CS2R R128, SRZ ;  /* 0x0000000000807805 */ /* 0x000fe2000001ff00 */
[----:B------:R-:W-:Y:S01]  /*3900*/  CS2R R122, SRZ ;  /* 0x00000000007a7805 */ /* 0x000fe2000001ff00 */
[----:B------:R-:W-:Y:S01]  /*3910*/  IMAD.IADD R2, R0, 0x1, -R2 ;  /* 0x0000000100027824 */ /* 0x000fe200078e0a02 */
[----:B------:R-:W-:Y:S01]  /*3920*/  IADD3 R0, R12, 0x1, RZ ;  /* 0x000000010c007810 */ /* 0x000fe20007ffe0ff */
[----:B------:R-:W-:Y:S01]  /*3930*/  CS2R R120, SRZ ;  /* 0x0000000000787805 */ /* 0x000fe2000001ff00 */
[----:B------:R-:W-:Y:S01]  /*3940*/  CS2R R118, SRZ ;  /* 0x0000000000767805 */ /* 0x000fe2000001ff00 */
[----:B------:R-:W-:Y:S01]  /*3950*/  CS2R R116, SRZ ;  /* 0x0000000000747805 */ /* 0x000fe2000001ff00 */
[----:B------:R-:W-:Y:S01]  /*3960*/  IADD3 R250, R210, R0, -R19 ;  /* 0x00000000d2fa7210 */ /* 0x000fe20007ffe813 */
[----:B------:R-:W-:Y:S01]  /*3970*/  CS2R R110, SRZ ;  /* 0x00000000006e7805 */ /* 0x000fe2000001ff00 */
[----:B------:R-:W-:Y:S01]  /*3980*/  R2P PR, R2, 0x6 ;  /* 0x0000000602007804 */ /* 0x000fe20000000000 */
[----:B------:R-:W-:Y:S01]  /*3990*/  CS2R R108, SRZ ;  /* 0x00000000006c7805 */ /* 0x000fe2000001ff00 */
[----:B------:R-:W-:Y:S01]  /*39a0*/  IADD3 R19, R19, 0x40, R34 ;  /* 0x0000004013137810 */ /* 0x000fe20007ffe022 */
[----:B------:R-:W-:Y:S01]  /*39b0*/  CS2R R114, SRZ ;  /* 0x0000000000727805 */ /* 0x000fe2000001ff00 */
[----:B------:R-:W-:Y:S01]  /*39c0*/  CS2R R112, SRZ ;  /* 0x0000000000707805 */ /* 0x000fe2000001ff00 */
[----:B------:R-:W-:Y:S01]  /*39d0*/  SEL R185, R185, 0xffffffe0, !P1 ;  /* 0xffffffe0b9b97807 */ /* 0x000fe20004800000 */
[----:B------:R-:W-:Y:S01]  /*39e0*/  CS2R R106, SRZ ;  /* 0x00000000006a7805 */ /* 0x000fe2000001ff00 */
[----:B------:R-:W-:Y:S01]  /*39f0*/  SEL R180, R180, 0xffffffc0, !P2 ;  /* 0xffffffc0b4b47807 */ /* 0x000fe20005000000 */
[----:B------:R-:W-:Y:S01]  /*3a00*/  CS2R R104, SRZ ;  /* 0x0000000000687805 */ /* 0x000fe2000001ff00 */
[----:B------:R-:W-:Y:S01]  /*3a10*/  IADD3 R177, R185, R176, RZ ;  /* 0x000000b0b9b17210 */ /* 0x000fe20007ffe0ff */
        /* <DEDUP_REMOVED lines=27> */
[----:B------:R-:W-:Y:S01]  /*3bd0*/  IMAD.IADD R248, R19, 0x1, -R210 ;  /* 0x0000000113f87824 */ /* 0x000fe200078e0ad2 */
[----:B------:R-:W-:Y:S01]  /*3be0*/  SHF.L.U32 R175, R175, 0x1, RZ ;  /* 0x00000001afaf7819 */ /* 0x000fe200000006ff */
[----:B------:R-:W-:-:S02]  /*3bf0*/  IMAD.SHL.U32 R168, R168, 0x2, RZ ;  /* 0x00000002a8a87824 */ /* 0x000fc400078e00ff */
[----:B------:R-:W-:Y:S02]  /*3c00*/  IMAD.IADD R183, R181, 0x1, R180 ;  /* 0x00000001b5b77824 */ /* 0x000fe400078e02b4 */
[C---:B------:R-:W-:Y:S02]  /*3c10*/  IMAD.IADD R179, R180.reuse, 0x1, R176 ;  /* 0x00000001b4b37824 */ /* 0x040fe400078e02b0 */
[C---:B------:R-:W-:Y:S02]  /*3c20*/  IMAD.IADD R184, R180.reuse, 0x1, R182 ;  /* 0x00000001b4b87824 */ /* 0x040fe400078e02b6 */
[----:B------:R-:W-:Y:S01]  /*3c30*/  IMAD.IADD R178, R180, 0x1, R177 ;  /* 0x00000001b4b27824 */ /* 0x000fe200078e02b1 */
[----:B--2---:R-:W-:-:S04]  /*3c40*/  LEA R0, R243, R6, 0x6 ;  /* 0x00000006f3007211 */ /* 0x004fc800078e30ff */
[C---:B------:R-:W-:Y:S02]  /*3c50*/  IADD3 R2, R0.reuse, 0x19, RZ ;  /* 0x0000001900027810 */ /* 0x040fe40007ffe0ff */
[C---:B------:R-:W-:Y:S02]  /*3c60*/  IADD3 R235, R0.reuse, 0x18, RZ ;  /* 0x0000001800eb7810 */ /* 0x040fe40007ffe0ff */
[C---:B------:R-:W-:Y:S01]  /*3c70*/  IADD3 R234, R0.reuse, 0x11, RZ ;  /* 0x0000001100ea7810 */ /* 0x040fe20007ffe0ff */
[----:B------:R2:W4:Y:S01]  /*3c80*/  I2F R236, R2 ;  /* 0x0000000200ec7306 */ /* 0x0005220000201400 */
[C---:B------:R-:W-:Y:S02]  /*3c90*/  IADD3 R233, R0.reuse, 0x10, RZ ;  /* 0x0000001000e97810 */ /* 0x040fe40007ffe0ff */
[C---:B------:R-:W-:Y:S02]  /*3ca0*/  IADD3 R232, R0.reuse, 0x9, RZ ;  /* 0x0000000900e87810 */ /* 0x040fe40007ffe0ff */
[----:B------:R-:W-:-:S02]  /*3cb0*/  IADD3 R231, R0, 0x8, RZ ;  /* 0x0000000800e77810 */ /* 0x000fc40007ffe0ff */
[----:B------:R-:W-:Y:S01]  /*3cc0*/  IADD3 R230, R0, 0x1, RZ ;  /* 0x0000000100e67810 */ /* 0x000fe20007ffe0ff */
[----:B------:R-:W-:Y:S01]  /*3cd0*/  IMAD.MOV.U32 R0, RZ, RZ, c[0x0][0x22c] ;  /* 0x00008b00ff007624 */ /* 0x000fe200078e00ff */
[----:B------:R-:W1:Y:S03]  /*3ce0*/  I2F R235, R235 ;  /* 0x000000eb00eb7306 */ /* 0x000e660000201400 */
[----:B------:R-:W-:-:S04]  /*3cf0*/  IMAD R0, R0, c[0x0][0x1c0], RZ ;  /* 0x0000700000007a24 */ /* 0x000fc800078e02ff */
[C---:B------:R-:W-:Y:S01]  /*3d00*/  IMAD.SHL.U32 R198, R0.reuse, 0x8, RZ ;  /* 0x0000000800c67824 */ /* 0x040fe200078e00ff */
[----:B------:R-:W-:Y:S01]  /*3d10*/  SHF.L.U32 R240, R0, 0x4, RZ ;  /* 0x0000000400f07819 */ /* 0x000fe200000006ff */
[----:B------:R-:W4:Y:S03]  /*3d20*/  I2F R234, R234 ;  /* 0x000000ea00ea7306 */ /* 0x000f260000201400 */
[C---:B--2---:R-:W-:Y:S02]  /*3d30*/  IADD3 R2, R240.reuse, 0x40, RZ ;  /* 0x00000040f0027810 */ /* 0x044fe40007ffe0ff */
[C---:B------:R-:W-:Y:S02]  /*3d40*/  IADD3 R6, R240.reuse, 0x60, RZ ;  /* 0x00000060f0067810 */ /* 0x040fe40007ffe0ff */
[----:B-1----:R-:W-:Y:S01]  /*3d50*/  IADD3 R5, R240, 0x80, RZ ;  /* 0x00000080f0057810 */ /* 0x002fe20007ffe0ff */
[C---:B------:R-:W-:Y:S01]  /*3d60*/  IMAD.IADD R2, R198.reuse, 0x1, R2 ;  /* 0x00000001c6027824 */ /* 0x040fe200078e0202 */
[----:B------:R-:W-:Y:S01]  /*3d70*/  IADD3 R0, R198, R6, RZ ;  /* 0x00000006c6007210 */ /* 0x000fe20007ffe0ff */
[----:B---3--:R-:W-:Y:S01]  /*3d80*/  @P3 FMUL.FTZ R191, R4, R3 ;  /* 0x0000000304bf3220 */ /* 0x008fe20000410000 */
[----:B------:R-:W-:Y:S01]  /*3d90*/  IADD3 R3, R240, 0x20, RZ ;  /* 0x00000020f0037810 */ /* 0x000fe20007ffe0ff */
[----:B------:R-:W-:Y:S01]  /*3da0*/  IMAD.IADD R252, R198, 0x1, R5 ;  /* 0x00000001c6fc7824 */ /* 0x000fe200078e0205 */
[----:B------:R-:W-:Y:S01]  /*3db0*/  IADD3 R4, R240, 0xa0, RZ ;  /* 0x000000a0f0047810 */ /* 0x000fe20007ffe0ff */
[----:B------:R-:W1:Y:S02]  /*3dc0*/  I2F R233, R233 ;  /* 0x000000e900e97306 */ /* 0x000e640000201400 */
[----:B------:R-:W-:-:S02]  /*3dd0*/  IMAD.IADD R3, R198, 0x1, R3 ;  /* 0x00000001c6037824 */ /* 0x000fc400078e0203 */
[C---:B------:R-:W-:Y:S01]  /*3de0*/  IMAD.IADD R251, R198.reuse, 0x1, R4 ;  /* 0x00000001c6fb7824 */ /* 0x040fe200078e0204 */
[C---:B------:R-:W-:Y:S01]  /*3df0*/  IADD3 R4, R198.reuse, R2, RZ ;  /* 0x00000002c6047210 */ /* 0x040fe20007ffe0ff */
[C---:B------:R-:W-:Y:S02]  /*3e00*/  IMAD.IADD R5, R198.reuse, 0x1, R3 ;  /* 0x00000001c6057824 */ /* 0x040fe400078e0203 */
[C---:B------:R-:W-:Y:S01]  /*3e10*/  IMAD.IADD R3, R198.reuse, 0x1, R0 ;  /* 0x00000001c6037824 */ /* 0x040fe200078e0200 */
[----:B------:R-:W2:Y:S01]  /*3e20*/  I2F R232, R232 ;  /* 0x000000e800e87306 */ /* 0x000ea20000201400 */
[C---:B------:R-:W-:Y:S01]  /*3e30*/  IMAD.IADD R2, R198.reuse, 0x1, R252 ;  /* 0x00000001c6027824 */ /* 0x040fe200078e02fc */
[C---:B------:R-:W-:Y:S01]  /*3e40*/  IADD3 R224, R198.reuse, R5, RZ ;  /* 0x00000005c6e07210 */ /* 0x040fe20007ffe0ff */
[C---:B------:R-:W-:Y:S02]  /*3e50*/  IMAD.IADD R0, R198.reuse, 0x1, R251 ;  /* 0x00000001c6007824 */ /* 0x040fe400078e02fb */
[----:B------:R-:W-:-:S02]  /*3e60*/  IMAD.IADD R218, R198, 0x1, R2 ;  /* 0x00000001c6da7824 */ /* 0x000fc400078e0202 */
[C---:B------:R-:W-:Y:S01]  /*3e70*/  IMAD.IADD R220, R198.reuse, 0x1, R3 ;  /* 0x00000001c6dc7824 */ /* 0x040fe200078e0203 */
[----:B------:R-:W3:Y:S01]  /*3e80*/  I2F R231, R231 ;  /* 0x000000e700e77306 */ /* 0x000ee20000201400 */
[C---:B------:R-:W-:Y:S01]  /*3e90*/  IADD3 R216, R198.reuse, R0, RZ ;  /* 0x00000000c6d87210 */ /* 0x040fe20007ffe0ff */
[C---:B------:R-:W-:Y:S01]  /*3ea0*/  IMAD.IADD R222, R198.reuse, 0x1, R4 ;  /* 0x00000001c6de7824 */ /* 0x040fe200078e0204 */
[C---:B------:R-:W-:Y:S01]  /*3eb0*/  IADD3 R217, R198.reuse, R218, RZ ;  /* 0x000000dac6d97210 */ /* 0x040fe20007ffe0ff */
[C---:B------:R-:W-:Y:S02]  /*3ec0*/  IMAD.IADD R219, R198.reuse, 0x1, R220 ;  /* 0x00000001c6db7824 */ /* 0x040fe400078e02dc */
[C---:B------:R-:W-:Y:S02]  /*3ed0*/  IMAD.IADD R223, R198.reuse, 0x1, R224 ;  /* 0x00000001c6df7824 */ /* 0x040fe400078e02e0 */
[----:B------:R-:W1:Y:S01]  /*3ee0*/  I2F R230, R230 ;  /* 0x000000e600e67306 */ /* 0x000e620000201400 */
[C---:B------:R-:W-:Y:S01]  /*3ef0*/  IMAD.IADD R221, R198.reuse, 0x1, R222 ;  /* 0x00000001c6dd7824 */ /* 0x040fe200078e02de */
[C---:B------:R-:W-:Y:S01]  /*3f00*/  IADD3 R227, R198.reuse, R219, RZ ;  /* 0x000000dbc6e37210 */ /* 0x040fe20007ffe0ff */
[----:B------:R-:W-:-:S02]  /*3f10*/  IMAD.IADD R215, R198, 0x1, R216 ;  /* 0x00000001c6d77824 */ /* 0x000fc400078e02d8 */
[C---:B------:R-:W-:Y:S02]  /*3f20*/  IMAD.IADD R229, R198.reuse, 0x1, R223 ;  /* 0x00000001c6e57824 */ /* 0x040fe400078e02df */
[C---:B------:R-:W-:Y:S02]  /*3f30*/  IMAD.IADD R228, R198.reuse, 0x1, R221 ;  /* 0x00000001c6e47824 */ /* 0x040fe400078e02dd */
[C---:B------:R-:W-:Y:S02]  /*3f40*/  IMAD.IADD R226, R198.reuse, 0x1, R217 ;  /* 0x00000001c6e27824 */ /* 0x040fe400078e02d9 */
[----:B--234-:R-:W-:Y:S02]  /*3f50*/  IMAD.IADD R225, R198, 0x1, R215 ;  /* 0x00000001c6e17824 */ /* 0x01cfe400078e02d7 */
.L_x_236:
[----:B------:R-:W0:Y:S01]  /*3f60*/  LDGDEPBAR ;  /* 0x00000000000079af */ /* 0x000e220000000000 */
[C---:B------:R-:W-:Y:S02]  /*3f70*/  IADD3 R0, R175.reuse, R185, RZ ;  /* 0x000000b9af007210 */ /* 0x040fe40007ffe0ff */
[-C--:B------:R-:W-:Y:S02]  /*3f80*/  IADD3 R2, R175, R180.reuse, RZ ;  /* 0x000000b4af027210 */ /* 0x080fe40007ffe0ff */
[----:B------:R-:W-:Y:S01]  /*3f90*/  IADD3 R3, R0, R180, RZ ;  /* 0x000000b400037210 */ /* 0x000fe20007ffe0ff */
[----:B------:R-:W2:Y:S01]  /*3fa0*/  LDL R96, [R1+0x4] ;  /* 0x0000040001607983 */ /* 0x000ea20000100800 */
[----:B-----5:R-:W-:Y:S02]  /*3fb0*/  FSETP.NEU.FTZ.AND P0, PT, R202, -INF , PT ;  /* 0xff800000ca00780b */ /* 0x020fe40003f1d000 */
[----:B------:R-:W-:Y:S02]  /*3fc0*/  MOV R150, c[0x0][0x22c] ;  /* 0x00008b0000967a02 */ /* 0x000fe40000000f00 */
[C---:B------:R-:W-:Y:S03]  /*3fd0*/  ISETP.GT.AND P6, PT, R199.reuse, R239, PT ;  /* 0x000000efc700720c */ /* 0x040fe60003fc4270 */
[----:B------:R-:W-:Y:S05]  /*3fe0*/  IMAD R150, R150, c[0x0][0x1c0], RZ ;  /* 0x0000700096967a24 */ /* 0x000fea00078e02ff */
[----:B------:R-:W-:Y:S01]  /*3ff0*/  LEA R150, -R150, RZ, 0x6 ;  /* 0x000000ff96967211 */ /* 0x000fe200078e31ff */
[----:B------:R-:W-:Y:S04]  /*4000*/  DEPBAR.LE SB0, 0x0 ;  /* 0x000080000000791a */ /* 0x000fe80000000000 */
[----:B------:R-:W-:Y:S06]  /*4010*/  BAR.SYNC.DEFER_BLOCKING 0x0 ;  /* 0x0000000000007b1d */ /* 0x000fec0000010000 */
[----:B------:R-:W-:Y:S06]  /*4020*/  LDSM.16.M88.4 R16, [R175] ;  /* 0x00000000af10783b */ /* 0x000fec0000000200 */
[----:B------:R-:W3:Y:S06]  /*4030*/  LDSM.16.M88.4 R8, [R169+0x12000] ;  /* 0x01200000a908783b */ /* 0x000eec0000000200 */
[----:B------:R-:W4:Y:S06]  /*4040*/  LDSM.16.M88.4 R68, [R169+0x12800] ;  /* 0x01280000a944783b */ /* 0x000f2c0000000200 */
[----:B------:R-:W-:Y:S06]  /*4050*/  LDSM.16.M88.4 R72, [R0] ;  /* 0x000000000048783b */ /* 0x000fec0000000200 */
[----:B------:R-:W1:Y:S06]  /*4060*/  LDSM.16.M88.4 R76, [R170+0x12000] ;  /* 0x01200000aa4c783b */ /* 0x000e6c0000000200 */
[----:B------:R-:W1:Y:S06]  /*4070*/  LDSM.16.M88.4 R80, [R170+0x12800] ;  /* 0x01280000aa50783b */ /* 0x000e6c0000000200 */
[----:B------:R-:W-:Y:S06]  /*4080*/  LDSM.16.M88.4 R84, [R2] ;  /* 0x000000000254783b */ /* 0x000fec0000000200 */
[----:B------:R-:W1:Y:S01]  /*4090*/  LDSM.16.M88.4 R88, [R172+0x12000] ;  /* 0x01200000ac58783b */ /* 0x000e620000000200 */
[C---:B---3--:R-:W-:Y:S05]  /*40a0*/  HMMA.16816.F32.BF16 R4, R16.reuse, R8, RZ ;  /* 0x000000081004723c */ /* 0x048fea00000418ff */
[----:B------:R-:W-:Y:S03]  /*40b0*/  LDSM.16.M88.4 R92, [R171+0x12000] ;  /* 0x01200000ab5c783b */ /* 0x000fe60000000200 */
[C---:B------:R-:W-:Y:S08]  /*40c0*/  HMMA.16816.F32.BF16 R8, R16.reuse, R10, RZ ;  /* 0x0000000a1008723c */ /* 0x040ff000000418ff */
[C---:B----4-:R-:W-:Y:S08]  /*40d0*/  HMMA.16816.F32.BF16 R12, R16.reuse, R68, RZ ;  /* 0x00000044100c723c */ /* 0x050ff000000418ff */
[----:B------:R-:W-:Y:S01]  /*40e0*/  HMMA.16816.F32.BF16 R16, R16, R70, RZ ;  /* 0x000000461010723c */ /* 0x000fe200000418ff */
[----:B------:R-:W3:Y:S07]  /*40f0*/  LDSM.16.M88.4 R68, [R172+0x12800] ;  /* 0x01280000ac44783b */ /* 0x000eee0000000200 */
[C---:B-1----:R-:W-:Y:S08]  /*4100*/  HMMA.16816.F32.BF16 R4, R72.reuse, R76, R4 ;  /* 0x0000004c4804723c */ /* 0x042ff00000041804 */
[C---:B------:R-:W-:Y:S01]  /*4110*/  HMMA.16816.F32.BF16 R8, R72.reuse, R78, R8 ;  /* 0x0000004e4808723c */ /* 0x040fe20000041808 */
[----:B------:R-:W1:Y:S07]  /*4120*/  LDSM.16.M88.4 R76, [R3] ;  /* 0x00000000034c783b */ /* 0x000e6e0000000200 */
[C---:B------:R-:W-:Y:S08]  /*4130*/  HMMA.16816.F32.BF16 R12, R72.reuse, R80, R12 ;  /* 0x00000050480c723c */ /* 0x040ff0000004180c */
[----:B------:R-:W-:Y:S01]  /*4140*/  HMMA.16816.F32.BF16 R16, R72, R82, R16 ;  /* 0x000000524810723c */ /* 0x000fe20000041810 */
[----:B------:R-:W4:Y:S06]  /*4150*/  LDSM.16.M88.4 R72, [R171+0x12800] ;  /* 0x01280000ab48783b */ /* 0x000f2c0000000200 */
[----:B------:R-:W-:Y:S01]  /*4160*/  LDSM.16.M88.4 R80, [R175+0x2000] ;  /* 0x00200000af50783b */ /* 0x000fe20000000200 */
[C---:B------:R-:W-:Y:S08]  /*4170*/  HMMA.16816.F32.BF16 R4, R84.reuse, R88, R4 ;  /* 0x000000585404723c */ /* 0x040ff00000041804 */
[C---:B------:R-:W-:Y:S01]  /*4180*/  HMMA.16816.F32.BF16 R8, R84.reuse, R90, R8 ;  /* 0x0000005a5408723c */ /* 0x040fe20000041808 */
[----:B------:R-:W4:Y:S07]  /*4190*/  LDSM.16.M88.4 R88, [R169+0x14000] ;  /* 0x01400000a958783b */ /* 0x000f2e0000000200 */
[C---:B---3--:R-:W-:Y:S08]  /*41a0*/  HMMA.16816.F32.BF16 R12, R84.reuse, R68, R12 ;  /* 0x00000044540c723c */ /* 0x048ff0000004180c */
[----:B------:R-:W-:Y:S01]  /*41b0*/  HMMA.16816.F32.BF16 R16, R84, R70, R16 ;  /* 0x000000465410723c */ /* 0x000fe20000041810 */
[----:B------:R-:W3:Y:S06]  /*41c0*/  LDSM.16.M88.4 R68, [R169+0x14800] ;  /* 0x01480000a944783b */ /* 0x000eec0000000200 */
[----:B------:R-:W-:Y:S01]  /*41d0*/  LDSM.16.M88.4 R84, [R0+0x2000] ;  /* 0x002000000054783b */ /* 0x000fe20000000200 */
[C---:B-1----:R-:W-:Y:S08]  /*41e0*/  HMMA.16816.F32.BF16 R4, R76.reuse, R92, R4 ;  /* 0x0000005c4c04723c */ /* 0x042ff00000041804 */
[C---:B------:R-:W-:Y:S01]  /*41f0*/  HMMA.16816.F32.BF16 R8, R76.reuse, R94, R8 ;  /* 0x0000005e4c08723c */ /* 0x040fe20000041808 */
[----:B------:R-:W1:Y:S07]  /*4200*/  LDSM.16.M88.4 R92, [R170+0x14000] ;  /* 0x01400000aa5c783b */ /* 0x000e6e0000000200 */
[C---:B----4-:R-:W-:Y:S08]  /*4210*/  HMMA.16816.F32.BF16 R12, R76.reuse, R72, R12 ;  /* 0x000000484c0c723c */ /* 0x050ff0000004180c */
        /* <DEDUP_REMOVED lines=19> */
[----:B------:R-:W2:Y:S07]  /*4350*/  LDSM.16.M88.4 R88, [R169+0x16000] ;  /* 0x01600000a958783b */ /* 0x000eae0000000200 */
[C---:B---3--:R-:W-:Y:S08]  /*4360*/  HMMA.16816.F32.BF16 R12, R76.reuse, R68, R12 ;  /* 0x000000444c0c723c */ /* 0x048ff0000004180c */
[----:B------:R-:W-:Y:S01]  /*4370*/  HMMA.16816.F32.BF16 R16, R76, R70, R16 ;  /* 0x000000464c10723c */ /* 0x000fe20000041810 */
[----:B------:R-:W3:Y:S06]  /*4380*/  LDSM.16.M88.4 R68, [R169+0x16800] ;  /* 0x01680000a944783b */ /* 0x000eec0000000200 */
[----:B------:R2:W-:Y:S01]  /*4390*/  LDSM.16.M88.4 R76, [R0+0x4000] ;  /* 0x00400000004c783b */ /* 0x0005e20000000200 */
[C---:B-1----:R-:W-:Y:S08]  /*43a0*/  HMMA.16816.F32.BF16 R4, R80.reuse, R92, R4 ;  /* 0x0000005c5004723c */ /* 0x042ff00000041804 */
[C---:B------:R-:W-:Y:S01]  /*43b0*/  HMMA.16816.F32.BF16 R8, R80.reuse, R94, R8 ;  /* 0x0000005e5008723c */ /* 0x040fe20000041808 */
[----:B------:R-:W1:Y:S07]  /*43c0*/  LDSM.16.M88.4 R92, [R170+0x16000] ;  /* 0x01600000aa5c783b */ /* 0x000e6e0000000200 */
[C---:B----4-:R-:W-:Y:S04]  /*43d0*/  HMMA.16816.F32.BF16 R12, R80.reuse, R72, R12 ;  /* 0x00000048500c723c */ /* 0x050fe8000004180c */
[----:B--2---:R-:W-:Y:S04]  /*43e0*/  SHF.L.U32 R0, R199, 0x6, RZ ;  /* 0x00000006c7007819 */ /* 0x004fe800000006ff */
[----:B------:R-:W-:Y:S01]  /*43f0*/  HMMA.16816.F32.BF16 R16, R80, R74, R16 ;  /* 0x0000004a5010723c */ /* 0x000fe20000041810 */
[----:B------:R-:W2:Y:S02]  /*4400*/  LDSM.16.M88.4 R72, [R170+0x16800] ;  /* 0x01680000aa48783b */ /* 0x000ea40000000200 */
[----:B------:R-:W-:Y:S04]  /*4410*/  ISETP.GE.AND P2, PT, R0, R248, PT ;  /* 0x000000f80000720c */ /* 0x000fe80003f46270 */
[----:B------:R4:W-:Y:S01]  /*4420*/  LDSM.16.M88.4 R80, [R2+0x4000] ;  /* 0x004000000250783b */ /* 0x0009e20000000200 */
[C---:B------:R-:W-:Y:S05]  /*4430*/  HMMA.16816.F32.BF16 R4, R84.reuse, R88, R4 ;  /* 0x000000585404723c */ /* 0x040fea0000041804 */
[----:B------:R-:W-:Y:S03]  /*4440*/  ISETP.LT.AND P2, PT, R249, R210, P2 ;  /* 0x000000d2f900720c */ /* 0x000fe60001741270 */
[C---:B------:R-:W-:Y:S01]  /*4450*/  HMMA.16816.F32.BF16 R8, R84.reuse, R90, R8 ;  /* 0x0000005a5408723c */ /* 0x040fe20000041808 */
[----:B------:R-:W2:Y:S07]  /*4460*/  LDSM.16.M88.4 R88, [R172+0x16000] ;  /* 0x01600000ac58783b */ /* 0x000eae0000000200 */
[C---:B---3--:R-:W-:Y:S04]  /*4470*/  HMMA.16816.F32.BF16 R12, R84.reuse, R68, R12 ;  /* 0x00000044540c723c */ /* 0x048fe8000004180c */
[----:B------:R-:W-:Y:S01]  /*4480*/  @!P2 IADD3 R0, R250, R0, RZ ;  /* 0x00000000fa00a210 */ /* 0x000fe20007ffe0ff */
[----:B----4-:R-:W-:Y:S03]  /*4490*/  FMUL.FTZ R2, R202, 1.4426950216293334961 ;  /* 0x3fb8aa3bca027820 */ /* 0x010fe60000410000 */
[----:B------:R-:W-:Y:S01]  /*44a0*/  HMMA.16816.F32.BF16 R16, R84, R70, R16 ;  /* 0x000000465410723c */ /* 0x000fe20000041810 */
[----:B------:R-:W3:Y:S03]  /*44b0*/  LDSM.16.M88.4 R68, [R172+0x16800] ;  /* 0x01680000ac44783b */ /* 0x000ee60000000200 */
[----:B------:R-:W-:Y:S03]  /*44c0*/  FSEL R2, R2, RZ, P0 ;  /* 0x000000ff02027208 */ /* 0x000fe60000000000 */
[----:B------:R4:W-:Y:S01]  /*44d0*/  LDSM.16.M88.4 R84, [R3+0x4000] ;  /* 0x004000000354783b */ /* 0x0009e20000000200 */
[C---:B-1----:R-:W-:Y:S08]  /*44e0*/  HMMA.16816.F32.BF16 R4, R76.reuse, R92, R4 ;  /* 0x0000005c4c04723c */ /* 0x042ff00000041804 */
[C---:B------:R-:W-:Y:S01]  /*44f0*/  HMMA.16816.F32.BF16 R8, R76.reuse, R94, R8 ;  /* 0x0000005e4c08723c */ /* 0x040fe20000041808 */
[----:B------:R-:W1:Y:S07]  /*4500*/  LDSM.16.M88.4 R92, [R171+0x16000] ;  /* 0x01600000ab5c783b */ /* 0x000e6e0000000200 */
[C---:B--2---:R-:W-:Y:S04]  /*4510*/  HMMA.16816.F32.BF16 R12, R76.reuse, R72, R12 ;  /* 0x000000484c0c723c */ /* 0x044fe8000004180c */
[----:B----4-:R-:W-:Y:S04]  /*4520*/  LEA R3, R243, R96, 0x6 ;  /* 0x00000060f3037211 */ /* 0x010fe800078e30ff */
[----:B------:R-:W-:Y:S01]  /*4530*/  HMMA.16816.F32.BF16 R16, R76, R74, R16 ;  /* 0x0000004a4c10723c */ /* 0x000fe20000041810 */
[----:B------:R-:W2:Y:S03]  /*4540*/  I2F R74, R3 ;  /* 0x00000003004a7306 */ /* 0x000ea60000201400 */
[C---:B------:R-:W-:Y:S02]  /*4550*/  @!P2 IMNMX R72, R0.reuse, R210, PT ;  /* 0x000000d20048a217 */ /* 0x040fe40003800200 */
[C---:B------:R-:W-:Y:S02]  /*4560*/  @!P2 IADD3 R73, R3.reuse, 0x1, RZ ;  /* 0x000000010349a810 */ /* 0x040fe40007ffe0ff */
[C---:B------:R-:W-:Y:S05]  /*4570*/  HMMA.16816.F32.BF16 R4, R80.reuse, R88, R4 ;  /* 0x000000585004723c */ /* 0x040fea0000041804 */
[-C--:B------:R-:W-:Y:S02]  /*4580*/  @!P2 ISETP.GE.AND P1, PT, R3, R72.reuse, PT ;  /* 0x000000480300a20c */ /* 0x080fe40003f26270 */
[----:B------:R-:W-:Y:S01]  /*4590*/  @!P2 ISETP.GE.AND P0, PT, R73, R72, PT ;  /* 0x000000484900a20c */ /* 0x000fe20003f06270 */
[C---:B------:R-:W-:Y:S04]  /*45a0*/  HMMA.16816.F32.BF16 R8, R80.reuse, R90, R8 ;  /* 0x0000005a5008723c */ /* 0x040fe80000041808 */
[----:B------:R-:W-:Y:S04]  /*45b0*/  @!P2 IADD3 R0, R0, 0x8, RZ ;  /* 0x000000080000a810 */ /* 0x000fe80007ffe0ff */
[C---:B---3--:R-:W-:Y:S08]  /*45c0*/  HMMA.16816.F32.BF16 R12, R80.reuse, R68, R12 ;  /* 0x00000044500c723c */ /* 0x048ff0000004180c */
[----:B------:R-:W-:Y:S01]  /*45d0*/  HMMA.16816.F32.BF16 R16, R80, R70, R16 ;  /* 0x000000465010723c */ /* 0x000fe20000041810 */
[----:B------:R-:W3:Y:S07]  /*45e0*/  LDSM.16.M88.4 R68, [R171+0x16800] ;  /* 0x01680000ab44783b */ /* 0x000eee0000000200 */
[C---:B-1----:R-:W-:Y:S08]  /*45f0*/  HMMA.16816.F32.BF16 R4, R84.reuse, R92, R4 ;  /* 0x0000005c5404723c */ /* 0x042ff00000041804 */
[C---:B------:R-:W-:Y:S11]  /*4600*/  HMMA.16816.F32.BF16 R8, R84.reuse, R94, R8 ;  /* 0x0000005e5408723c */ /* 0x040ff60000041808 */
[----:B------:R-:W-:Y:S05]  /*4610*/  @!UPT UIADD3 URZ, URZ, URZ, URZ ;  /* 0x0000003f3f3ff290 */ /* 0x000fea000fffe03f */
[-C--:B--2---:R-:W-:Y:S02]  /*4620*/  FFMA.FTZ R4, R74, R191.reuse, R4 ;  /* 0x000000bf4a047223 */ /* 0x084fe40000010004 */
[-C--:B------:R-:W-:Y:S02]  /*4630*/  FFMA.FTZ R5, R230, R191.reuse, R5 ;  /* 0x000000bfe6057223 */ /* 0x080fe40000010005 */
[-C--:B------:R-:W-:Y:S01]  /*4640*/  FFMA.FTZ R6, R74, R191.reuse, R6 ;  /* 0x000000bf4a067223 */ /* 0x080fe20000010006 */
[----:B------:R-:W-:Y:S01]  /*4650*/  @!P2 FSEL R4, R4, -INF , !P1 ;  /* 0xff8000000404a808 */ /* 0x000fe20004800000 */
[-C--:B------:R-:W-:Y:S01]  /*4660*/  FFMA.FTZ R7, R230, R191.reuse, R7 ;  /* 0x000000bfe6077223 */ /* 0x080fe20000010007 */
[----:B------:R-:W-:Y:S01]  /*4670*/  @!P2 FSEL R5, R5, -INF , !P0 ;  /* 0xff8000000505a808 */ /* 0x000fe20004000000 */
[-C--:B------:R-:W-:Y:S01]  /*4680*/  FFMA.FTZ R8, R231, R191.reuse, R8 ;  /* 0x000000bfe7087223 */ /* 0x080fe20000010008 */
[C---:B---3--:R-:W-:Y:S03]  /*4690*/  HMMA.16816.F32.BF16 R12, R84.reuse, R68, R12 ;  /* 0x00000044540c723c */ /* 0x048fe6000004180c */
[--C-:B------:R-:W-:Y:S01]  /*46a0*/  FFMA.FTZ R4, R4, c[0x0][0x23c], -R2.reuse ;  /* 0x00008f0004047a23 */ /* 0x100fe20000010802 */
[----:B------:R-:W-:Y:S01]  /*46b0*/  FSETP.NEU.FTZ.AND P0, PT, R203, -INF , PT ;  /* 0xff800000cb00780b */ /* 0x000fe20003f1d000 */
[----:B------:R-:W-:Y:S02]  /*46c0*/  FFMA.FTZ R5, R5, c[0x0][0x23c], -R2 ;  /* 0x00008f0005057a23 */ /* 0x000fe40000010802 */
[----:B------:R1:W-:Y:S01]  /*46d0*/  MUFU.EX2 R99, R4 ;  /* 0x0000000400637308 */ /* 0x0003e20000000800 */
[----:B------:R-:W-:Y:S04]  /*46e0*/  HMMA.16816.F32.BF16 R16, R84, R70, R16 ;  /* 0x000000465410723c */ /* 0x000fe80000041810 */
[CC--:B------:R-:W-:Y:S02]  /*46f0*/  FFMA.FTZ R9, R232.reuse, R191.reuse, R9 ;  /* 0x000000bfe8097223 */ /* 0x0c0fe40000010009 */
[-C--:B------:R-:W-:Y:S02]  /*4700*/  FFMA.FTZ R10, R231, R191.reuse, R10 ;  /* 0x000000bfe70a7223 */ /* 0x080fe4000001000a */
[-C--:B------:R-:W-:Y:S01]  /*4710*/  FFMA.FTZ R11, R232, R191.reuse, R11 ;  /* 0x000000bfe80b7223 */ /* 0x080fe2000001000b */
[----:B------:R2:W3:Y:S07]  /*4720*/  MUFU.EX2 R98, R5 ;  /* 0x0000000500627308 */ /* 0x0004ee0000000800 */
[CC--:B------:R-:W-:Y:S02]  /*4730*/  FFMA.FTZ R12, R233.reuse, R191.reuse, R12 ;  /* 0x000000bfe90c7223 */ /* 0x0c0fe4000001000c */
[CC--:B------:R-:W-:Y:S02]  /*4740*/  FFMA.FTZ R13, R234.reuse, R191.reuse, R13 ;  /* 0x000000bfea0d7223 */ /* 0x0c0fe4000001000d */
[-C--:B------:R-:W-:Y:S02]  /*4750*/  FFMA.FTZ R14, R233, R191.reuse, R14 ;  /* 0x000000bfe90e7223 */ /* 0x080fe4000001000e */
[-C--:B------:R-:W-:Y:S01]  /*4760*/  FFMA.FTZ R15, R234, R191.reuse, R15 ;  /* 0x000000bfea0f7223 */ /* 0x080fe2000001000f */
[----:B-1----:R-:W-:Y:S01]  /*4770*/  @!P2 IMNMX R4, R0, R210, PT ;  /* 0x000000d20004a217 */ /* 0x002fe20003800200 */
[----:B------:R-:W-:Y:S02]  /*4780*/  FMUL.FTZ R0, R203, 1.4426950216293334961 ;  /* 0x3fb8aa3bcb007820 */ /* 0x000fe40000410000 */
[-C--:B------:R-:W-:Y:S01]  /*4790*/  FFMA.FTZ R17, R236, R191.reuse, R17 ;  /* 0x000000bfec117223 */ /* 0x080fe20000010011 */
[-C--:B------:R-:W-:Y:S01]  /*47a0*/  @!P2 ISETP.GE.AND P1, PT, R3, R4.reuse, PT ;  /* 0x000000040300a20c */ /* 0x080fe20003f26270 */
[CC--:B------:R-:W-:Y:S01]  /*47b0*/  FFMA.FTZ R16, R235.reuse, R191.reuse, R16 ;  /* 0x000000bfeb107223 */ /* 0x0c0fe20000010010 */
[----:B------:R-:W-:Y:S01]  /*47c0*/  FSEL R0, R0, RZ, P0 ;  /* 0x000000ff00007208 */ /* 0x000fe20000000000 */
[-C--:B------:R-:W-:Y:S01]  /*47d0*/  FFMA.FTZ R18, R235, R191.reuse, R18 ;  /* 0x000000bfeb127223 */ /* 0x080fe20000010012 */
[----:B------:R-:W-:Y:S01]  /*47e0*/  @!P2 FSEL R6, R6, -INF , !P1 ;  /* 0xff8000000606a808 */ /* 0x000fe20004800000 */
[----:B------:R-:W-:Y:S01]  /*47f0*/  FFMA.FTZ R19, R236, R191, R19 ;  /* 0x000000bfec137223 */ /* 0x000fe20000010013 */
[----:B------:R-:W-:Y:S02]  /*4800*/  @!P2 ISETP.GE.AND P0, PT, R73, R4, PT ;  /* 0x000000044900a20c */ /* 0x000fe40003f06270 */
[----:B--2---:R-:W-:Y:S01]  /*4810*/  @!P2 IADD3 R5, R3, 0x9, RZ ;  /* 0x000000090305a810 */ /* 0x004fe20007ffe0ff */
[--C-:B------:R-:W-:Y:S01]  /*4820*/  FFMA.FTZ R6, R6, c[0x0][0x23c], -R0.reuse ;  /* 0x00008f0006067a23 */ /* 0x100fe20000010800 */
[----:B------:R-:W-:Y:S03]  /*4830*/  @!P2 FSEL R7, R7, -INF , !P0 ;  /* 0xff8000000707a808 */ /* 0x000fe60004000000 */
[----:B------:R1:W-:Y:S02]  /*4840*/  MUFU.EX2 R149, R6 ;  /* 0x0000000600957308 */ /* 0x0003e40000000800 */
[----:B------:R-:W-:Y:S08]  /*4850*/  FFMA.FTZ R7, R7, c[0x0][0x23c], -R0 ;  /* 0x00008f0007077a23 */ /* 0x000ff00000010800 */
[----:B------:R-:W-:Y:S01]  /*4860*/  MUFU.EX2 R148, R7 ;  /* 0x0000000700947308 */ /* 0x000fe20000000800 */
[----:B-1----:R-:W-:Y:S04]  /*4870*/  @!P2 IADD3 R6, R3, 0x8, RZ ;  /* 0x000000080306a810 */ /* 0x002fe80007ffe0ff */
[-C--:B------:R-:W-:Y:S04]  /*4880*/  @!P2 ISETP.GE.AND P0, PT, R6, R72.reuse, PT ;  /* 0x000000480600a20c */ /* 0x080fe80003f06270 */
[----:B------:R-:W-:Y:S02]  /*4890*/  @!P2 FSEL R8, R8, -INF , !P0 ;  /* 0xff8000000808a808 */ /* 0x000fe40004000000 */
[----:B------:R-:W-:Y:S03]  /*48a0*/  @!P2 ISETP.GE.AND P0, PT, R5, R72, PT ;  /* 0x000000480500a20c */ /* 0x000fe60003f06270 */
[--C-:B------:R-:W-:Y:S01]  /*48b0*/  FFMA.FTZ R8, R8, c[0x0][0x23c], -R2.reuse ;  /* 0x00008f0008087a23 */ /* 0x100fe20000010802 */
[----:B------:R-:W-:Y:S02]  /*48c0*/  @!P2 FSEL R9, R9, -INF , !P0 ;  /* 0xff8000000909a808 */ /* 0x000fe40004000000 */
[-C--:B------:R-:W-:Y:S01]  /*48d0*/  @!P2 ISETP.GE.AND P0, PT, R6, R4.reuse, PT ;  /* 0x000000040600a20c */ /* 0x080fe20003f06270 */
[----:B------:R-:W-:Y:S01]  /*48e0*/  MUFU.EX2 R95, R8 ;  /* 0x00000008005f7308 */ /* 0x000fe20000000800 */
[----:B------:R-:W-:Y:S01]  /*48f0*/  @!P2 IADD3 R6, R3, 0x10, RZ ;  /* 0x000000100306a810 */ /* 0x000fe20007ffe0ff */
[----:B------:R-:W-:Y:S01]  /*4900*/  FFMA.FTZ R9, R9, c[0x0][0x23c], -R2 ;  /* 0x00008f0009097a23 */ /* 0x000fe20000010802 */
[----:B------:R-:W-:Y:S02]  /*4910*/  @!P2 FSEL R10, R10, -INF , !P0 ;  /* 0xff8000000a0aa808 */ /* 0x000fe40004000000 */
[----:B------:R-:W-:Y:S02]  /*4920*/  @!P2 ISETP.GE.AND P0, PT, R5, R4, PT ;  /* 0x000000040500a20c */ /* 0x000fe40003f06270 */
[----:B------:R-:W-:Y:S01]  /*4930*/  @!P2 IADD3 R5, R3, 0x11, RZ ;  /* 0x000000110305a810 */ /* 0x000fe20007ffe0ff */
[--C-:B------:R-:W-:Y:S01]  /*4940*/  FFMA.FTZ R10, R10, c[0x0][0x23c], -R0.reuse ;  /* 0x00008f000a0a7a23 */ /* 0x100fe20000010800 */
[----:B------:R-:W-:Y:S01]  /*4950*/  @!P2 FSEL R11, R11, -INF , !P0 ;  /* 0xff8000000b0ba808 */ /* 0x000fe20004000000 */
[----:B------:R-:W-:Y:S01]  /*4960*/  MUFU.EX2 R94, R9 ;  /* 0x00000009005e7308 */ /* 0x000fe20000000800 */
[-C--:B------:R-:W-:Y:S03]  /*4970*/  @!P2 ISETP.GE.AND P0, PT, R6, R72.reuse, PT ;  /* 0x000000480600a20c */ /* 0x080fe60003f06270 */
[----:B------:R-:W-:Y:S01]  /*4980*/  FFMA.FTZ R11, R11, c[0x0][0x23c], -R0 ;  /* 0x00008f000b0b7a23 */ /* 0x000fe20000010800 */
[----:B------:R-:W-:Y:S02]  /*4990*/  @!P2 FSEL R12, R12, -INF , !P0 ;  /* 0xff8000000c0ca808 */ /* 0x000fe40004000000 */
[----:B------:R-:W-:Y:S03]  /*49a0*/  @!P2 ISETP.GE.AND P0, PT, R5, R72, PT ;  /* 0x000000480500a20c */ /* 0x000fe60003f06270 */
[--C-:B------:R-:W-:Y:S01]  /*49b0*/  FFMA.FTZ R12, R12, c[0x0][0x23c], -R2.reuse ;  /* 0x00008f000c0c7a23 */ /* 0x100fe20000010802 */
[----:B------:R-:W-:Y:S01]  /*49c0*/  @!P2 FSEL R13, R13, -INF , !P0 ;  /* 0xff8000000d0da808 */ /* 0x000fe20004000000 */
[----:B------:R-:W-:Y:S01]  /*49d0*/  MUFU.EX2 R97, R10 ;  /* 0x0000000a00617308 */ /* 0x000fe20000000800 */
[-C--:B------:R-:W-:Y:S03]  /*49e0*/  @!P2 ISETP.GE.AND P0, PT, R6, R4.reuse, PT ;  /* 0x000000040600a20c */ /* 0x080fe60003f06270 */
[----:B------:R-:W-:Y:S01]  /*49f0*/  FFMA.FTZ R13, R13, c[0x0][0x23c], -R2 ;  /* 0x00008f000d0d7a23 */ /* 0x000fe20000010802 */
[----:B------:R-:W-:Y:S02]  /*4a00*/  @!P2 FSEL R14, R14, -INF , !P0 ;  /* 0xff8000000e0ea808 */ /* 0x000fe40004000000 */
[----:B------:R-:W-:Y:S02]  /*4a10*/  @!P2 ISETP.GE.AND P0, PT, R5, R4, PT ;  /* 0x000000040500a20c */ /* 0x000fe40003f06270 */
[C---:B------:R-:W-:Y:S01]  /*4a20*/  @!P2 IADD3 R5, R3.reuse, 0x18, RZ ;  /* 0x000000180305a810 */ /* 0x040fe20007ffe0ff */
[--C-:B------:R-:W-:Y:S01]  /*4a30*/  FFMA.FTZ R14, R14, c[0x0][0x23c], -R0.reuse ;  /* 0x00008f000e0e7a23 */ /* 0x100fe20000010800 */
[----:B------:R-:W-:Y:S01]  /*4a40*/  @!P2 IADD3 R3, R3, 0x19, RZ ;  /* 0x000000190303a810 */ /* 0x000fe20007ffe0ff */
[----:B------:R-:W1:Y:S01]  /*4a50*/  MUFU.EX2 R96, R11 ;  /* 0x0000000b00607308 */ /* 0x000e620000000800 */
[----:B------:R-:W-:Y:S02]  /*4a60*/  @!P2 FSEL R15, R15, -INF , !P0 ;  /* 0xff8000000f0fa808 */ /* 0x000fe40004000000 */
[-C--:B------:R-:W-:Y:S02]  /*4a70*/  @!P2 ISETP.GE.AND P0, PT, R3, R72.reuse, PT ;  /* 0x000000480300a20c */ /* 0x080fe40003f06270 */
[----:B------:R-:W-:Y:S01]  /*4a80*/  @!P2 ISETP.GE.AND P1, PT, R5, R72, PT ;  /* 0x000000480500a20c */ /* 0x000fe20003f26270 */
[----:B------:R-:W-:Y:S01]  /*4a90*/  FFMA.FTZ R15, R15, c[0x0][0x23c], -R0 ;  /* 0x00008f000f0f7a23 */ /* 0x000fe20000010800 */
[----:B------:R-:W-:Y:S02]  /*4aa0*/  @!P2 FSEL R17, R17, -INF , !P0 ;  /* 0xff8000001111a808 */ /* 0x000fe40004000000 */
[-C--:B------:R-:W-:Y:S01]  /*4ab0*/  @!P2 ISETP.GE.AND P0, PT, R5, R4.reuse, PT ;  /* 0x000000040500a20c */ /* 0x080fe20003f06270 */
[----:B------:R-:W-:Y:S01]  /*4ac0*/  MUFU.EX2 R91, R12 ;  /* 0x0000000c005b7308 */ /* 0x000fe20000000800 */
[----:B------:R-:W-:Y:S02]  /*4ad0*/  @!P2 FSEL R16, R16, -INF , !P1 ;  /* 0xff8000001010a808 */ /* 0x000fe40004800000 */
[----:B------:R-:W-:Y:S02]  /*4ae0*/  @!P2 FSEL R18, R18, -INF , !P0 ;  /* 0xff8000001212a808 */ /* 0x000fe40004000000 */
[----:B------:R-:W-:Y:S01]  /*4af0*/  @!P2 ISETP.GE.AND P0, PT, R3, R4, PT ;  /* 0x000000040300a20c */ /* 0x000fe20003f06270 */
[--C-:B------:R-:W-:Y:S01]  /*4b00*/  FFMA.FTZ R16, R16, c[0x0][0x23c], -R2.reuse ;  /* 0x00008f0010107a23 */ /* 0x100fe20000010802 */
[----:B---3--:R-:W-:Y:S01]  /*4b10*/  F2FP.BF16.PACK_AB R3, R98, R99 ;  /* 0x000000636203723e */ /* 0x008fe200000010ff */
[----:B------:R-:W-:Y:S01]  /*4b20*/  FFMA.FTZ R2, R17, c[0x0][0x23c], -R2 ;  /* 0x00008f0011027a23 */ /* 0x000fe20000010802 */
[----:B------:R-:W-:Y:S01]  /*4b30*/  @!P2 FSEL R19, R19, -INF , !P0 ;  /* 0xff8000001313a808 */ /* 0x000fe20004000000 */
[--C-:B------:R-:W-:Y:S01]  /*4b40*/  FFMA.FTZ R18, R18, c[0x0][0x23c], -R0.reuse ;  /* 0x00008f0012127a23 */ /* 0x100fe20000010800 */
[----:B------:R-:W2:Y:S01]  /*4b50*/  MUFU.EX2 R90, R13 ;  /* 0x0000000d005a7308 */ /* 0x000ea20000000800 */
[----:B------:R3:W-:Y:S01]  /*4b60*/  STS [R204+0x20000], R3 ;  /* 0x02000003cc007388 */ /* 0x0007e20000000800 */
[----:B------:R-:W-:Y:S01]  /*4b70*/  IADD3 R84, P0, R238, R214, RZ ;  /* 0x000000d6ee547210 */ /* 0x000fe20007f1e0ff */
[----:B------:R-:W-:Y:S01]  /*4b80*/  FFMA.FTZ R0, R19, c[0x0][0x23c], -R0 ;  /* 0x00008f0013007a23 */ /* 0x000fe20000010800 */
[----:B-1----:R-:W-:Y:S02]  /*4b90*/  F2FP.BF16.PACK_AB R5, R96, R97 ;  /* 0x000000616005723e */ /* 0x002fe400000010ff */
[----:B------:R-:W-:Y:S02]  /*4ba0*/  IADD3.X R85, R237, R213, RZ, P0, !PT ;  /* 0x000000d5ed557210 */ /* 0x000fe400007fe4ff */
[C---:B------:R-:W-:Y:S02]  /*4bb0*/  LEA R188, P0, R150.reuse, R188, 0x2 ;  /* 0x000000bc96bc7211 */ /* 0x040fe400078010ff */
[----:B------:R1:W-:Y:S02]  /*4bc0*/  MUFU.EX2 R86, R2 ;  /* 0x0000000200567308 */ /* 0x0003e40000000800 */
[----:B------:R-:W-:Y:S08]  /*4bd0*/  LEA.HI.X.SX32 R189, R150, R189, 0x2, P0 ;  /* 0x000000bd96bd7211 */ /* 0x000ff000000f16ff */
[----:B------:R4:W-:Y:S01]  /*4be0*/  MUFU.EX2 R88, R0 ;  /* 0x0000000000587308 */ /* 0x0009e20000000800 */
[----:B--2---:R-:W-:Y:S09]  /*4bf0*/  F2FP.BF16.PACK_AB R4, R90, R91 ;  /* 0x0000005b5a04723e */ /* 0x004ff200000010ff */
[----:B------:R-:W-:Y:S01]  /*4c00*/  MUFU.EX2 R93, R14 ;  /* 0x0000000e005d7308 */ /* 0x000fe20000000800 */
[----:B-1----:R-:W-:Y:S05]  /*4c10*/  F2FP.BF16.PACK_AB R2, R148, R149 ;  /* 0x000000959402723e */ /* 0x002fea00000010ff */
[----:B------:R1:W-:Y:S04]  /*4c20*/  STS [R204+0x20400], R2 ;  /* 0x02040002cc007388 */ /* 0x0003e80000000800 */
[----:B------:R-:W3:Y:S01]  /*4c30*/  MUFU.EX2 R92, R15 ;  /* 0x0000000f005c7308 */ /* 0x000ee20000000800 */
[----:B----4-:R-:W-:Y:S01]  /*4c40*/  F2FP.BF16.PACK_AB R0, R94, R95 ;  /* 0x0000005f5e00723e */ /* 0x010fe200000010ff */
[----:B------:R-:W-:Y:S08]  /*4c50*/  STS [R207+0x20400], R5 ;  /* 0x02040005cf007388 */ /* 0x000ff00000000800 */
[----:B------:R-:W1:Y:S01]  /*4c60*/  MUFU.EX2 R87, R16 ;  /* 0x0000001000577308 */ /* 0x000e620000000800 */
[----:B------:R2:W-:Y:S06]  /*4c70*/  STS [R207+0x20000], R0 ;  /* 0x02000000cf007388 */ /* 0x0005ec0000000800 */
[----:B------:R-:W-:Y:S03]  /*4c80*/  STS [R205+0x20000], R4 ;  /* 0x02000004cd007388 */ /* 0x000fe60000000800 */
[----:B------:R-:W2:Y:S01]  /*4c90*/  MUFU.EX2 R89, R18 ;  /* 0x0000001200597308 */ /* 0x000ea20000000800 */
[----:B---3--:R-:W-:Y:S05]  /*4ca0*/  F2FP.BF16.PACK_AB R3, R92, R93 ;  /* 0x0000005d5c03723e */ /* 0x008fea00000010ff */
[----:B------:R-:W-:Y:S01]  /*4cb0*/  STS [R205+0x20400], R3 ;  /* 0x02040003cd007388 */ /* 0x000fe20000000800 */
[----:B-1----:R-:W-:Y:S05]  /*4cc0*/  F2FP.BF16.PACK_AB R2, R86, R87 ;  /* 0x000000575602723e */ /* 0x002fea00000010ff */
[----:B------:R1:W-:Y:S01]  /*4cd0*/  STS [R206+0x20000], R2 ;  /* 0x02000002ce007388 */ /* 0x0003e20000000800 */
[----:B--2---:R-:W-:Y:S05]  /*4ce0*/  F2FP.BF16.PACK_AB R0, R88, R89 ;  /* 0x000000595800723e */ /* 0x004fea00000010ff */
[----:B------:R2:W-:Y:S06]  /*4cf0*/  STS [R206+0x20400], R0 ;  /* 0x02040000ce007388 */ /* 0x0005ec0000000800 */
[----:B------:R-:W-:Y:S06]  /*4d00*/  LDSM.16.M88.4 R16, [R176+0xc000] ;  /* 0x00c00000b010783b */ /* 0x000fec0000000200 */
[----:B------:R-:W3:Y:S06]  /*4d10*/  LDSM.16.M88.4 R8, [R169+0x18000] ;  /* 0x01800000a908783b */ /* 0x000eec0000000200 */
[----:B------:R-:W3:Y:S06]  /*4d20*/  LDSM.16.M88.4 R68, [R169+0x18800] ;  /* 0x01880000a944783b */ /* 0x000eec0000000200 */
[----:B------:R-:W-:Y:S06]  /*4d30*/  LDSM.16.M88.4 R72, [R177+0xc000] ;  /* 0x00c00000b148783b */ /* 0x000fec0000000200 */
[----:B------:R-:W3:Y:S06]  /*4d40*/  LDSM.16.M88.4 R76, [R170+0x18000] ;  /* 0x01800000aa4c783b */ /* 0x000eec0000000200 */
[----:B-1----:R-:W4:Y:S06]  /*4d50*/  LDG.E R2, [R84.64] ;  /* 0x0000000654027981 */ /* 0x002f2c000c1e1900 */
[----:B------:R-:W1:Y:S06]  /*4d60*/  LDSM.16.M88.4 R80, [R170+0x18800] ;  /* 0x01880000aa50783b */ /* 0x000e6c0000000200 */
        /* <DEDUP_REMOVED lines=11> */
[----:B------:R-:W1:Y:S06]  /*4e20*/  LDSM.16.M88.4 R72, [R172+0x18800] ;  /* 0x01880000ac48783b */ /* 0x000e6c0000000200 */
[----:B------:R-:W-:Y:S01]  /*4e30*/  LDSM.16.M88.4 R80, [R171+0x18000] ;  /* 0x01800000ab50783b */ /* 0x000fe20000000200 */
[C---:B---3--:R-:W-:Y:S08]  /*4e40*/  HMMA.16816.F32.BF16 R4, R68.reuse, R76, R4 ;  /* 0x0000004c4404723c */ /* 0x048ff00000041804 */
        /* <DEDUP_REMOVED lines=42> */
[C---:B------:R-:W-:Y:S08]  /*50f0*/  HMMA.16816.F32.BF16 R8, R72.reuse, R82, R8 ;  /* 0x000000524808723c */ /* 0x040ff00000041808 */
[C---:B-1----:R-:W-:Y:S08]  /*5100*/  HMMA.16816.F32.BF16 R12, R72.reuse, R68, R12 ;  /* 0x00000044480c723c */ /* 0x042ff0000004180c */
[----:B------:R-:W-:Y:S01]  /*5110*/  HMMA.16816.F32.BF16 R16, R72, R70, R16 ;  /* 0x000000464810723c */ /* 0x000fe20000041810 */
[----:B------:R-:W-:Y:S06]  /*5120*/  LDSM.16.M88.4 R68, [R177+0x10000] ;  /* 0x01000000b144783b */ /* 0x000fec0000000200 */
[----:B------:R-:W1:Y:S02]  /*5130*/  LDSM.16.M88.4 R72, [R170+0x1c000] ;  /* 0x01c00000aa48783b */ /* 0x000e640000000200 */
[C---:B-1----:R-:W-:Y:S08]  /*5140*/  HMMA.16816.F32.BF16 R4, R68.reuse, R72, R4 ;  /* 0x000000484404723c */ /* 0x042ff00000041804 */
[C---:B------:R-:W-:Y:S01]  /*5150*/  HMMA.16816.F32.BF16 R8, R68.reuse, R74, R8 ;  /* 0x0000004a4408723c */ /* 0x040fe20000041808 */
[----:B------:R-:W-:Y:S07]  /*5160*/  LDSM.16.M88.4 R72, [R172+0x1c000] ;  /* 0x01c00000ac48783b */ /* 0x000fee0000000200 */
[C---:B------:R-:W-:Y:S08]  /*5170*/  HMMA.16816.F32.BF16 R12, R68.reuse, R76, R12 ;  /* 0x0000004c440c723c */ /* 0x040ff0000004180c */
[----:B------:R-:W-:Y:S01]  /*5180*/  HMMA.16816.F32.BF16 R16, R68, R78, R16 ;  /* 0x0000004e4410723c */ /* 0x000fe20000041810 */
[----:B------:R-:W1:Y:S06]  /*5190*/  LDSM.16.M88.4 R68, [R179+0x10000] ;  /* 0x01000000b344783b */ /* 0x000e6c0000000200 */
[----:B------:R-:W3:Y:S01]  /*51a0*/  LDSM.16.M88.4 R76, [R172+0x1c800] ;  /* 0x01c80000ac4c783b */ /* 0x000ee20000000200 */
[C---:B-1----:R-:W-:Y:S08]  /*51b0*/  HMMA.16816.F32.BF16 R4, R68.reuse, R72, R4 ;  /* 0x000000484404723c */ /* 0x042ff00000041804 */
[C---:B------:R-:W-:Y:S01]  /*51c0*/  HMMA.16816.F32.BF16 R8, R68.reuse, R74, R8 ;  /* 0x0000004a4408723c */ /* 0x040fe20000041808 */
[----:B------:R-:W-:Y:S07]  /*51d0*/  LDSM.16.M88.4 R72, [R171+0x1c000] ;  /* 0x01c00000ab48783b */ /* 0x000fee0000000200 */
[C---:B---3--:R-:W-:Y:S08]  /*51e0*/  HMMA.16816.F32.BF16 R12, R68.reuse, R76, R12 ;  /* 0x0000004c440c723c */ /* 0x048ff0000004180c */
[----:B------:R-:W-:Y:S01]  /*51f0*/  HMMA.16816.F32.BF16 R16, R68, R78, R16 ;  /* 0x0000004e4410723c */ /* 0x000fe20000041810 */
[----:B------:R-:W1:Y:S06]  /*5200*/  LDSM.16.M88.4 R68, [R178+0x10000] ;  /* 0x01000000b244783b */ /* 0x000e6c0000000200 */
[----:B------:R-:W3:Y:S01]  /*5210*/  LDSM.16.M88.4 R76, [R171+0x1c800] ;  /* 0x01c80000ab4c783b */ /* 0x000ee20000000200 */
        /* <DEDUP_REMOVED lines=112> */
.L_x_234:
        /* <DEDUP_REMOVED lines=138> */
.L_x_235:
[----:B------:R-:W-:Y:S01]  /*61c0*/  LDSM.16.M88.4 R96, [R181] ;  /* 0x00000000b560783b */ /* 0x000fe20000000200 */
[CC--:B-1----:R-:W-:Y:S03]  /*61d0*/  LEA R2, P1, R198.reuse, R188.reuse, 0x2 ;  /* 0x000000bcc6027211 */ /* 0x0c2fe600078210ff */
[----:B------:R-:W1:Y:S01]  /*61e0*/  LDSM.16.MT88.4 R16, [R0+0x12000] ;  /* 0x012000000010783b */ /* 0x000e620000004200 */
[----:B------:R-:W-:Y:S03]  /*61f0*/  LEA.HI.X.SX32 R3, R198, R189, 0x2, P1 ;  /* 0x000000bdc6037211 */ /* 0x000fe600008f16ff */
        /* <DEDUP_REMOVED lines=99> */
[----:B------:R-:W-:Y:S02]  /*6830*/  IADD3 R156, R240, 0x20, RZ ;  /* 0x00000020f09c7810 */ /* 0x000fe40007ffe0ff */
[CC--:B--2---:R-:W-:Y:S01]  /*6840*/  LEA R4, P0, R0.reuse, R188.reuse, 0x2 ;  /* 0x000000bc00047211 */ /* 0x0c4fe200078010ff */
[----:B------:R1:W-:Y:S01]  /*6850*/  RED.E.ADD.F32.FTZ.RN.STRONG.GPU [R148.64], R9 ;  /* 0x000000099400798e */ /* 0x0003e2000c10e786 */
[-C--:B------:R-:W-:Y:S02]  /*6860*/  LEA.HI.X.SX32 R7, R157, R189.reuse, 0x2, P1 ;  /* 0x000000bd9d077211 */ /* 0x080fe400008f16ff */
[-C--:B------:R-:W-:Y:S02]  /*6870*/  LEA.HI.X.SX32 R5, R0, R189.reuse, 0x2, P0 ;  /* 0x000000bd00057211 */ /* 0x080fe400000f16ff */
[-C--:B---3--:R-:W-:Y:S01]  /*6880*/  LEA R8, P0, R156, R188.reuse, 0x2 ;  /* 0x000000bc9c087211 */ /* 0x088fe200078010ff */
[----:B------:R2:W-:Y:S01]  /*6890*/  RED.E.ADD.F32.FTZ.RN.STRONG.GPU [R6.64], R10 ;  /* 0x0000000a0600798e */ /* 0x0005e2000c10e786 */
[C---:B------:R-:W-:Y:S02]  /*68a0*/  IADD3 R157, R240.reuse, 0x20, RZ ;  /* 0x00000020f09d7810 */ /* 0x040fe40007ffe0ff */
[----:B------:R-:W-:Y:S01]  /*68b0*/  IADD3 R0, R240, 0x20, RZ ;  /* 0x00000020f0007810 */ /* 0x000fe20007ffe0ff */
[----:B------:R3:W-:Y:S02]  /*68c0*/  RED.E.ADD.F32.FTZ.RN.STRONG.GPU [R4.64], R11 ;  /* 0x0000000b0400798e */ /* 0x0007e4000c10e786 */
[C---:B------:R-:W-:Y:S02]  /*68d0*/  IMAD.IADD R157, R198.reuse, 0x1, R157 ;  /* 0x00000001c69d7824 */ /* 0x040fe400078e029d */
[----:B------:R-:W-:Y:S01]  /*68e0*/  RED.E.ADD.F32.FTZ.RN.STRONG.GPU [R188.64+0x80], R16 ;  /* 0x00008010bc00798e */ /* 0x000fe2000c10e786 */
[C---:B------:R-:W-:Y:S03]  /*68f0*/  IMAD.IADD R0, R198.reuse, 0x1, R0 ;  /* 0x00000001c6007824 */ /* 0x040fe600078e0200 */
[----:B------:R4:W-:Y:S01]  /*6900*/  RED.E.ADD.F32.FTZ.RN.STRONG.GPU [R2.64+0x80], R17 ;  /* 0x000080110200798e */ /* 0x0009e2000c10e786 */
[----:B------:R-:W-:Y:S01]  /*6910*/  IMAD.IADD R0, R198, 0x1, R0 ;  /* 0x00000001c6007824 */ /* 0x000fe200078e0200 */
[-C--:B-1----:R-:W-:Y:S02]  /*6920*/  LEA.HI.X.SX32 R9, R156, R189.reuse, 0x2, P0 ;  /* 0x000000bd9c097211 */ /* 0x082fe400000f16ff */
[----:B------:R-:W-:Y:S03]  /*6930*/  IADD3 R156, R240, 0x40, RZ ;  /* 0x00000040f09c7810 */ /* 0x000fe60007ffe0ff */
[----:B------:R1:W-:Y:S01]  /*6940*/  RED.E.ADD.F32.FTZ.RN.STRONG.GPU [R8.64], R18 ;  /* 0x000000120800798e */ /* 0x0003e2000c10e786 */
[CC--:B--2---:R-:W-:Y:S01]  /*6950*/  LEA R6, P1, R157.reuse, R188.reuse, 0x2 ;  /* 0x000000bc9d067211 */ /* 0x0c4fe200078210ff */
[----:B------:R-:W-:Y:S01]  /*6960*/  IMAD.IADD R156, R198, 0x1, R156 ;  /* 0x00000001c69c7824 */ /* 0x000fe200078e029c */
[CC--:B------:R-:W-:Y:S02]  /*6970*/  LEA R10, P0, R0.reuse, R188.reuse, 0x2 ;  /* 0x000000bc000a7211 */ /* 0x0c0fe400078010ff */
[-C--:B------:R-:W-:Y:S02]  /*6980*/  LEA.HI.X.SX32 R7, R157, R189.reuse, 0x2, P1 ;  /* 0x000000bd9d077211 */ /* 0x080fe400008f16ff */
[-C--:B---3--:R-:W-:Y:S02]  /*6990*/  LEA.HI.X.SX32 R11, R0, R189.reuse, 0x2, P0 ;  /* 0x000000bd000b7211 */ /* 0x088fe400000f16ff */
[CC--:B------:R-:W-:Y:S01]  /*69a0*/  LEA R4, P1, R223.reuse, R188.reuse, 0x2 ;  /* 0x000000bcdf047211 */ /* 0x0c0fe200078210ff */
[----:B------:R2:W-:Y:S01]  /*69b0*/  RED.E.ADD.F32.FTZ.RN.STRONG.GPU [R6.64], R19 ;  /* 0x000000130600798e */ /* 0x0005e2000c10e786 */
[C---:B------:R-:W-:Y:S02]  /*69c0*/  IADD3 R157, R240.reuse, 0x40, RZ ;  /* 0x00000040f09d7810 */ /* 0x040fe40007ffe0ff */
[-C--:B------:R-:W-:Y:S01]  /*69d0*/  LEA.HI.X.SX32 R5, R223, R189.reuse, 0x2, P1 ;  /* 0x000000bddf057211 */ /* 0x080fe200008f16ff */
[----:B------:R3:W-:Y:S01]  /*69e0*/  RED.E.ADD.F32.FTZ.RN.STRONG.GPU [R10.64], R12 ;  /* 0x0000000c0a00798e */ /* 0x0007e2000c10e786 */
[C---:B------:R-:W-:Y:S02]  /*69f0*/  IADD3 R0, R240.reuse, 0x40, RZ ;  /* 0x00000040f0007810 */ /* 0x040fe40007ffe0ff */
[C---:B----4-:R-:W-:Y:S02]  /*6a00*/  IADD3 R17, R240.reuse, 0x60, RZ ;  /* 0x00000060f0117810 */ /* 0x050fe40007ffe0ff */
[----:B------:R-:W-:Y:S01]  /*6a10*/  IADD3 R16, R240, 0x60, RZ ;  /* 0x00000060f0107810 */ /* 0x000fe20007ffe0ff */
[C---:B------:R-:W-:Y:S04]  /*6a20*/  IMAD.IADD R0, R198.reuse, 0x1, R0 ;  /* 0x00000001c6007824 */ /* 0x040fe800078e0200 */
[C---:B------:R-:W-:Y:S02]  /*6a30*/  IMAD.IADD R0, R198.reuse, 0x1, R0 ;  /* 0x00000001c6007824 */ /* 0x040fe400078e0200 */
[----:B------:R-:W-:Y:S01]  /*6a40*/  IMAD.IADD R16, R198, 0x1, R16 ;  /* 0x00000001c6107824 */ /* 0x000fe200078e0210 */
[CC--:B-1----:R-:W-:Y:S04]  /*6a50*/  LEA R8, P2, R224.reuse, R188.reuse, 0x2 ;  /* 0x000000bce0087211 */ /* 0x0c2fe800078410ff */
[-C--:B------:R-:W-:Y:S05]  /*6a60*/  LEA.HI.X.SX32 R9, R224, R189.reuse, 0x2, P2 ;  /* 0x000000bde0097211 */ /* 0x080fea00010f16ff */
[----:B------:R1:W-:Y:S01]  /*6a70*/  RED.E.ADD.F32.FTZ.RN.STRONG.GPU [R8.64], R13 ;  /* 0x0000000d0800798e */ /* 0x0003e2000c10e786 */
[CC--:B--2---:R-:W-:Y:S03]  /*6a80*/  LEA R6, P0, R229.reuse, R188.reuse, 0x2 ;  /* 0x000000bce5067211 */ /* 0x0c4fe600078010ff */
[----:B------:R2:W-:Y:S01]  /*6a90*/  RED.E.ADD.F32.FTZ.RN.STRONG.GPU [R4.64], R14 ;  /* 0x0000000e0400798e */ /* 0x0005e2000c10e786 */
[-C--:B------:R-:W-:Y:S02]  /*6aa0*/  LEA.HI.X.SX32 R7, R229, R189.reuse, 0x2, P0 ;  /* 0x000000bde5077211 */ /* 0x080fe400000f16ff */
[----:B---3--:R-:W-:Y:S03]  /*6ab0*/  IADD3 R12, R240, 0x80, RZ ;  /* 0x00000080f00c7810 */ /* 0x008fe60007ffe0ff */
[----:B------:R3:W-:Y:S04]  /*6ac0*/  RED.E.ADD.F32.FTZ.RN.STRONG.GPU [R6.64], R15 ;  /* 0x0000000f0600798e */ /* 0x0007e8000c10e786 */
[----:B------:R-:W-:Y:S04]  /*6ad0*/  RED.E.ADD.F32.FTZ.RN.STRONG.GPU [R188.64+0x100], R68 ;  /* 0x00010044bc00798e */ /* 0x000fe8000c10e786 */
[----:B------:R-:W-:Y:S01]  /*6ae0*/  RED.E.ADD.F32.FTZ.RN.STRONG.GPU [R2.64+0x100], R69 ;  /* 0x000100450200798e */ /* 0x000fe2000c10e786 */
[CC--:B-1----:R-:W-:Y:S02]  /*6af0*/  LEA R8, P2, R222.reuse, R188.reuse, 0x2 ;  /* 0x000000bcde087211 */ /* 0x0c2fe400078410ff */
[CC--:B--2---:R-:W-:Y:S02]  /*6b00*/  LEA R4, P0, R157.reuse, R188.reuse, 0x2 ;  /* 0x000000bc9d047211 */ /* 0x0c4fe400078010ff */
[-C--:B------:R-:W-:Y:S02]  /*6b10*/  LEA.HI.X.SX32 R9, R222, R189.reuse, 0x2, P2 ;  /* 0x000000bdde097211 */ /* 0x080fe400010f16ff */
[-C--:B------:R-:W-:Y:S02]  /*6b20*/  LEA.HI.X.SX32 R5, R157, R189.reuse, 0x2, P0 ;  /* 0x000000bd9d057211 */ /* 0x080fe400000f16ff */
[-C--:B---3--:R-:W-:Y:S02]  /*6b30*/  LEA R6, P1, R156, R188.reuse, 0x2 ;  /* 0x000000bc9c067211 */ /* 0x088fe400078210ff */
[-C--:B------:R-:W-:Y:S01]  /*6b40*/  LEA R10, P0, R0, R188.reuse, 0x2 ;  /* 0x000000bc000a7211 */ /* 0x080fe200078010ff */
[----:B------:R1:W-:Y:S01]  /*6b50*/  RED.E.ADD.F32.FTZ.RN.STRONG.GPU [R4.64], R70 ;  /* 0x000000460400798e */ /* 0x0003e2000c10e786 */
[-C--:B------:R-:W-:Y:S02]  /*6b60*/  LEA.HI.X.SX32 R7, R156, R189.reuse, 0x2, P1 ;  /* 0x000000bd9c077211 */ /* 0x080fe400008f16ff */
[-C--:B------:R-:W-:Y:S02]  /*6b70*/  LEA.HI.X.SX32 R11, R0, R189.reuse, 0x2, P0 ;  /* 0x000000bd000b7211 */ /* 0x080fe400000f16ff */
[----:B------:R-:W-:Y:S01]  /*6b80*/  IADD3 R0, R240, 0x60, RZ ;  /* 0x00000060f0007810 */ /* 0x000fe20007ffe0ff */
[----:B------:R2:W-:Y:S04]  /*6b90*/  RED.E.ADD.F32.FTZ.RN.STRONG.GPU [R6.64], R71 ;  /* 0x000000470600798e */ /* 0x0005e8000c10e786 */
[----:B------:R-:W-:Y:S01]  /*6ba0*/  RED.E.ADD.F32.FTZ.RN.STRONG.GPU [R10.64], R72 ;  /* 0x000000480a00798e */ /* 0x000fe2000c10e786 */
[C---:B------:R-:W-:Y:S03]  /*6bb0*/  IMAD.IADD R0, R198.reuse, 0x1, R0 ;  /* 0x00000001c6007824 */ /* 0x040fe600078e0200 */
[----:B------:R3:W-:Y:S01]  /*6bc0*/  RED.E.ADD.F32.FTZ.RN.STRONG.GPU [R8.64], R73 ;  /* 0x000000490800798e */ /* 0x0007e2000c10e786 */
[----:B------:R-:W-:Y:S03]  /*6bd0*/  IMAD.IADD R0, R198, 0x1, R0 ;  /* 0x00000001c6007824 */ /* 0x000fe600078e0200 */
        /* <DEDUP_REMOVED lines=19> */
[----:B------:R-:W-:Y:S01]  /*6d10*/  IMAD.IADD R0, R198, 0x1, R252 ;  /* 0x00000001c6007824 */ /* 0x000fe200078e02fc */
[----:B------:R-:W-:Y:S04]  /*6d20*/  LDSM.16.MT88.4 R16, [R168+0x2000] ;  /* 0x00200000a810783b */ /* 0x000fe80000004200 */
[----:B------:R2:W-:Y:S04]  /*6d30*/  RED.E.ADD.F32.FTZ.RN.STRONG.GPU [R6.64], R83 ;  /* 0x000000530600798e */ /* 0x0005e8000c10e786 */
[----:B------:R-:W-:Y:S04]  /*6d40*/  RED.E.ADD.F32.FTZ.RN.STRONG.GPU [R10.64], R76 ;  /* 0x0000004c0a00798e */ /* 0x000fe8000c10e786 */
[----:B------:R3:W-:Y:S04]  /*6d50*/  RED.E.ADD.F32.FTZ.RN.STRONG.GPU [R8.64], R77 ;  /* 0x0000004d0800798e */ /* 0x0007e8000c10e786 */
[----:B------:R-:W-:Y:S01]  /*6d60*/  LDSM.16.MT88.4 R80, [R173+0x1e800] ;  /* 0x01e80000ad50783b */ /* 0x000fe20000004200 */
[CC--:B-1----:R-:W-:Y:S04]  /*6d70*/  LEA R4, P1, R219.reuse, R188.reuse, 0x2 ;  /* 0x000000bcdb047211 */ /* 0x0c2fe800078210ff */
[-C--:B------:R-:W-:Y:S05]  /*6d80*/  LEA.HI.X.SX32 R5, R219, R189.reuse, 0x2, P1 ;  /* 0x000000bddb057211 */ /* 0x080fea00008f16ff */
[----:B------:R1:W-:Y:S01]  /*6d90*/  RED.E.ADD.F32.FTZ.RN.STRONG.GPU [R4.64], R78 ;  /* 0x0000004e0400798e */ /* 0x0003e2000c10e786 */
[CC--:B--2---:R-:W-:Y:S04]  /*6da0*/  LEA R6, P0, R227.reuse, R188.reuse, 0x2 ;  /* 0x000000bce3067211 */ /* 0x0c4fe800078010ff */
        /* <DEDUP_REMOVED lines=9> */
[-C--:B------:R-:W-:Y:S02]  /*6e40*/  LEA R10, P0, R0, R188.reuse, 0x2 ;  /* 0x000000bc000a7211 */ /* 0x080fe400078010ff */
[----:B------:R-:W-:Y:S01]  /*6e50*/  IADD3 R12, R240, 0xa0, RZ ;  /* 0x000000a0f00c7810 */ /* 0x000fe20007ffe0ff */
[----:B------:R1:W-:Y:S01]  /*6e60*/  RED.E.ADD.F32.FTZ.RN.STRONG.GPU [R4.64], R86 ;  /* 0x000000560400798e */ /* 0x0003e2000c10e786 */
[-C--:B--2---:R-:W-:Y:S02]  /*6e70*/  LEA R6, P1, R252, R188.reuse, 0x2 ;  /* 0x000000bcfc067211 */ /* 0x084fe400078210ff */
[-C--:B------:R-:W-:Y:S01]  /*6e80*/  LEA.HI.X.SX32 R11, R0, R189.reuse, 0x2, P0 ;  /* 0x000000bd000b7211 */ /* 0x080fe200000f16ff */
[----:B------:R-:W-:Y:S01]  /*6e90*/  IMAD.IADD R0, R198, 0x1, R251 ;  /* 0x00000001c6007824 */ /* 0x000fe200078e02fb */
[-C--:B------:R-:W-:Y:S05]  /*6ea0*/  LEA.HI.X.SX32 R7, R252, R189.reuse, 0x2, P1 ;  /* 0x000000bdfc077211 */ /* 0x080fea00008f16ff */
[----:B------:R2:W-:Y:S04]  /*6eb0*/  RED.E.ADD.F32.FTZ.RN.STRONG.GPU [R6.64], R87 ;  /* 0x000000570600798e */ /* 0x0005e8000c10e786 */
[----:B------:R3:W-:Y:S04]  /*6ec0*/  RED.E.ADD.F32.FTZ.RN.STRONG.GPU [R10.64], R88 ;  /* 0x000000580a00798e */ /* 0x0007e8000c10e786 */
[----:B------:R4:W-:Y:S04]  /*6ed0*/  RED.E.ADD.F32.FTZ.RN.STRONG.GPU [R8.64], R89 ;  /* 0x000000590800798e */ /* 0x0009e8000c10e786 */
[----:B------:R-:W-:Y:S01]  /*6ee0*/  LDSM.16.MT88.4 R84, [R168+0x2800] ;  /* 0x00280000a854783b */ /* 0x000fe20000004200 */
[CC--:B-1----:R-:W-:Y:S04]  /*6ef0*/  LEA R4, P1, R217.reuse, R188.reuse, 0x2 ;  /* 0x000000bcd9047211 */ /* 0x0c2fe800078210ff */
[-C--:B------:R-:W-:Y:S05]  /*6f00*/  LEA.HI.X.SX32 R5, R217, R189.reuse, 0x2, P1 ;  /* 0x000000bdd9057211 */ /* 0x080fea00008f16ff */
[----:B------:R1:W-:Y:S01]  /*6f10*/  RED.E.ADD.F32.FTZ.RN.STRONG.GPU [R4.64], R90 ;  /* 0x0000005a0400798e */ /* 0x0003e2000c10e786 */
[CC--:B--2---:R-:W-:Y:S04]  /*6f20*/  LEA R6, P0, R226.reuse, R188.reuse, 0x2 ;  /* 0x000000bce2067211 */ /* 0x0c4fe800078010ff */
        /* <DEDUP_REMOVED lines=12> */
[----:B------:R-:W-:Y:S04]  /*6ff0*/  LDSM.16.MT88.4 R12, [R173+0x1e000] ;  /* 0x01e00000ad0c783b */ /* 0x000fe80000004200 */
[----:B------:R1:W-:Y:S01]  /*7000*/  RED.E.ADD.F32.FTZ.RN.STRONG.GPU [R4.64], R98 ;  /* 0x000000620400798e */ /* 0x0003e2000c10e786 */
[CC--:B--2---:R-:W-:Y:S03]  /*7010*/  LEA R6, P2, R216.reuse, R188.reuse, 0x2 ;  /* 0x000000bcd8067211 */ /* 0x0c4fe600078410ff */
[----:B------:R-:W-:Y:S01]  /*7020*/  RED.E.ADD.F32.FTZ.RN.STRONG.GPU [R10.64], R99 ;  /* 0x000000630a00798e */ /* 0x000fe2000c10e786 */
[-C--:B------:R-:W-:Y:S03]  /*7030*/  LEA.HI.X.SX32 R7, R216, R189.reuse, 0x2, P2 ;  /* 0x000000bdd8077211 */ /* 0x080fe600010f16ff */
[----:B------:R-:W-:Y:S01]  /*7040*/  RED.E.ADD.F32.FTZ.RN.STRONG.GPU [R8.64], R92 ;  /* 0x0000005c0800798e */ /* 0x000fe2000c10e786 */
[CC--:B---3--:R-:W-:Y:S03]  /*7050*/  LEA R2, P0, R225.reuse, R188.reuse, 0x2 ;  /* 0x000000bce1027211 */ /* 0x0c8fe600078010ff */
[----:B------:R-:W-:Y:S01]  /*7060*/  RED.E.ADD.F32.FTZ.RN.STRONG.GPU [R6.64], R93 ;  /* 0x0000005d0600798e */ /* 0x000fe2000c10e786 */
[-C--:B------:R-:W-:Y:S02]  /*7070*/  LEA.HI.X.SX32 R3, R225, R189.reuse, 0x2, P0 ;  /* 0x000000bde1037211 */ /* 0x080fe400000f16ff */
[----:B------:R-:W-:Y:S01]  /*7080*/  ISETP.NE.U32.AND P0, PT, R0, 0x1, PT ;  /* 0x000000010000780c */ /* 0x000fe20003f05070 */
[----:B------:R-:W-:Y:S01]  /*7090*/  LDSM.16.MT88.4 R8, [R168] ;  /* 0x00000000a808783b */ /* 0x000fe20000004200 */
[----:B------:R-:W-:Y:S05]  /*70a0*/  @P6 IADD3 R0, P2, R209, -0x100, RZ ;  /* 0xffffff00d1006810 */ /* 0x000fea0007f5e0ff */
[----:B------:R-:W-:Y:S01]  /*70b0*/  @P6 IMAD.MOV.U32 R209, RZ, RZ, R0 ;  /* 0x000000ffffd16224 */ /* 0x000fe200078e0000 */
[C---:B------:R-:W-:Y:S02]  /*70c0*/  IADD3 R0, R168.reuse, -0x6000, RZ ;  /* 0xffffa000a8007810 */ /* 0x040fe40007ffe0ff */
[C---:B-1----:R-:W-:Y:S03]  /*70d0*/  LEA R4, P1, R215.reuse, R188, 0x2 ;  /* 0x000000bcd7047211 */ /* 0x042fe600078210ff */
[----:B------:R-:W-:Y:S02]  /*70e0*/  @P0 IADD3 R0, R168, 0x6000, RZ ;  /* 0x00006000a8000810 */ /* 0x000fe40007ffe0ff */
        /* <DEDUP_REMOVED lines=71> */
[----:B------:R-:W2:Y:S01]  /*7560*/  LDL R97, [R1+0x8] ;  /* 0x0000080001617983 */ /* 0x000ea20000100800 */
        /* <DEDUP_REMOVED lines=146> */
[----:B------:R4:W-:Y:S01]  /*7e90*/  STS [R247+0xb400], R62 ;  /* 0x00b4003ef7007388 */ /* 0x0009e20000000800 */
[----:B--2---:R-:W-:-:S13]  /*7ea0*/  ISETP.NE.AND P0, PT, R97, -0x1, PT ;  /* 0xffffffff6100780c */ /* 0x004fda0003f05270 */
[----:B---3--:R-:W-:-:S05]  /*7eb0*/  @P0 IADD3 R0, R242, R97, RZ ;  /* 0x00000061f2000210 */ /* 0x008fca0007ffe0ff */
[----:B------:R-:W-:-:S04]  /*7ec0*/  @P0 IMAD.WIDE.U32 R2, R0, c[0x0][0x3a0], RZ ;  /* 0x0000e80000020a25 */ /* 0x000fc800078e00ff */
[----:B------:R-:W-:Y:S01]  /*7ed0*/  @P0 IMAD R7, R0, c[0x0][0x3a4], R3 ;  /* 0x0000e90000070a24 */ /* 0x000fe200078e0203 */
[----:B------:R-:W-:Y:S01]  /*7ee0*/  @P0 MOV R6, R2 ;  /* 0x0000000200060202 */ /* 0x000fe20000000f00 */
[----:B------:R-:W-:Y:S05]  /*7ef0*/  @P0 BRA `(.L_x_237) ;  /* 0x000000a000000947 */ /* 0x000fea0003800000 */
[----:B----4-:R-:W-:Y:S01]  /*7f00*/  SHF.R.S32.HI R0, RZ, 0x1f, R242 ;  /* 0x0000001fff007819 */ /* 0x010fe200000114f2 */
        /* <DEDUP_REMOVED lines=9> */
.L_x_237:
[----:B----4-:R-:W-:-:S05]  /*7fa0*/  @P0 IADD3 R0, R242, R97, RZ ;  /* 0x00000061f2000210 */ /* 0x010fca0007ffe0ff */
        /* <DEDUP_REMOVED lines=14> */
.L_x_238:
[----:B------:R-:W2:Y:S01]  /*8090*/  LDL R65, [R1] ;  /* 0x0000000001417983 */ /* 0x000ea20000100800 */
[----:B------:R-:W-:Y:S01]  /*80a0*/  SHF.R.S32.HI R5, RZ, 0x1f, R200 ;  /* 0x0000001fff057819 */ /* 0x000fe200000114c8 */
[----:B------:R-:W-:Y:S01]  /*80b0*/  IMAD R11, R243, -0x40, R210 ;  /* 0xffffffc0f30b7824 */ /* 0x000fe200078e02d2 */
[----:B------:R-:W-:Y:S01]  /*80c0*/  MOV R4, R200 ;  /* 0x000000c800047202 */ /* 0x000fe20000000f00 */
[----:B------:R-:W-:Y:S01]  /*80d0*/  BAR.SYNC.DEFER_BLOCKING 0x0 ;  /* 0x0000000000007b1d */ /* 0x000fe20000010000 */
[----:B------:R-:W-:Y:S02]  /*80e0*/  SHF.R.S32.HI R26, RZ, 0x1f, R244 ;  /* 0x0000001fff1a7819 */ /* 0x000fe400000114f4 */
[----:B------:R-:W-:Y:S02]  /*80f0*/  ISETP.GE.AND P4, PT, R241, R11, PT ;  /* 0x0000000bf100720c */ /* 0x000fe40003f86270 */
[----:B------:R-:W-:Y:S01]  /*8100*/  SHF.R.S32.HI R64, RZ, 0x1f, R241 ;  /* 0x0000001fff407819 */ /* 0x000fe200000114f1 */
[----:B------:R-:W-:Y:S01]  /*8110*/  BSSY B0, `(.L_x_239) ;  /* 0x0000026000007945 */ /* 0x000fe20003800000 */
[----:B------:R1:W3:Y:S04]  /*8120*/  LDS.128 R36, [R192+0x13000] ;  /* 0x01300000c0247984 */ /* 0x0002e80000000c00 */
[----:B------:R1:W4:Y:S04]  /*8130*/  LDS.128 R32, [R192+0x15000] ;  /* 0x01500000c0207984 */ /* 0x0003280000000c00 */
[----:B------:R1:W1:Y:S04]  /*8140*/  LDS.128 R28, [R192+0x17000] ;  /* 0x01700000c01c7984 */ /* 0x0002680000000c00 */
[----:B------:R1:W1:Y:S04]  /*8150*/  LDS.128 R48, [R192+0x18000] ;  /* 0x01800000c0307984 */ /* 0x0002680000000c00 */
[----:B------:R1:W1:Y:S04]  /*8160*/  LDS.128 R60, [R192+0x19000] ;  /* 0x01900000c03c7984 */ /* 0x0002680000000c00 */
[----:B------:R1:W1:Y:S04]  /*8170*/  LDS.128 R44, [R192+0x1a000] ;  /* 0x01a00000c02c7984 */ /* 0x0002680000000c00 */
[----:B------:R1:W1:Y:S04]  /*8180*/  LDS.128 R56, [R192+0x1b000] ;  /* 0x01b00000c0387984 */ /* 0x0002680000000c00 */
[----:B------:R1:W1:Y:S04]  /*8190*/  LDS.128 R40, [R192+0x1c000] ;  /* 0x01c00000c0287984 */ /* 0x0002680000000c00 */
[----:B------:R1:W1:Y:S01]  /*81a0*/  LDS.128 R52, [R192+0x1d000] ;  /* 0x01d00000c0347984 */ /* 0x0002620000000c00 */
[----:B--2---:R-:W-:Y:S01]  /*81b0*/  SHF.R.S32.HI R24, RZ, 0x1f, R65 ;  /* 0x0000001fff187819 */ /* 0x004fe20000011441 */
[----:B------:R-:W-:-:S04]  /*81c0*/  IMAD.WIDE.U32 R2, R65, c[0x0][0x3a0], R4 ;  /* 0x0000e80041027a25 */ /* 0x000fc800078e0004 */
[----:B------:R-:W-:Y:S01]  /*81d0*/  IMAD R0, R24, c[0x0][0x3a0], RZ ;  /* 0x0000e80018007a24 */ /* 0x000fe200078e02ff */
[----:B------:R-:W-:-:S03]  /*81e0*/  IADD3 R2, P0, R6, R2, RZ ;  /* 0x0000000206027210 */ /* 0x000fc60007f1e0ff */
[----:B------:R-:W-:-:S05]  /*81f0*/  IMAD R0, R65, c[0x0][0x3a4], R0 ;  /* 0x0000e90041007a24 */ /* 0x000fca00078e0200 */
[----:B------:R-:W-:Y:S01]  /*8200*/  IADD3.X R3, R7, R3, R0, P0, !PT ;  /* 0x0000000307037210 */ /* 0x000fe200007fe400 */
[----:B------:R-:W-:-:S04]  /*8210*/  IMAD R0, R26, c[0x0][0x3b8], RZ ;  /* 0x0000ee001a007a24 */ /* 0x000fc800078e02ff */
[C---:B------:R-:W-:Y:S02]  /*8220*/  IMAD R0, R244.reuse, c[0x0][0x3bc], R0 ;  /* 0x0000ef00f4007a24 */ /* 0x040fe400078e0200 */
[----:B------:R-:W-:-:S05]  /*8230*/  IMAD.WIDE.U32 R6, R244, c[0x0][0x3b8], R2 ;  /* 0x0000ee00f4067a25 */ /* 0x000fca00078e0002 */
[----:B------:R-:W-:Y:S01]  /*8240*/  IADD3 R10, R0, R7, RZ ;  /* 0x00000007000a7210 */ /* 0x000fe20007ffe0ff */
[----:B------:R-:W-:Y:S05]  /*8250*/  @P4 BRA `(.L_x_240) ;  /* 0x0000011000004947 */ /* 0x000fea0003800000 */
[----:B-1-34-:R-:W-:Y:S01]  /*8260*/  ISETP.GE.AND P2, PT, R200, c[0x0][0x220], PT ;  /* 0x00008800c8007a0c */ /* 0x01afe20003f46270 */
[----:B------:R-:W1:Y:S01]  /*8270*/  LDS.128 R20, [R192+0x14000] ;  /* 0x01400000c0147984 */ /* 0x000e620000000c00 */
[----:B------:R-:W-:Y:S01]  /*8280*/  MOV R3, R10 ;  /* 0x0000000a00037202 */ /* 0x000fe20000000f00 */
[----:B------:R-:W-:Y:S01]  /*8290*/  IMAD R0, R64, c[0x0][0x3a0], RZ ;  /* 0x0000e80040007a24 */ /* 0x000fe200078e02ff */
[----:B------:R-:W-:Y:S01]  /*82a0*/  ISETP.GE.AND P1, PT, R211, c[0x0][0x220], PT ;  /* 0x00008800d3007a0c */ /* 0x000fe20003f26270 */
[----:B------:R-:W2:Y:S01]  /*82b0*/  LDS.128 R16, [R192+0x16000] ;  /* 0x01600000c0107984 */ /* 0x000ea20000000c00 */
[----:B------:R-:W-:Y:S01]  /*82c0*/  IMAD.MOV.U32 R2, RZ, RZ, R6 ;  /* 0x000000ffff027224 */ /* 0x000fe200078e0006 */
[----:B------:R-:W-:Y:S01]  /*82d0*/  ISETP.GE.AND P0, PT, R212, c[0x0][0x220], PT ;  /* 0x00008800d4007a0c */ /* 0x000fe20003f06270 */
[C---:B------:R-:W-:Y:S02]  /*82e0*/  IMAD R0, R241.reuse, c[0x0][0x3a4], R0 ;  /* 0x0000e900f1007a24 */ /* 0x040fe400078e0200 */
[----:B------:R-:W-:-:S03]  /*82f0*/  IMAD.WIDE.U32 R8, R241, c[0x0][0x3a0], R2 ;  /* 0x0000e800f1087a25 */ /* 0x000fc600078e0002 */
[----:B------:R-:W3:Y:S01]  /*8300*/  @!P2 LDS.128 R12, [R192+0x12000] ;  /* 0x01200000c00ca984 */ /* 0x000ee20000000c00 */
[----:B------:R-:W-:Y:S01]  /*8310*/  IMAD.IADD R0, R0, 0x1, R9 ;  /* 0x0000000100007824 */ /* 0x000fe200078e0209 */
[----:B------:R-:W-:-:S04]  /*8320*/  LEA R2, P3, R8, c[0x0][0x340], 0x1 ;  /* 0x0000d00008027a11 */ /* 0x000fc800078608ff */
[----:B------:R-:W-:-:S05]  /*8330*/  LEA.HI.X R3, R8, c[0x0][0x344], R0, 0x1, P3 ;  /* 0x0000d10008037a11 */ /* 0x000fca00018f0c00 */
[----:B-1----:R1:W-:Y:S04]  /*8340*/  @!P1 STG.E.128 [R2.64+0x80], R20 ;  /* 0x0000801402009986 */ /* 0x0023e8000c101d06 */
[----:B--2---:R1:W-:Y:S04]  /*8350*/  @!P0 STG.E.128 [R2.64+0x100], R16 ;  /* 0x0001001002008986 */ /* 0x0043e8000c101d06 */
[----:B---3--:R1:W-:Y:S02]  /*8360*/  @!P2 STG.E.128 [R2.64], R12 ;  /* 0x0000000c0200a986 */ /* 0x0083e4000c101d06 */
.L_x_240:
[----:B-1-34-:R-:W-:Y:S05]  /*8370*/  BSYNC B0 ;  /* 0x0000000000007941 */ /* 0x01afea0003800000 */
.L_x_239:
[----:B------:R-:W-:Y:S01]  /*8380*/  IADD3 R0, R241, 0x20, RZ ;  /* 0x00000020f1007810 */ /* 0x000fe20007ffe0ff */
[----:B------:R-:W-:Y:S03]  /*8390*/  BSSY B0, `(.L_x_241) ;  /* 0x0000013000007945 */ /* 0x000fe60003800000 */
[----:B------:R-:W-:-:S13]  /*83a0*/  ISETP.GE.AND P3, PT, R0, R11, PT ;  /* 0x0000000b0000720c */ /* 0x000fda0003f66270 */
[----:B------:R-:W-:Y:S05]  /*83b0*/  @P3 BRA `(.L_x_242) ;  /* 0x0000010000003947 */ /* 0x000fea0003800000 */
[----:B------:R-:W-:Y:S02]  /*83c0*/  IADD3 R0, P0, R241, 0x20, RZ ;  /* 0x00000020f1007810 */ /* 0x000fe40007f1e0ff */
[----:B------:R-:W-:Y:S02]  /*83d0*/  MOV R3, R10 ;  /* 0x0000000a00037202 */ /* 0x000fe40000000f00 */
        /* <DEDUP_REMOVED lines=14> */
.L_x_242:
[----:B------:R-:W-:Y:S05]  /*84c0*/  BSYNC B0 ;  /* 0x0000000000007941 */ /* 0x000fea0003800000 */
.L_x_241:
[----:B-1----:R-:W-:Y:S01]  /*84d0*/  IMAD.WIDE.U32 R2, R65, c[0x0][0x3a8], R4 ;  /* 0x0000ea0041027a25 */ /* 0x002fe200078e0004 */
[----:B------:R-:W-:Y:S03]  /*84e0*/  BSSY B0, `(.L_x_243) ;  /* 0x0000018000007945 */ /* 0x000fe60003800000 */
[----:B------:R-:W-:Y:S01]  /*84f0*/  IMAD R0, R24, c[0x0][0x3a8], RZ ;  /* 0x0000ea0018007a24 */ /* 0x000fe200078e02ff */
[----:B------:R-:W-:-:S03]  /*8500*/  IADD3 R2, P0, R25, R2, RZ ;  /* 0x0000000219027210 */ /* 0x000fc60007f1e0ff */
[----:B------:R-:W-:Y:S02]  /*8510*/  IMAD R4, R65, c[0x0][0x3ac], R0 ;  /* 0x0000eb0041047a24 */ /* 0x000fe400078e0200 */
        /* <DEDUP_REMOVED lines=17> */
[----:B------:R1:W-:Y:S04]  /*8630*/  @!P2 STG.E.128 [R2.64], R48 ;  /* 0x000000300200a986 */ /* 0x0003e8000c101d06 */
[----:B------:R1:W-:Y:S04]  /*8640*/  @!P1 STG.E.128 [R2.64+0x80], R44 ;  /* 0x0000802c02009986 */ /* 0x0003e8000c101d06 */
[----:B------:R1:W-:Y:S02]  /*8650*/  @!P0 STG.E.128 [R2.64+0x100], R40 ;  /* 0x0001002802008986 */ /* 0x0003e4000c101d06 */
.L_x_244:
[----:B------:R-:W-:Y:S05]  /*8660*/  BSYNC B0 ;  /* 0x0000000000007941 */ /* 0x000fea0003800000 */
.L_x_243:
        /* <DEDUP_REMOVED lines=17> */
.L_x_215:
[----:B------:R-:W-:Y:S05]  /*8780*/  BSYNC B1 ;  /* 0x0000000000017941 */ /* 0x000fea0003800000 */
.L_x_201:
[----:B---3--:R-:W-:Y:S01]  /*8790*/  ULDC UR5, c[0x0][0x218] ;  /* 0x0000860000057ab9 */ /* 0x008fe20000000800 */
[----:B------:R-:W-:Y:S01]  /*87a0*/  IADD3 R243, R243, c[0x0][0xc], RZ ;  /* 0x00000300f3f37a10 */ /* 0x000fe20007ffe0ff */
[----:B------:R-:W-:-:S04]  /*87b0*/  UIADD3 UR5, UR5, 0x3f, URZ ;  /* 0x0000003f05057890 */ /* 0x000fc8000fffe03f */
[----:B------:R-:W-:-:S04]  /*87c0*/  USHF.R.S32.HI UR4, URZ, 0x1f, UR5 ;  /* 0x0000001f3f047899 */ /* 0x000fc80008011405 */
[----:B------:R-:W-:-:S04]  /*87d0*/  ULEA.HI UR4, UR4, UR5, URZ, 0x6 ;  /* 0x0000000504047291 */ /* 0x000fc8000f8f303f */
[----:B------:R-:W-:-:S06]  /*87e0*/  USHF.R.S32.HI UR4, URZ, 0x6, UR4 ;  /* 0x000000063f047899 */ /* 0x000fcc0008011404 */
[----:B------:R-:W-:-:S13]  /*87f0*/  ISETP.GE.AND P0, PT, R243, UR4, PT ;  /* 0x00000004f3007c0c */ /* 0x000fda000bf06270 */
[----:B------:R-:W-:Y:S01]  /*8800*/  @P0 CALL.REL.NOINC `(.L_x_245) ;  /* 0x0000001000000944 */ /* 0x000fe20003c00000 */
[----:B------:R-:W-:Y:S05]  /*8810*/  BRA `(.L_x_246) ;  /* 0xffff802000007947 */ /* 0x000fea000383ffff */
.L_x_245:
[----:B------:R-:W-:Y:S05]  /*8820*/  EXIT ;  /* 0x000000000000794d */ /* 0x000fea0003800000 */
.L_x_247:
        /* <DEDUP_REMOVED lines=13> */
.L_x_803:


//--------------------- .text._ZN5flash27flash_bwd_convert_dq_kernelI23Flash_bwd_kernel_traitsILi192ELi64ELi64ELi8ELi4ELi2ELi2ELb1ELb1EN7cutlass10bfloat16_tE19Flash_kernel_traitsILi192ELi64ELi64ELi8ES3_EEEEvNS_16Flash_bwd_paramsEi --------------------------
	.section	.text._ZN5flash27flash_bwd_convert_dq_kernelI23Flash_bwd_kernel_traitsILi192ELi64ELi64ELi8ELi4ELi2ELi2ELb1ELb1EN7cutlass10bfloat16_tE19Flash_kernel_traitsILi192ELi64ELi64ELi8ES3_EEEEvNS_16Flash_bwd_paramsEi,"ax",@progbits
	.sectioninfo	@"SHI_REGISTERS=96"
	.align	128
        .global         _ZN5flash27flash_bwd_convert_dq_kernelI23Flash_bwd_kernel_traitsILi192ELi64ELi64ELi8ELi4ELi2ELi2ELb1ELb1EN7cutlass10bfloat16_tE19Flash_kernel_traitsILi192ELi64ELi64ELi8ES3_EEEEvNS_16Flash_bwd_paramsEi
        .type           _ZN5flash27flash_bwd_convert_dq_kernelI23Flash_bwd_kernel_traitsILi192ELi64ELi64ELi8ELi4ELi2ELi2ELb1ELb1EN7cutlass10bfloat16_tE19Flash_kernel_traitsILi192ELi64ELi64ELi8ES3_EEEEvNS_16Flash_bwd_paramsEi,@function
        .size           _ZN5flash27flash_bwd_convert_dq_kernelI23Flash_bwd_kernel_traitsILi192ELi64ELi64ELi8ELi4ELi2ELi2ELb1ELb1EN7cutlass10bfloat16_tE19Flash_kernel_traitsILi192ELi64ELi64ELi8ES3_EEEEvNS_16Flash_bwd_paramsEi,(.L_x_804 - _ZN5flash27flash_bwd_convert_dq_kernelI23Flash_bwd_kernel_traitsILi192ELi64ELi64ELi8ELi4ELi2ELi2ELb1ELb1EN7cutlass10bfloat16_tE19Flash_kernel_traitsILi192ELi64ELi64ELi8ES3_EEEEvNS_16Flash_bwd_paramsEi)
        .other          _ZN5flash27flash_bwd_convert_dq_kernelI23Flash_bwd_kernel_traitsILi192ELi64ELi64ELi8ELi4ELi2ELi2ELb1ELb1EN7cutlass10bfloat16_tE19Flash_kernel_traitsILi192ELi64ELi64ELi8ES3_EEEEvNS_16Flash_bwd_paramsEi,@"STO_CUDA_ENTRY STV_DEFAULT"
_ZN5flash27flash_bwd_convert_dq_kernelI23Flash_bwd_kernel_traitsILi192ELi64ELi64ELi8ELi4ELi2ELi2ELb1ELb1EN7cutlass10bfloat16_tE19Flash_kernel_traitsILi192ELi64ELi64ELi8ES3_EEEEvNS_16Flash_bwd_paramsEi:
.text._ZN5flash27flash_bwd_convert_dq_kernelI23Flash_bwd_kernel_traitsILi192ELi64ELi64ELi8ELi4ELi2ELi2ELb1ELb1EN7cutlass10bfloat16_tE19Flash_kernel_traitsILi192ELi64ELi64ELi8ES3_EEEEvNS_16Flash_bwd_paramsEi:
[----:B------:R-:W-:Y:S02]  /*0000*/  MOV R1, c[0x0][0x28] ;  /* 0x00000a0000017a02 */ /* 0x000fe40000000f00 */
[----:B------:R-:W0:Y:S01]  /*0010*/  S2R R42, SR_CTAID.Y ;  /* 0x00000000002a7919 */ /* 0x000e220000002600 */
[----:B------:R-:W-:Y:S01]  /*0020*/  ISETP.NE.U32.AND P0, PT, RZ, c[0x0][0x240], PT ;  /* 0x00009000ff007a0c */ /* 0x000fe20003f05070 */
[----:B------:R-:W-:Y:S01]  /*0030*/  HFMA2.MMA R5, -RZ, RZ, 0, 2.384185791015625e-07 ;  /* 0x00000004ff057435 */ /* 0x000fe200000001ff */
[----:B------:R-:W-:Y:S01]  /*0040*/  MOV R39, 0xffffffff ;  /* 0xffffffff00277802 */ /* 0x000fe20000000f00 */
[----:B------:R-:W-:Y:S01]  /*0050*/  ULDC.64 UR6, c[0x0][0x118] ;  /* 0x0000460000067ab9 */ /* 0x000fe20000000a00 */
[----:B------:R-:W-:-:S07]  /*0060*/  ISETP.NE.AND.EX P0, PT, RZ, c[0x0][0x244], PT, P0 ;  /* 0x00009100ff007a0c */ /* 0x000fce0003f05300 */
[----:B0-----:R-:W-:-:S06]  /*0070*/  IMAD.WIDE R4, R42, R5, c[0x0][0x240] ;  /* 0x000090002a047625 */ /* 0x001fcc00078e0205 */
[----:B------:R-:W2:Y:S04]  /*0080*/  @P0 LDG.E R39, [R4.64] ;  /* 0x0000000604270981 */ /* 0x000ea8000c1e1900 */
[----:B------:R-:W2:Y:S04]  /*0090*/  @P0 LDG.E R0, [R4.64+0x4] ;  /* 0x0000040604000981 */ /* 0x000ea8000c1e1900 */
[----:B------:R-:W0:Y:S02]  /*00a0*/  S2R R3, SR_CTAID.X ;  /* 0x0000000000037919 */ /* 0x000e240000002500 */
[----:B0-----:R-:W-:-:S02]  /*00b0*/  SHF.L.U32 R3, R3, 0x6, RZ ;  /* 0x0000000603037819 */ /* 0x001fc400000006ff */
[----:B--2---:R-:W-:Y:S02]  /*00c0*/  @P0 IADD3 R0, R0, -R39, RZ ;  /* 0x8000002700000210 */ /* 0x004fe40007ffe0ff */
[----:B------:R-:W-:-:S04]  /*00d0*/  @!P0 MOV R0, c[0x0][0x214] ;  /* 0x0000850000008a02 */ /* 0x000fc80000000f00 */
[----:B------:R-:W-:-:S13]  /*00e0*/  ISETP.GT.AND P1, PT, R0, R3, PT ;  /* 0x000000030000720c */ /* 0x000fda0003f24270 */
[----:B------:R-:W-:Y:S05]  /*00f0*/  @!P1 EXIT ;  /* 0x000000000000994d */ /* 0x000fea0003800000 */
[C---:B------:R-:W-:Y:S01]  /*0100*/  ISETP.NE.AND P2, PT, R39.reuse, -0x1, PT ;  /* 0xffffffff2700780c */ /* 0x040fe20003f45270 */
[----:B------:R-:W-:Y:S01]  /*0110*/  CS2R R18, SRZ ;  /* 0x0000000000127805 */ /* 0x000fe2000001ff00 */
[----:B------:R-:W-:Y:S01]  /*0120*/  MOV R16, RZ ;  /* 0x000000ff00107202 */ /* 0x000fe20000000f00 */
        /* <DEDUP_REMOVED lines=10> */
[----:B------:R-:W-:Y:S01]  /*01d0*/  @!P2 IMAD.WIDE.U32 R6, R42, c[0x0][0x380], RZ ;  /* 0x0000e0002a06aa25 */ /* 0x000fe200078e00ff */
[----:B------:R-:W-:Y:S01]  /*01e0*/  @!P2 SHF.R.S32.HI R2, RZ, 0x1f, R42 ;  /* 0x0000001fff02a819 */ /* 0x000fe2000001142a */
[----:B------:R-:W-:Y:S01]  /*01f0*/  CS2R R30, SRZ ;  /* 0x00000000001e7805 */ /* 0x000fe2000001ff00 */
[----:B------:R-:W-:Y:S01]  /*0200*/  CS2R R66, SRZ ;  /* 0x0000000000427805 */ /* 0x000fe2000001ff00 */
[C---:B------:R-:W-:Y:S01]  /*0210*/  @P2 IMAD.WIDE.U32 R4, R39.reuse, c[0x0][0x398], RZ ;  /* 0x0000e60027042a25 */ /* 0x040fe200078e00ff */
[----:B------:R-:W-:Y:S01]  /*0220*/  @!P2 MOV R4, R6 ;  /* 0x000000060004a202 */ /* 0x000fe20000000f00 */
[----:B------:R-:W-:Y:S01]  /*0230*/  CS2R R68, SRZ ;  /* 0x0000000000447805 */ /* 0x000fe2000001ff00 */
[----:B------:R-:W0:Y:S01]  /*0240*/  S2R R6, SR_TID.X ;  /* 0x0000000000067919 */ /* 0x000e220000002100 */
[----:B------:R-:W-:Y:S01]  /*0250*/  @!P2 IMAD R9, R2, c[0x0][0x380], RZ ;  /* 0x0000e0000209aa24 */ /* 0x000fe200078e02ff */
[----:B------:R-:W-:Y:S01]  /*0260*/  CS2R R36, SRZ ;  /* 0x0000000000247805 */ /* 0x000fe2000001ff00 */
[----:B------:R-:W-:Y:S01]  /*0270*/  @P2 IMAD R2, R39, c[0x0][0x39c], R5 ;  /* 0x0000e70027022a24 */ /* 0x000fe200078e0205 */
[----:B------:R-:W-:Y:S01]  /*0280*/  CS2R R64, SRZ ;  /* 0x0000000000407805 */ /* 0x000fe2000001ff00 */
[----:B------:R-:W-:Y:S01]  /*0290*/  IMAD.MOV.U32 R5, RZ, RZ, c[0x0][0x3e0] ;  /* 0x0000f800ff057624 */ /* 0x000fe200078e00ff */
[----:B------:R-:W-:Y:S01]  /*02a0*/  MOV R90, RZ ;  /* 0x000000ff005a7202 */ /* 0x000fe20000000f00 */
[----:B------:R-:W-:Y:S01]  /*02b0*/  @!P2 IMAD R9, R42, c[0x0][0x384], R9 ;  /* 0x0000e1002a09aa24 */ /* 0x000fe200078e0209 */
[----:B------:R-:W-:Y:S01]  /*02c0*/  CS2R R70, SRZ ;  /* 0x0000000000467805 */ /* 0x000fe2000001ff00 */
[----:B------:R-:W-:Y:S01]  /*02d0*/  CS2R R72, SRZ ;  /* 0x0000000000487805 */ /* 0x000fe2000001ff00 */
[----:B------:R-:W-:Y:S01]  /*02e0*/  ISETP.GE.AND P1, PT, R5, 0x1, PT ;  /* 0x000000010500780c */ /* 0x000fe20003f26270 */
[----:B------:R-:W-:Y:S01]  /*02f0*/  CS2R R74, SRZ ;  /* 0x00000000004a7805 */ /* 0x000fe2000001ff00 */
[----:B------:R-:W1:Y:S01]  /*0300*/  S2R R5, SR_CTAID.Z ;  /* 0x0000000000057919 */ /* 0x000e620000002700 */
[----:B------:R-:W-:Y:S01]  /*0310*/  @!P2 IADD3 R2, R7, R9, RZ ;  /* 0x000000090702a210 */ /* 0x000fe20007ffe0ff */
[----:B------:R-:W-:Y:S01]  /*0320*/  CS2R R78, SRZ ;  /* 0x00000000004e7805 */ /* 0x000fe2000001ff00 */
[----:B------:R-:W-:Y:S01]  /*0330*/  SHF.R.S32.HI R7, RZ, 0x1f, R3 ;  /* 0x0000001fff077819 */ /* 0x000fe20000011403 */
[----:B------:R-:W-:Y:S01]  /*0340*/  CS2R R8, SRZ ;  /* 0x0000000000087805 */ /* 0x000fe2000001ff00 */
[----:B------:R-:W-:Y:S01]  /*0350*/  MOV R76, RZ ;  /* 0x000000ff004c7202 */ /* 0x000fe20000000f00 */
[----:B------:R-:W-:Y:S01]  /*0360*/  CS2R R80, SRZ ;  /* 0x0000000000507805 */ /* 0x000fe2000001ff00 */
[----:B------:R-:W-:Y:S01]  /*0370*/  IMAD.MOV.U32 R82, RZ, RZ, RZ ;  /* 0x000000ffff527224 */ /* 0x000fe200078e00ff */
[----:B0-----:R-:W-:-:S04]  /*0380*/  SHF.R.S32.HI R77, RZ, 0x1f, R6 ;  /* 0x0000001fff4d7819 */ /* 0x001fc80000011406 */
[CC--:B------:R-:W-:Y:S02]  /*0390*/  LEA.HI R46, R77.reuse, R6.reuse, RZ, 0x5 ;  /* 0x000000064d2e7211 */ /* 0x0c0fe400078f28ff */
[----:B------:R-:W-:Y:S02]  /*03a0*/  LEA.HI R83, R77, R6, RZ, 0x2 ;  /* 0x000000064d537211 */ /* 0x000fe400078f10ff */
[----:B------:R-:W-:Y:S01]  /*03b0*/  SHF.R.S32.HI R84, RZ, 0x5, R46 ;  /* 0x00000005ff547819 */ /* 0x000fe2000001142e */
[----:B------:R-:W-:Y:S05]  /*03c0*/  @!P1 BRA `(.L_x_248) ;  /* 0x00000ce000009947 */ /* 0x000fea0003800000 */
[C---:B------:R-:W-:Y:S01]  /*03d0*/  IMAD.WIDE R16, R42.reuse, 0x80, RZ ;  /* 0x000000802a107825 */ /* 0x040fe200078e02ff */
[----:B------:R-:W-:Y:S01]  /*03e0*/  MOV R40, c[0x0][0x1c0] ;  /* 0x0000700000287a02 */ /* 0x000fe20000000f00 */
[----:B------:R-:W-:Y:S01]  /*03f0*/  HFMA2.MMA R51, -RZ, RZ, 0, 0 ;  /* 0x00000000ff337435 */ /* 0x000fe200000001ff */
[----:B------:R-:W-:Y:S01]  /*0400*/  @!P2 MOV R39, 0xffffffff ;  /* 0xffffffff0027a802 */ /* 0x000fe20000000f00 */
[----:B------:R-:W-:Y:S01]  /*0410*/  IMAD.WIDE R42, R42, c[0x0][0x224], RZ ;  /* 0x000089002a2a7a25 */ /* 0x000fe200078e02ff */
[----:B------:R-:W-:Y:S01]  /*0420*/  SEL R16, R16, RZ, P0 ;  /* 0x000000ff10107207 */ /* 0x000fe20000000000 */
[----:B------:R-:W-:Y:S01]  /*0430*/  UMOV UR4, 0x2 ;  /* 0x0000000200047882 */ /* 0x000fe20000000000 */
[----:B------:R-:W-:Y:S01]  /*0440*/  SEL R38, R17, RZ, P0 ;  /* 0x000000ff11267207 */ /* 0x000fe20000000000 */
[----:B------:R-:W-:Y:S01]  /*0450*/  IMAD R17, R43, c[0x0][0x1c0], RZ ;  /* 0x000070002b117a24 */ /* 0x000fe200078e02ff */
[----:B------:R-:W-:Y:S01]  /*0460*/  IADD3 R47, P0, R3, R16, RZ ;  /* 0x00000010032f7210 */ /* 0x000fe20007f1e0ff */
[----:B------:R-:W-:Y:S01]  /*0470*/  ULDC.64 UR10, c[0x0][0x3d8] ;  /* 0x0000f600000a7ab9 */ /* 0x000fe20000000a00 */
[----:B------:R-:W-:Y:S01]  /*0480*/  SHF.R.S32.HI R16, RZ, 0x1f, R40 ;  /* 0x0000001fff107819 */ /* 0x000fe20000011428 */
[----:B------:R-:W-:Y:S01]  /*0490*/  IMAD.WIDE R40, R40, c[0x0][0x22c], RZ ;  /* 0x00008b0028287a25 */ /* 0x000fe200078e02ff */
[----:B------:R-:W-:Y:S01]  /*04a0*/  IADD3.X R49, R7, R38, RZ, P0, !PT ;  /* 0x0000002607317210 */ /* 0x000fe200007fe4ff */
[----:B------:R-:W-:Y:S01]  /*04b0*/  USHF.L.U64.HI UR4, UR10, UR4, UR11 ;  /* 0x000000040a047299 */ /* 0x000fe2000801020b */
[----:B------:R-:W-:Y:S01]  /*04c0*/  MOV R85, c[0x0][0x22c] ;  /* 0x00008b0000557a02 */ /* 0x000fe20000000f00 */
[----:B------:R-:W-:Y:S01]  /*04d0*/  IMAD R53, R42, R16, R17 ;  /* 0x000000102a357224 */ /* 0x000fe200078e0211 */
[----:B------:R-:W-:Y:S01]  /*04e0*/  ULDC.64 UR8, c[0x0][0x350] ;  /* 0x0000d40000087ab9 */ /* 0x000fe20000000a00 */
[----:B------:R-:W-:-:S02]  /*04f0*/  IMAD R38, R49, c[0x0][0x1c0], RZ ;  /* 0x0000700031267a24 */ /* 0x000fc400078e02ff */
[----:B------:R-:W-:-:S04]  /*0500*/  IMAD.WIDE.U32 R42, R42, c[0x0][0x1c0], RZ ;  /* 0x000070002a2a7a25 */ /* 0x000fc800078e00ff */
[----:B------:R-:W-:Y:S02]  /*0510*/  IMAD R55, R16, R47, R38 ;  /* 0x0000002f10377224 */ /* 0x000fe400078e0226 */
[----:B------:R-:W-:-:S04]  /*0520*/  IMAD.WIDE.U32 R16, R47, c[0x0][0x1c0], RZ ;  /* 0x000070002f107a25 */ /* 0x000fc800078e00ff */
[----:B------:R-:W-:Y:S01]  /*0530*/  IMAD.IADD R48, R43, 0x1, R53 ;  /* 0x000000012b307824 */ /* 0x000fe200078e0235 */
[----:B------:R-:W-:Y:S01]  /*0540*/  IADD3 R43, R17, R55, RZ ;  /* 0x00000037112b7210 */ /* 0x000fe20007ffe0ff */
[-C--:B------:R-:W-:Y:S01]  /*0550*/  IMAD R50, R41, R39.reuse, RZ ;  /* 0x0000002729327224 */ /* 0x080fe200078e02ff */
[----:B------:R-:W-:Y:S01]  /*0560*/  SHF.R.S32.HI R17, RZ, 0x1f, R85 ;  /* 0x0000001fff117819 */ /* 0x000fe20000011455 */
[----:B------:R-:W-:-:S04]  /*0570*/  IMAD.WIDE.U32 R44, R40, R39, RZ ;  /* 0x00000027282c7225 */ /* 0x000fc800078e00ff */
[----:B------:R-:W-:-:S04]  /*0580*/  IMAD.WIDE.U32 R38, R42, c[0x0][0x22c], RZ ;  /* 0x00008b002a267a25 */ /* 0x000fc800078e00ff */
[----:B------:R-:W-:Y:S02]  /*0590*/  IMAD R51, R40, R51, R50 ;  /* 0x0000003328337224 */ /* 0x000fe400078e0232 */
[----:B------:R-:W-:Y:S02]  /*05a0*/  IMAD R48, R48, c[0x0][0x22c], RZ ;  /* 0x00008b0030307a24 */ /* 0x000fe400078e02ff */
[----:B------:R-:W-:Y:S01]  /*05b0*/  IMAD R50, R43, c[0x0][0x22c], RZ ;  /* 0x00008b002b327a24 */ /* 0x000fe200078e02ff */
[----:B------:R-:W-:Y:S01]  /*05c0*/  SEL R43, R38, R44, !P2 ;  /* 0x0000002c262b7207 */ /* 0x000fe20005000000 */
[----:B------:R-:W-:Y:S01]  /*05d0*/  IMAD R38, R17, R42, R48 ;  /* 0x0000002a11267224 */ /* 0x000fe200078e0230 */
[----:B------:R-:W-:Y:S01]  /*05e0*/  IADD3 R44, R45, R51, RZ ;  /* 0x000000332d2c7210 */ /* 0x000fe20007ffe0ff */
[----:B------:R-:W-:Y:S01]  /*05f0*/  IMAD R53, R17, R16, R50 ;  /* 0x0000001011357224 */ /* 0x000fe200078e0232 */
[----:B------:R-:W-:Y:S01]  /*0600*/  LOP3.LUT R45, R46, 0xffffffe0, RZ, 0xc0, !PT ;  /* 0xffffffe02e2d7812 */ /* 0x000fe200078ec0ff */
[----:B------:R-:W-:Y:S01]  /*0610*/  IMAD.WIDE.U32 R16, R16, c[0x0][0x22c], RZ ;  /* 0x00008b0010107a25 */ /* 0x000fe200078e00ff */
[----:B------:R-:W-:-:S02]  /*0620*/  @!P2 IADD3 R44, R39, R38, RZ ;  /* 0x00000026272ca210 */ /* 0x000fc40007ffe0ff */
[----:B------:R-:W-:Y:S01]  /*0630*/  IADD3 R45, -R45, R6, RZ ;  /* 0x000000062d2d7210 */ /* 0x000fe20007ffe1ff */
[----:B------:R-:W-:Y:S01]  /*0640*/  IMAD R85, R85, c[0x0][0x1c0], RZ ;  /* 0x0000700055557a24 */ /* 0x000fe200078e02ff */
[----:B------:R-:W-:Y:S01]  /*0650*/  IADD3 R17, R17, R53, RZ ;  /* 0x0000003511117210 */ /* 0x000fe20007ffe0ff */
[----:B-1----:R-:W-:Y:S01]  /*0660*/  IMAD R51, R5, c[0x0][0x22c], RZ ;  /* 0x00008b0005337a24 */ /* 0x002fe200078e02ff */
[C---:B------:R-:W-:Y:S01]  /*0670*/  SHF.L.U32 R88, R16.reuse, 0x2, RZ ;  /* 0x0000000210587819 */ /* 0x040fe200000006ff */
[----:B------:R-:W-:Y:S01]  /*0680*/  IMAD.SHL.U32 R53, R85, 0x8, RZ ;  /* 0x0000000855357824 */ /* 0x000fe200078e00ff */
[----:B------:R-:W-:Y:S01]  /*0690*/  SHF.L.U64.HI R89, R16, 0x2, R17 ;  /* 0x0000000210597819 */ /* 0x000fe20000010211 */
[----:B------:R-:W-:Y:S01]  /*06a0*/  IMAD R55, R84, R85, R45 ;  /* 0x0000005554377224 */ /* 0x000fe200078e022d */
[----:B------:R-:W-:Y:S01]  /*06b0*/  IADD3 R38, P0, R51, R43, RZ ;  /* 0x0000002b33267210 */ /* 0x000fe20007f1e0ff */
[----:B------:R-:W-:Y:S01]  /*06c0*/  IMAD R49, R49, R40, RZ ;  /* 0x0000002831317224 */ /* 0x000fe200078e02ff */
[C---:B------:R-:W-:Y:S01]  /*06d0*/  IADD3 R48, R53.reuse, 0x20, R53 ;  /* 0x0000002035307810 */ /* 0x040fe20007ffe035 */
[----:B------:R-:W-:Y:S01]  /*06e0*/  IMAD.WIDE R16, R53, 0x4, R88 ;  /* 0x0000000435107825 */ /* 0x000fe200078e0258 */
[----:B------:R-:W-:-:S02]  /*06f0*/  LEA.HI.X.SX32 R39, R51, R44, 0x1, P0 ;  /* 0x0000002c33277211 */ /* 0x000fc400000f0eff */
[----:B------:R-:W-:Y:S01]  /*0700*/  IADD3 R46, R53, R48, RZ ;  /* 0x00000030352e7210 */ /* 0x000fe20007ffe0ff */
[-C--:B------:R-:W-:Y:S01]  /*0710*/  IMAD R49, R41, R47.reuse, R49 ;  /* 0x0000002f29317224 */ /* 0x080fe200078e0231 */
[----:B------:R-:W-:Y:S01]  /*0720*/  SHF.R.S32.HI R41, RZ, 0x1f, R55 ;  /* 0x0000001fff297819 */ /* 0x000fe20000011437 */
[----:B------:R-:W-:Y:S01]  /*0730*/  IMAD.WIDE.U32 R38, R40, R47, R38 ;  /* 0x0000002f28267225 */ /* 0x000fe200078e0026 */
[----:B------:R-:W-:Y:S02]  /*0740*/  IADD3 R45, R53, R46, RZ ;  /* 0x0000002e352d7210 */ /* 0x000fe40007ffe0ff */
[----:B------:R-:W-:Y:S01]  /*0750*/  SHF.L.U32 R87, R43, 0x2, RZ ;  /* 0x000000022b577819 */ /* 0x000fe200000006ff */
[----:B------:R-:W-:Y:S01]  /*0760*/  IMAD.WIDE R88, R51, 0x4, R88 ;  /* 0x0000000433587825 */ /* 0x000fe200078e0258 */
[----:B------:R-:W-:Y:S02]  /*0770*/  IADD3 R38, P0, R55, R38, RZ ;  /* 0x0000002637267210 */ /* 0x000fe40007f1e0ff */
[----:B------:R-:W-:Y:S01]  /*0780*/  IADD3 R42, R53, R45, RZ ;  /* 0x0000002d352a7210 */ /* 0x000fe20007ffe0ff */
[----:B------:R-:W-:Y:S01]  /*0790*/  IMAD.WIDE R16, R51, 0x4, R16 ;  /* 0x0000000433107825 */ /* 0x000fe200078e0210 */
[----:B------:R-:W-:-:S02]  /*07a0*/  IADD3.X R41, R41, R39, R49, P0, !PT ;  /* 0x0000002729297210 */ /* 0x000fc400007fe431 */
[----:B------:R-:W-:Y:S01]  /*07b0*/  IADD3 R40, R53, R42, RZ ;  /* 0x0000002a35287210 */ /* 0x000fe20007ffe0ff */
[----:B------:R-:W-:Y:S01]  /*07c0*/  IMAD.WIDE R88, R55, 0x4, R88 ;  /* 0x0000000437587825 */ /* 0x000fe200078e0258 */
[C---:B------:R-:W-:Y:S02]  /*07d0*/  SHF.L.U64.HI R51, R38.reuse, 0x2, R41 ;  /* 0x0000000226337819 */ /* 0x040fe40000010229 */
[----:B------:R-:W-:Y:S01]  /*07e0*/  IADD3 R39, R53, R40, RZ ;  /* 0x0000002835277210 */ /* 0x000fe20007ffe0ff */
[----:B------:R-:W-:Y:S01]  /*07f0*/  IMAD.SHL.U32 R50, R38, 0x4, RZ ;  /* 0x0000000426327824 */ /* 0x000fe200078e00ff */
[----:B------:R-:W-:Y:S01]  /*0800*/  IADD3 R86, P1, R88, R87, RZ ;  /* 0x0000005758567210 */ /* 0x000fe20007f3e0ff */
[----:B------:R-:W-:Y:S01]  /*0810*/  IMAD.WIDE R16, R55, 0x4, R16 ;  /* 0x0000000437107825 */ /* 0x000fe200078e0210 */
[----:B------:R-:W-:-:S03]  /*0820*/  SHF.L.U64.HI R55, R43, 0x2, R44 ;  /* 0x000000022b377819 */ /* 0x000fc6000001022c */
[--C-:B------:R-:W-:Y:S01]  /*0830*/  IMAD.WIDE R38, R39, 0x4, R50.reuse ;  /* 0x0000000427267825 */ /* 0x100fe200078e0232 */
[----:B------:R-:W-:Y:S02]  /*0840*/  IADD3 R87, P0, R16, R87, RZ ;  /* 0x0000005710577210 */ /* 0x000fe40007f1e0ff */
[-C--:B------:R-:W-:Y:S01]  /*0850*/  IADD3.X R88, R89, R55.reuse, RZ, P1, !PT ;  /* 0x0000003759587210 */ /* 0x080fe20000ffe4ff */
[--C-:B------:R-:W-:Y:S01]  /*0860*/  IMAD.WIDE R40, R40, 0x4, R50.reuse ;  /* 0x0000000428287825 */ /* 0x100fe200078e0232 */
[----:B------:R-:W-:Y:S02]  /*0870*/  IADD3.X R89, R17, R55, RZ, P0, !PT ;  /* 0x0000003711597210 */ /* 0x000fe400007fe4ff */
[----:B------:R-:W-:Y:S01]  /*0880*/  CS2R R16, SRZ ;  /* 0x0000000000107805 */ /* 0x000fe2000001ff00 */
[----:B------:R-:W-:-:S04]  /*0890*/  IMAD.WIDE R42, R42, 0x4, R50 ;  /* 0x000000042a2a7825 */ /* 0x000fc800078e0232 */
[----:B------:R-:W-:-:S04]  /*08a0*/  IMAD.WIDE R44, R45, 0x4, R50 ;  /* 0x000000042d2c7825 */ /* 0x000fc800078e0232 */
[----:B------:R-:W-:-:S04]  /*08b0*/  IMAD.WIDE R46, R46, 0x4, R50 ;  /* 0x000000042e2e7825 */ /* 0x000fc800078e0232 */
[----:B------:R-:W-:-:S04]  /*08c0*/  IMAD.WIDE R48, R48, 0x4, R50 ;  /* 0x0000000430307825 */ /* 0x000fc800078e0232 */
[----:B------:R-:W-:-:S06]  /*08d0*/  IMAD.WIDE R50, R85, 0x20, R50 ;  /* 0x0000002055327825 */ /* 0x000fcc00078e0232 */
[----:B------:R-:W-:-:S05]  /*08e0*/  IMAD.WIDE R50, R53, 0x4, R50 ;  /* 0x0000000435327825 */ /* 0x000fca00078e0232 */
.L_x_249:
[----:B------:R-:W-:-:S04]  /*08f0*/  IADD3 R52, P0, R50, UR8, RZ ;  /* 0x0000000832347c10 */ /* 0x000fc8000ff1e0ff */
[----:B------:R-:W-:-:S05]  /*0900*/  IADD3.X R53, R51, UR9, RZ, P0, !PT ;  /* 0x0000000933357c10 */ /* 0x000fca00087fe4ff */
[C---:B------:R-:W-:Y:S01]  /*0910*/  IMAD.WIDE R54, R85.reuse, 0x20, R52 ;  /* 0x0000002055367825 */ /* 0x040fe200078e0234 */
[----:B------:R-:W-:Y:S01]  /*0920*/  IADD3 R92, P0, R86, UR8, RZ ;  /* 0x00000008565c7c10 */ /* 0x000fe2000ff1e0ff */
[----:B------:R0:W2:Y:S04]  /*0930*/  LDG.E R53, [R52.64] ;  /* 0x0000000634357981 */ /* 0x0000a8000c1e1900 */
[----:B------:R-:W-:Y:S02]  /*0940*/  IMAD.WIDE R56, R85, 0x20, R54 ;  /* 0x0000002055387825 */ /* 0x000fe400078e0236 */
[----:B------:R1:W3:Y:S01]  /*0950*/  LDG.E R54, [R54.64] ;  /* 0x0000000636367981 */ /* 0x0002e2000c1e1900 */
[----:B------:R-:W-:-:S03]  /*0960*/  IADD3.X R93, R88, UR9, RZ, P0, !PT ;  /* 0x00000009585d7c10 */ /* 0x000fc600087fe4ff */
[C---:B------:R-:W-:Y:S02]  /*0970*/  IMAD.WIDE R58, R85.reuse, 0x20, R56 ;  /* 0x00000020553a7825 */ /* 0x040fe400078e0238 */
[----:B------:R4:W5:Y:S04]  /*0980*/  LDG.E R57, [R56.64] ;  /* 0x0000000638397981 */ /* 0x000968000c1e1900 */
[----:B------:R4:W5:Y:S01]  /*0990*/  LDG.E R91, [R58.64] ;  /* 0x000000063a5b7981 */ /* 0x000962000c1e1900 */
[----:B------:R-:W-:Y:S01]  /*09a0*/  IMAD.WIDE R60, R85, 0x20, R58 ;  /* 0x00000020553c7825 */ /* 0x000fe200078e023a */
[----:B0-----:R-:W-:Y:S02]  /*09b0*/  IADD3 R52, P0, R87, UR8, RZ ;  /* 0x0000000857347c10 */ /* 0x001fe4000ff1e0ff */
[----:B-1----:R-:W5:Y:S04]  /*09c0*/  LDG.E R55, [R92.64+0x80] ;  /* 0x000080065c377981 */ /* 0x002f68000c1e1900 */
[----:B----4-:R0:W4:Y:S04]  /*09d0*/  LDG.E R56, [R92.64+0x180] ;  /* 0x000180065c387981 */ /* 0x010128000c1e1900 */
[----:B------:R0:W4:Y:S01]  /*09e0*/  LDG.E R59, [R92.64] ;  /* 0x000000065c3b7981 */ /* 0x000122000c1e1900 */
[----:B------:R-:W-:-:S03]  /*09f0*/  IMAD.WIDE R62, R85, 0x20, R60 ;  /* 0x00000020553e7825 */ /* 0x000fc600078e023c */
[----:B------:R1:W4:Y:S04]  /*0a00*/  LDG.E R60, [R60.64] ;  /* 0x000000063c3c7981 */ /* 0x000328000c1e1900 */
[----:B------:R0:W4:Y:S04]  /*0a10*/  LDG.E R63, [R62.64] ;  /* 0x000000063e3f7981 */ /* 0x000128000c1e1900 */
[----:B------:R0:W4:Y:S04]  /*0a20*/  LDG.E R58, [R92.64+0x100] ;  /* 0x000100065c3a7981 */ /* 0x000128000c1e1900 */
[----:B-1----:R1:W4:Y:S01]  /*0a30*/  LDG.E R61, [R92.64+0x280] ;  /* 0x000280065c3d7981 */ /* 0x002322000c1e1900 */
[----:B---3--:R-:W-:-:S03]  /*0a40*/  FADD.FTZ R79, R54, R79 ;  /* 0x0000004f364f7221 */ /* 0x008fc60000010000 */
[----:B------:R1:W3:Y:S01]  /*0a50*/  LDG.E R54, [R92.64+0x200] ;  /* 0x000200065c367981 */ /* 0x0002e2000c1e1900 */
[----:B--2---:R-:W-:Y:S01]  /*0a60*/  FADD.FTZ R80, R53, R80 ;  /* 0x0000005035507221 */ /* 0x004fe20000010000 */
[----:B------:R-:W-:Y:S01]  /*0a70*/  IADD3.X R53, R89, UR9, RZ, P0, !PT ;  /* 0x0000000959357c10 */ /* 0x000fe200087fe4ff */
[----:B-----5:R-:W-:-:S04]  /*0a80*/  FADD.FTZ R78, R57, R78 ;  /* 0x0000004e394e7221 */ /* 0x020fc80000010000 */
[----:B0-----:R0:W2:Y:S04]  /*0a90*/  LDG.E R62, [R52.64] ;  /* 0x00000006343e7981 */ /* 0x0010a8000c1e1900 */
[----:B------:R0:W5:Y:S01]  /*0aa0*/  LDG.E R57, [R52.64+0x200] ;  /* 0x0002000634397981 */ /* 0x000162000c1e1900 */
[----:B------:R-:W-:Y:S02]  /*0ab0*/  FADD.FTZ R76, R91, R76 ;  /* 0x0000004c5b4c7221 */ /* 0x000fe40000010000 */
[----:B------:R-:W-:Y:S01]  /*0ac0*/  FADD.FTZ R73, R55, R73 ;  /* 0x0000004937497221 */ /* 0x000fe20000010000 */
[----:B------:R0:W5:Y:S04]  /*0ad0*/  LDG.E R91, [R52.64+0x80] ;  /* 0x00008006345b7981 */ /* 0x000168000c1e1900 */
[----:B-1----:R0:W5:Y:S01]  /*0ae0*/  LDG.E R93, [R52.64+0x280] ;  /* 0x00028006345d7981 */ /* 0x002162000c1e1900 */
[----:B----4-:R-:W-:-:S03]  /*0af0*/  FADD.FTZ R82, R59, R82 ;  /* 0x000000523b527221 */ /* 0x010fc60000010000 */
[----:B------:R0:W4:Y:S01]  /*0b00*/  LDG.E R59, [R52.64+0x180] ;  /* 0x00018006343b7981 */ /* 0x000122000c1e1900 */
[----:B------:R-:W-:-:S03]  /*0b10*/  FADD.FTZ R74, R63, R74 ;  /* 0x0000004a3f4a7221 */ /* 0x000fc60000010000 */
[----:B------:R0:W4:Y:S01]  /*0b20*/  LDG.E R63, [R52.64+0x100] ;  /* 0x00010006343f7981 */ /* 0x000122000c1e1900 */
[----:B------:R-:W-:Y:S02]  /*0b30*/  FADD.FTZ R75, R60, R75 ;  /* 0x0000004b3c4b7221 */ /* 0x000fe40000010000 */
[----:B------:R-:W-:Y:S02]  /*0b40*/  FADD.FTZ R65, R58, R65 ;  /* 0x000000413a417221 */ /* 0x000fe40000010000 */
[----:B------:R-:W-:Y:S02]  /*0b50*/  FADD.FTZ R31, R56, R31 ;  /* 0x0000001f381f7221 */ /* 0x000fe40000010000 */
[----:B------:R-:W-:Y:S02]  /*0b60*/  FADD.FTZ R15, R61, R15 ;  /* 0x0000000f3d0f7221 */ /* 0x000fe40000010000 */
[----:B---3--:R-:W-:Y:S01]  /*0b70*/  FADD.FTZ R23, R54, R23 ;  /* 0x0000001736177221 */ /* 0x008fe20000010000 */
[----:B------:R-:W-:-:S04]  /*0b80*/  IADD3 R54, P0, R48, UR8, RZ ;  /* 0x0000000830367c10 */ /* 0x000fc8000ff1e0ff */
[----:B------:R-:W-:Y:S02]  /*0b90*/  IADD3.X R55, R49, UR9, RZ, P0, !PT ;  /* 0x0000000931377c10 */ /* 0x000fe400087fe4ff */
[----:B0-----:R-:W-:Y:S01]  /*0ba0*/  IADD3 R52, P0, R46, UR8, RZ ;  /* 0x000000082e347c10 */ /* 0x001fe2000ff1e0ff */
[----:B--2---:R-:W-:Y:S02]  /*0bb0*/  FADD.FTZ R81, R62, R81 ;  /* 0x000000513e517221 */ /* 0x004fe40000010000 */
[----:B------:R0:W2:Y:S01]  /*0bc0*/  LDG.E R62, [R54.64] ;  /* 0x00000006363e7981 */ /* 0x0000a2000c1e1900 */
[----:B------:R-:W-:Y:S01]  /*0bd0*/  IADD3.X R53, R47, UR9, RZ, P0, !PT ;  /* 0x000000092f357c10 */ /* 0x000fe200087fe4ff */
[----:B-----5:R-:W-:Y:S02]  /*0be0*/  FADD.FTZ R22, R57, R22 ;  /* 0x0000001639167221 */ /* 0x020fe40000010000 */
[----:B------:R0:W3:Y:S04]  /*0bf0*/  LDG.E R60, [R54.64+0x80] ;  /* 0x00008006363c7981 */ /* 0x0000e8000c1e1900 */
[----:B------:R0:W5:Y:S04]  /*0c00*/  LDG.E R58, [R54.64+0x100] ;  /* 0x00010006363a7981 */ /* 0x000168000c1e1900 */
[----:B------:R0:W5:Y:S01]  /*0c10*/  LDG.E R56, [R54.64+0x180] ;  /* 0x0001800636387981 */ /* 0x000162000c1e1900 */
[----:B----4-:R-:W-:-:S03]  /*0c20*/  FADD.FTZ R30, R59, R30 ;  /* 0x0000001e3b1e7221 */ /* 0x010fc60000010000 */
[----:B------:R0:W4:Y:S04]  /*0c30*/  LDG.E R92, [R54.64+0x200] ;  /* 0x00020006365c7981 */ /* 0x000128000c1e1900 */
[----:B------:R1:W4:Y:S04]  /*0c40*/  LDG.E R61, [R52.64+0x80] ;  /* 0x00008006343d7981 */ /* 0x000328000c1e1900 */
[----:B------:R1:W4:Y:S04]  /*0c50*/  LDG.E R59, [R52.64+0x100] ;  /* 0x00010006343b7981 */ /* 0x000328000c1e1900 */
[----:B------:R1:W4:Y:S01]  /*0c60*/  LDG.E R57, [R52.64+0x180] ;  /* 0x0001800634397981 */ /* 0x000322000c1e1900 */
[----:B0-----:R-:W-:Y:S01]  /*0c70*/  IADD3 R54, P0, R44, UR8, RZ ;  /* 0x000000082c367c10 */ /* 0x001fe2000ff1e0ff */
[----:B------:R-:W-:-:S02]  /*0c80*/  FADD.FTZ R72, R91, R72 ;  /* 0x000000485b487221 */ /* 0x000fc40000010000 */
[----:B------:R-:W-:Y:S01]  /*0c90*/  FADD.FTZ R64, R63, R64 ;  /* 0x000000403f407221 */ /* 0x000fe20000010000 */
[----:B------:R1:W4:Y:S01]  /*0ca0*/  LDG.E R91, [R52.64+0x200] ;  /* 0x00020006345b7981 */ /* 0x000322000c1e1900 */
[----:B------:R-:W-:-:S03]  /*0cb0*/  IADD3.X R55, R45, UR9, RZ, P0, !PT ;  /* 0x000000092d377c10 */ /* 0x000fc600087fe4ff */
[----:B------:R1:W4:Y:S02]  /*0cc0*/  LDG.E R63, [R52.64] ;  /* 0x00000006343f7981 */ /* 0x000324000c1e1900 */
[----:B-1----:R-:W-:-:S04]  /*0cd0*/  IADD3 R52, P0, R42, UR8, RZ ;  /* 0x000000082a347c10 */ /* 0x002fc8000ff1e0ff */
[----:B------:R-:W-:Y:S01]  /*0ce0*/  IADD3.X R53, R43, UR9, RZ, P0, !PT ;  /* 0x000000092b357c10 */ /* 0x000fe200087fe4ff */
[----:B--2---:R-:W-:Y:S02]  /*0cf0*/  FADD.FTZ R71, R62, R71 ;  /* 0x000000473e477221 */ /* 0x004fe40000010000 */
[----:B------:R0:W2:Y:S01]  /*0d00*/  LDG.E R62, [R54.64] ;  /* 0x00000006363e7981 */ /* 0x0000a2000c1e1900 */
[----:B---3--:R-:W-:-:S03]  /*0d10*/  FADD.FTZ R37, R60, R37 ;  /* 0x000000253c257221 */ /* 0x008fc60000010000 */
[----:B------:R0:W3:Y:S01]  /*0d20*/  LDG.E R60, [R54.64+0x80] ;  /* 0x00008006363c7981 */ /* 0x0000e2000c1e1900 */
[----:B-----5:R-:W-:-:S03]  /*0d30*/  FADD.FTZ R29, R58, R29 ;  /* 0x0000001d3a1d7221 */ /* 0x020fc60000010000 */
[----:B------:R0:W5:Y:S01]  /*0d40*/  LDG.E R58, [R54.64+0x100] ;  /* 0x00010006363a7981 */ /* 0x000162000c1e1900 */
[----:B------:R-:W-:-:S03]  /*0d50*/  FADD.FTZ R21, R56, R21 ;  /* 0x0000001538157221 */ /* 0x000fc60000010000 */
[----:B------:R0:W5:Y:S01]  /*0d60*/  LDG.E R56, [R54.64+0x180] ;  /* 0x0001800636387981 */ /* 0x000162000c1e1900 */
[----:B----4-:R-:W-:-:S03]  /*0d70*/  FADD.FTZ R13, R92, R13 ;  /* 0x0000000d5c0d7221 */ /* 0x010fc60000010000 */
[----:B------:R0:W4:Y:S01]  /*0d80*/  LDG.E R92, [R54.64+0x200] ;  /* 0x00020006365c7981 */ /* 0x000122000c1e1900 */
[----:B------:R-:W-:-:S03]  /*0d90*/  FADD.FTZ R36, R61, R36 ;  /* 0x000000243d247221 */ /* 0x000fc60000010000 */
[----:B------:R1:W4:Y:S01]  /*0da0*/  LDG.E R61, [R52.64+0x80] ;  /* 0x00008006343d7981 */ /* 0x000322000c1e1900 */
[----:B------:R-:W-:-:S03]  /*0db0*/  FADD.FTZ R28, R59, R28 ;  /* 0x0000001c3b1c7221 */ /* 0x000fc60000010000 */
[----:B------:R1:W4:Y:S01]  /*0dc0*/  LDG.E R59, [R52.64+0x100] ;  /* 0x00010006343b7981 */ /* 0x000322000c1e1900 */
[----:B------:R-:W-:-:S03]  /*0dd0*/  FADD.FTZ R20, R57, R20 ;  /* 0x0000001439147221 */ /* 0x000fc60000010000 */
[----:B------:R1:W4:Y:S01]  /*0de0*/  LDG.E R57, [R52.64+0x180] ;  /* 0x0001800634397981 */ /* 0x000322000c1e1900 */
[----:B0-----:R-:W-:Y:S01]  /*0df0*/  IADD3 R54, P0, R40, UR8, RZ ;  /* 0x0000000828367c10 */ /* 0x001fe2000ff1e0ff */
[----:B------:R-:W-:Y:S02]  /*0e00*/  FADD.FTZ R12, R91, R12 ;  /* 0x0000000c5b0c7221 */ /* 0x000fe40000010000 */
[----:B------:R1:W4:Y:S01]  /*0e10*/  LDG.E R91, [R52.64+0x200] ;  /* 0x00020006345b7981 */ /* 0x000322000c1e1900 */
[----:B------:R-:W-:Y:S01]  /*0e20*/  IADD3.X R55, R41, UR9, RZ, P0, !PT ;  /* 0x0000000929377c10 */ /* 0x000fe200087fe4ff */
[----:B------:R-:W-:Y:S02]  /*0e30*/  FADD.FTZ R70, R63, R70 ;  /* 0x000000463f467221 */ /* 0x000fe40000010000 */
[----:B------:R1:W4:Y:S01]  /*0e40*/  LDG.E R63, [R52.64] ;  /* 0x00000006343f7981 */ /* 0x000322000c1e1900 */
[----:B------:R-:W-:-:S03]  /*0e50*/  FADD.FTZ R14, R93, R14 ;  /* 0x0000000e5d0e7221 */ /* 0x000fc60000010000 */
[----:B------:R0:W4:Y:S01]  /*0e60*/  LDG.E R93, [R54.64] ;  /* 0x00000006365d7981 */ /* 0x000122000c1e1900 */
[----:B-1----:R-:W-:-:S04]  /*0e70*/  IADD3 R52, P0, R38, UR8, RZ ;  /* 0x0000000826347c10 */ /* 0x002fc8000ff1e0ff */
[----:B------:R-:W-:Y:S01]  /*0e80*/  IADD3.X R53, R39, UR9, RZ, P0, !PT ;  /* 0x0000000927357c10 */ /* 0x000fe200087fe4ff */
[----:B--2---:R-:W-:Y:S02]  /*0e90*/  FADD.FTZ R69, R62, R69 ;  /* 0x000000453e457221 */ /* 0x004fe40000010000 */
[----:B------:R0:W2:Y:S01]  /*0ea0*/  LDG.E R62, [R54.64+0x200] ;  /* 0x00020006363e7981 */ /* 0x0000a2000c1e1900 */
[----:B---3--:R-:W-:-:S03]  /*0eb0*/  FADD.FTZ R35, R60, R35 ;  /* 0x000000233c237221 */ /* 0x008fc60000010000 */
[----:B------:R0:W3:Y:S01]  /*0ec0*/  LDG.E R60, [R54.64+0x80] ;  /* 0x00008006363c7981 */ /* 0x0000e2000c1e1900 */
[----:B-----5:R-:W-:-:S03]  /*0ed0*/  FADD.FTZ R27, R58, R27 ;  /* 0x0000001b3a1b7221 */ /* 0x020fc60000010000 */
[----:B------:R0:W5:Y:S01]  /*0ee0*/  LDG.E R58, [R54.64+0x100] ;  /* 0x00010006363a7981 */ /* 0x000162000c1e1900 */
[----:B------:R-:W-:-:S03]  /*0ef0*/  FADD.FTZ R19, R56, R19 ;  /* 0x0000001338137221 */ /* 0x000fc60000010000 */
[----:B------:R0:W5:Y:S01]  /*0f00*/  LDG.E R56, [R54.64+0x180] ;  /* 0x0001800636387981 */ /* 0x000162000c1e1900 */
[----:B----4-:R-:W-:-:S03]  /*0f10*/  FADD.FTZ R11, R92, R11 ;  /* 0x0000000b5c0b7221 */ /* 0x010fc60000010000 */
[----:B------:R-:W4:Y:S01]  /*0f20*/  LDG.E R92, [R52.64] ;  /* 0x00000006345c7981 */ /* 0x000f22000c1e1900 */
[----:B------:R-:W-:-:S03]  /*0f30*/  FADD.FTZ R68, R61, R68 ;  /* 0x000000443d447221 */ /* 0x000fc60000010000 */
[----:B------:R-:W4:Y:S01]  /*0f40*/  LDG.E R61, [R52.64+0x200] ;  /* 0x00020006343d7981 */ /* 0x000f22000c1e1900 */
[----:B------:R-:W-:-:S03]  /*0f50*/  FADD.FTZ R34, R59, R34 ;  /* 0x000000223b227221 */ /* 0x000fc60000010000 */
[----:B------:R-:W4:Y:S01]  /*0f60*/  LDG.E R59, [R52.64+0x100] ;  /* 0x00010006343b7981 */ /* 0x000f22000c1e1900 */
[----:B------:R-:W-:-:S03]  /*0f70*/  FADD.FTZ R26, R57, R26 ;  /* 0x0000001a391a7221 */ /* 0x000fc60000010000 */
[----:B------:R-:W4:Y:S04]  /*0f80*/  LDG.E R57, [R52.64+0x80] ;  /* 0x0000800634397981 */ /* 0x000f28000c1e1900 */
[----:B0-----:R-:W4:Y:S01]  /*0f90*/  LDG.E R55, [R52.64+0x180] ;  /* 0x0001800634377981 */ /* 0x001f22000c1e1900 */
[----:B------:R-:W-:-:S04]  /*0fa0*/  IADD3 R17, R17, 0x1, RZ ;  /* 0x0000000111117810 */ /* 0x000fc80007ffe0ff */
[----:B------:R-:W-:Y:S01]  /*0fb0*/  ISETP.GE.AND P0, PT, R17, c[0x0][0x3e0], PT ;  /* 0x0000f80011007a0c */ /* 0x000fe20003f06270 */
[----:B------:R-:W-:Y:S01]  /*0fc0*/  ULEA UR8, UP0, UR10, UR8, 0x2 ;  /* 0x000000080a087291 */ /* 0x000fe2000f80103f */
[----:B------:R-:W-:-:S03]  /*0fd0*/  FADD.FTZ R10, R63, R10 ;  /* 0x0000000a3f0a7221 */ /* 0x000fc60000010000 */
[----:B------:R-:W-:Y:S01]  /*0fe0*/  UIADD3.X UR9, UR9, UR4, URZ, UP0, !UPT ;  /* 0x0000000409097290 */ /* 0x000fe200087fe43f */
[----:B------:R-:W-:Y:S02]  /*0ff0*/  FADD.FTZ R18, R91, R18 ;  /* 0x000000125b127221 */ /* 0x000fe40000010000 */
[----:B------:R-:W-:Y:S02]  /*1000*/  FADD.FTZ R90, R93, R90 ;  /* 0x0000005a5d5a7221 */ /* 0x000fe40000010000 */
[----:B--2---:R-:W-:Y:S02]  /*1010*/  FADD.FTZ R8, R62, R8 ;  /* 0x000000083e087221 */ /* 0x004fe40000010000 */
[----:B---3--:R-:W-:Y:S02]  /*1020*/  FADD.FTZ R67, R60, R67 ;  /* 0x000000433c437221 */ /* 0x008fe40000010000 */
[----:B-----5:R-:W-:Y:S02]  /*1030*/  FADD.FTZ R33, R58, R33 ;  /* 0x000000213a217221 */ /* 0x020fe40000010000 */
[----:B------:R-:W-:-:S02]  /*1040*/  FADD.FTZ R25, R56, R25 ;  /* 0x0000001938197221 */ /* 0x000fc40000010000 */
[----:B----4-:R-:W-:Y:S02]  /*1050*/  FADD.FTZ R9, R92, R9 ;  /* 0x000000095c097221 */ /* 0x010fe40000010000 */
[----:B------:R-:W-:Y:S02]  /*1060*/  FADD.FTZ R16, R61, R16 ;  /* 0x000000103d107221 */ /* 0x000fe40000010000 */
[----:B------:R-:W-:Y:S02]  /*1070*/  FADD.FTZ R32, R59, R32 ;  /* 0x000000203b207221 */ /* 0x000fe40000010000 */
[----:B------:R-:W-:Y:S02]  /*1080*/  FADD.FTZ R66, R57, R66 ;  /* 0x0000004239427221 */ /* 0x000fe40000010000 */
[----:B------:R-:W-:Y:S01]  /*1090*/  FADD.FTZ R24, R55, R24 ;  /* 0x0000001837187221 */ /* 0x000fe20000010000 */
[----:B------:R-:W-:Y:S05]  /*10a0*/  @!P0 BRA `(.L_x_249) ;  /* 0xfffff84000008947 */ /* 0x000fea000383ffff */
.L_x_248:
[--C-:B------:R-:W-:Y:S01]  /*10b0*/  SHF.R.S32.HI R40, RZ, 0x2, R83.reuse ;  /* 0x00000002ff287819 */ /* 0x100fe20000011453 */
[----:B------:R-:W-:Y:S01]  /*10c0*/  FMUL.FTZ R46, R71, c[0x0][0x2e0] ;  /* 0x0000b800472e7a20 */ /* 0x000fe20000410000 */
[----:B------:R-:W-:Y:S01]  /*10d0*/  SHF.R.S32.HI R39, RZ, 0x1f, R83 ;  /* 0x0000001fff277819 */ /* 0x000fe20000011453 */
[----:B------:R-:W-:Y:S01]  /*10e0*/  FMUL.FTZ R47, R70, c[0x0][0x2e0] ;  /* 0x0000b800462f7a20 */ /* 0x000fe20000410000 */
[----:B------:R-:W-:Y:S01]  /*10f0*/  LEA.HI R17, R77, R6, RZ, 0x3 ;  /* 0x000000064d117211 */ /* 0x000fe200078f18ff */
[----:B------:R-:W-:Y:S01]  /*1100*/  FMUL.FTZ R69, R69, c[0x0][0x2e0] ;  /* 0x0000b80045457a20 */ /* 0x000fe20000410000 */
[----:B------:R-:W-:Y:S01]  /*1110*/  LEA.HI R39, R39, R40, RZ, 0x3 ;  /* 0x0000002827277211 */ /* 0x000fe200078f18ff */
[----:B------:R-:W-:Y:S01]  /*1120*/  FMUL.FTZ R10, R10, c[0x0][0x2e0] ;  /* 0x0000b8000a0a7a20 */ /* 0x000fe20000410000 */
[----:B------:R-:W-:Y:S01]  /*1130*/  F2FP.BF16.PACK_AB R46, R47, R46 ;  /* 0x0000002e2f2e723e */ /* 0x000fe200000010ff */
[----:B------:R-:W-:Y:S01]  /*1140*/  FMUL.FTZ R47, R9, c[0x0][0x2e0] ;  /* 0x0000b800092f7a20 */ /* 0x000fe20000410000 */
[----:B------:R-:W-:Y:S01]  /*1150*/  LOP3.LUT R39, R39, 0xfffffff8, RZ, 0xc0, !PT ;  /* 0xfffffff827277812 */ /* 0x000fe200078ec0ff */
[----:B------:R-:W-:Y:S01]  /*1160*/  FMUL.FTZ R29, R29, c[0x0][0x2e0] ;  /* 0x0000b8001d1d7a20 */ /* 0x000fe20000410000 */
[----:B------:R-:W-:Y:S01]  /*1170*/  F2FP.BF16.PACK_AB R9, R10, R69 ;  /* 0x000000450a09723e */ /* 0x000fe200000010ff */
[----:B------:R-:W-:Y:S01]  /*1180*/  FMUL.FTZ R10, R28, c[0x0][0x2e0] ;  /* 0x0000b8001c0a7a20 */ /* 0x000fe20000410000 */
[----:B------:R-:W-:Y:S01]  /*1190*/  LEA.HI R77, R77, R6, RZ, 0x6 ;  /* 0x000000064d4d7211 */ /* 0x000fe200078f30ff */
[----:B------:R-:W-:Y:S01]  /*11a0*/  FMUL.FTZ R19, R19, c[0x0][0x2e0] ;  /* 0x0000b80013137a20 */ /* 0x000fe20000410000 */
[----:B------:R-:W-:Y:S01]  /*11b0*/  IADD3 R40, R40, -R39, RZ ;  /* 0x8000002728287210 */ /* 0x000fe20007ffe0ff */
[----:B------:R-:W-:Y:S01]  /*11c0*/  FMUL.FTZ R26, R26, c[0x0][0x2e0] ;  /* 0x0000b8001a1a7a20 */ /* 0x000fe20000410000 */
[----:B------:R-:W-:Y:S01]  /*11d0*/  F2FP.BF16.PACK_AB R29, R10, R29 ;  /* 0x0000001d0a1d723e */ /* 0x000fe200000010ff */
[----:B------:R-:W-:Y:S01]  /*11e0*/  FMUL.FTZ R23, R23, c[0x0][0x2e0] ;  /* 0x0000b80017177a20 */ /* 0x000fe20000410000 */
[----:B------:R-:W-:Y:S01]  /*11f0*/  SHF.R.S32.HI R77, RZ, 0x6, R77 ;  /* 0x00000006ff4d7819 */ /* 0x000fe2000001144d */
[----:B------:R-:W-:Y:S01]  /*1200*/  FMUL.FTZ R22, R22, c[0x0][0x2e0] ;  /* 0x0000b80016167a20 */ /* 0x000fe20000410000 */
[----:B------:R-:W-:Y:S01]  /*1210*/  SHF.L.U32 R10, R40, 0x6, RZ ;  /* 0x00000006280a7819 */ /* 0x000fe200000006ff */
[----:B------:R-:W-:Y:S01]  /*1220*/  FMUL.FTZ R21, R21, c[0x0][0x2e0] ;  /* 0x0000b80015157a20 */ /* 0x000fe20000410000 */
[----:B------:R-:W-:Y:S01]  /*1230*/  LEA.HI R38, R84, R84, RZ, 0x1 ;  /* 0x0000005454267211 */ /* 0x000fe200078f08ff */
[----:B------:R-:W-:Y:S01]  /*1240*/  FMUL.FTZ R20, R20, c[0x0][0x2e0] ;  /* 0x0000b80014147a20 */ /* 0x000fe20000410000 */
[----:B------:R-:W-:Y:S01]  /*1250*/  LOP3.LUT R83, R83, 0x3ffffffc, RZ, 0xc0, !PT ;  /* 0x3ffffffc53537812 */ /* 0x000fe200078ec0ff */
[----:B------:R-:W-:Y:S01]  /*1260*/  FMUL.FTZ R15, R15, c[0x0][0x2e0] ;  /* 0x0000b8000f0f7a20 */ /* 0x000fe20000410000 */
[----:B------:R-:W-:Y:S01]  /*1270*/  LOP3.LUT R41, R17, 0x1ffffff8, RZ, 0xc0, !PT ;  /* 0x1ffffff811297812 */ /* 0x000fe200078ec0ff */
[----:B------:R-:W-:Y:S01]  /*1280*/  FMUL.FTZ R14, R14, c[0x0][0x2e0] ;  /* 0x0000b8000e0e7a20 */ /* 0x000fe20000410000 */
[----:B------:R-:W-:Y:S01]  /*1290*/  F2FP.BF16.PACK_AB R26, R26, R19 ;  /* 0x000000131a1a723e */ /* 0x000fe200000010ff */
[----:B------:R-:W-:Y:S01]  /*12a0*/  FMUL.FTZ R31, R31, c[0x0][0x2e0] ;  /* 0x0000b8001f1f7a20 */ /* 0x000fe20000410000 */
[----:B------:R-:W-:Y:S01]  /*12b0*/  SHF.L.U32 R19, R77, 0x3, RZ ;  /* 0x000000034d137819 */ /* 0x000fe200000006ff */
[----:B------:R-:W-:Y:S01]  /*12c0*/  FMUL.FTZ R30, R30, c[0x0][0x2e0] ;  /* 0x0000b8001e1e7a20 */ /* 0x000fe20000410000 */
[----:B------:R-:W-:Y:S01]  /*12d0*/  LOP3.LUT R10, R10, 0x1c0, RZ, 0xc0, !PT ;  /* 0x000001c00a0a7812 */ /* 0x000fe200078ec0ff */
[----:B------:R-:W-:Y:S01]  /*12e0*/  FMUL.FTZ R82, R82, c[0x0][0x2e0] ;  /* 0x0000b80052527a20 */ /* 0x000fe20000410000 */
[----:B------:R-:W-:Y:S01]  /*12f0*/  LOP3.LUT R43, R38, 0x1ffffe, RZ, 0xc0, !PT ;  /* 0x001ffffe262b7812 */ /* 0x000fe200078ec0ff */
[----:B------:R-:W-:Y:S01]  /*1300*/  FMUL.FTZ R81, R81, c[0x0][0x2e0] ;  /* 0x0000b80051517a20 */ /* 0x000fe20000410000 */
[----:B------:R-:W-:Y:S01]  /*1310*/  IADD3 R38, -R41, R6, RZ ;  /* 0x0000000629267210 */ /* 0x000fe20007ffe1ff */
[----:B------:R-:W-:Y:S01]  /*1320*/  IMAD.IADD R6, R6, 0x1, -R83 ;  /* 0x0000000106067824 */ /* 0x000fe200078e0a53 */
[----:B------:R-:W-:Y:S01]  /*1330*/  LOP3.LUT R19, R10, 0x18, R19, 0xf8, !PT ;  /* 0x000000180a137812 */ /* 0x000fe200078ef813 */
[----:B------:R-:W-:Y:S01]  /*1340*/  FMUL.FTZ R42, R80, c[0x0][0x2e0] ;  /* 0x0000b800502a7a20 */ /* 0x000fe20000410000 */
[----:B------:R-:W-:Y:S01]  /*1350*/  IADD3 R41, R84, -R43, RZ ;  /* 0x8000002b54297210 */ /* 0x000fe20007ffe0ff */
[----:B------:R-:W-:Y:S01]  /*1360*/  FMUL.FTZ R79, R79, c[0x0][0x2e0] ;  /* 0x0000b8004f4f7a20 */ /* 0x000fe20000410000 */
[----:B------:R-:W-:Y:S01]  /*1370*/  SHF.R.U32.HI R10, RZ, 0x3, R10 ;  /* 0x00000003ff0a7819 */ /* 0x000fe2000001160a */
[----:B------:R-:W-:Y:S01]  /*1380*/  FMUL.FTZ R44, R75, c[0x0][0x2e0] ;  /* 0x0000b8004b2c7a20 */ /* 0x000fe20000410000 */
[----:B------:R-:W-:Y:S01]  /*1390*/  LEA R41, R41, R6, 0x9 ;  /* 0x0000000629297211 */ /* 0x000fe200078e48ff */
[----:B------:R-:W-:Y:S01]  /*13a0*/  FMUL.FTZ R45, R74, c[0x0][0x2e0] ;  /* 0x0000b8004a2d7a20 */ /* 0x000fe20000410000 */
[----:B------:R-:W-:Y:S01]  /*13b0*/  LOP3.LUT R10, R19, R10, RZ, 0x3c, !PT ;  /* 0x0000000a130a7212 */ /* 0x000fe200078e3cff */
[----:B------:R-:W-:Y:S01]  /*13c0*/  FMUL.FTZ R90, R90, c[0x0][0x2e0] ;  /* 0x0000b8005a5a7a20 */ /* 0x000fe20000410000 */
[----:B------:R-:W-:Y:S01]  /*13d0*/  LOP3.LUT P0, RZ, R40, 0x4, RZ, 0xc0, !PT ;  /* 0x0000000428ff7812 */ /* 0x000fe2000780c0ff */
[----:B------:R-:W-:Y:S01]  /*13e0*/  FMUL.FTZ R73, R73, c[0x0][0x2e0] ;  /* 0x0000b80049497a20 */ /* 0x000fe20000410000 */
[----:B------:R-:W-:Y:S01]  /*13f0*/  F2FP.BF16.PACK_AB R22, R22, R23 ;  /* 0x000000171616723e */ /* 0x000fe200000010ff */
[----:B------:R-:W-:Y:S01]  /*1400*/  FMUL.FTZ R72, R72, c[0x0][0x2e0] ;  /* 0x0000b80048487a20 */ /* 0x000fe20000410000 */
[----:B------:R-:W-:Y:S01]  /*1410*/  F2FP.BF16.PACK_AB R21, R20, R21 ;  /* 0x000000151415723e */ /* 0x000fe200000010ff */
[----:B------:R-:W-:Y:S01]  /*1420*/  FMUL.FTZ R37, R37, c[0x0][0x2e0] ;  /* 0x0000b80025257a20 */ /* 0x000fe20000410000 */
[----:B------:R-:W-:Y:S01]  /*1430*/  SHF.R.S32.HI R20, RZ, 0x3, R17 ;  /* 0x00000003ff147819 */ /* 0x000fe20000011411 */
[----:B------:R-:W-:Y:S01]  /*1440*/  FMUL.FTZ R48, R36, c[0x0][0x2e0] ;  /* 0x0000b80024307a20 */ /* 0x000fe20000410000 */
[----:B------:R-:W-:Y:S01]  /*1450*/  F2FP.BF16.PACK_AB R23, R14, R15 ;  /* 0x0000000f0e17723e */ /* 0x000fe200000010ff */
[----:B------:R-:W-:Y:S01]  /*1460*/  FMUL.FTZ R49, R35, c[0x0][0x2e0] ;  /* 0x0000b80023317a20 */ /* 0x000fe20000410000 */
[----:B------:R-:W-:Y:S01]  /*1470*/  LEA R14, R41, R10, 0x1 ;  /* 0x0000000a290e7211 */ /* 0x000fe200078e08ff */
[----:B------:R-:W-:Y:S01]  /*1480*/  FMUL.FTZ R68, R68, c[0x0][0x2e0] ;  /* 0x0000b80044447a20 */ /* 0x000fe20000410000 */
[----:B------:R-:W-:Y:S01]  /*1490*/  F2FP.BF16.PACK_AB R28, R30, R31 ;  /* 0x0000001f1e1c723e */ /* 0x000fe200000010ff */
[----:B------:R-:W-:Y:S01]  /*14a0*/  IMAD.SHL.U32 R6, R20, 0x40, RZ ;  /* 0x0000004014067824 */ /* 0x000fe200078e00ff */
[----:B------:R-:W-:Y:S01]  /*14b0*/  SHF.L.U32 R30, R14, 0x1, RZ ;  /* 0x000000010e1e7819 */ /* 0x000fe200000006ff */
        /* <DEDUP_REMOVED lines=9> */
[----:B------:R-:W-:Y:S01]  /*1550*/  IADD3 R31, R30, 0x40, RZ ;  /* 0x000000401e1f7810 */ /* 0x000fe20007ffe0ff */
[----:B------:R-:W-:Y:S01]  /*1560*/  FMUL.FTZ R66, R66, c[0x0][0x2e0] ;  /* 0x0000b80042427a20 */ /* 0x000fe20000410000 */
[----:B------:R-:W-:Y:S01]  /*1570*/  F2FP.BF16.PACK_AB R45, R72, R73 ;  /* 0x00000049482d723e */ /* 0x000fe200000010ff */
[----:B------:R-:W-:Y:S01]  /*1580*/  FMUL.FTZ R33, R33, c[0x0][0x2e0] ;  /* 0x0000b80021217a20 */ /* 0x000fe20000410000 */
[----:B------:R-:W-:Y:S01]  /*1590*/  F2FP.BF16.PACK_AB R37, R48, R37 ;  /* 0x000000253025723e */ /* 0x000fe200000010ff */
[----:B------:R-:W-:Y:S01]  /*15a0*/  FMUL.FTZ R48, R27, c[0x0][0x2e0] ;  /* 0x0000b8001b307a20 */ /* 0x000fe20000410000 */
[----:B------:R-:W-:Y:S01]  /*15b0*/  F2FP.BF16.PACK_AB R47, R68, R49 ;  /* 0x00000031442f723e */ /* 0x000fe200000010ff */
[----:B------:R-:W-:Y:S01]  /*15c0*/  FMUL.FTZ R49, R34, c[0x0][0x2e0] ;  /* 0x0000b80022317a20 */ /* 0x000fe20000410000 */
[----:B------:R-:W-:Y:S01]  /*15d0*/  SHF.L.U32 R10, R38, 0x3, RZ ;  /* 0x00000003260a7819 */ /* 0x000fe200000006ff */
[----:B------:R-:W-:Y:S01]  /*15e0*/  FMUL.FTZ R32, R32, c[0x0][0x2e0] ;  /* 0x0000b80020207a20 */ /* 0x000fe20000410000 */
[----:B------:R-:W-:Y:S01]  /*15f0*/  LOP3.LUT R15, R6, 0x1c0, RZ, 0xc0, !PT ;  /* 0x000001c0060f7812 */ /* 0x000fe200078ec0ff */
[----:B------:R-:W-:Y:S01]  /*1600*/  FMUL.FTZ R13, R13, c[0x0][0x2e0] ;  /* 0x0000b8000d0d7a20 */ /* 0x000fe20000410000 */
[----:B------:R-:W-:Y:S01]  /*1610*/  @P0 IADD3 R31, R30, -0x40, RZ ;  /* 0xffffffc01e1f0810 */ /* 0x000fe20007ffe0ff */
[----:B------:R-:W-:Y:S01]  /*1620*/  FMUL.FTZ R12, R12, c[0x0][0x2e0] ;  /* 0x0000b8000c0c7a20 */ /* 0x000fe20000410000 */
[----:B------:R-:W-:Y:S01]  /*1630*/  F2FP.BF16.PACK_AB R43, R76, R43 ;  /* 0x0000002b4c2b723e */ /* 0x000fe200000010ff */
[----:B------:R-:W-:Y:S01]  /*1640*/  FMUL.FTZ R25, R25, c[0x0][0x2e0] ;  /* 0x0000b80019197a20 */ /* 0x000fe20000410000 */
[----:B------:R-:W-:Y:S01]  /*1650*/  F2FP.BF16.PACK_AB R36, R64, R65 ;  /* 0x000000414024723e */ /* 0x000fe200000010ff */
[----:B------:R-:W-:Y:S01]  /*1660*/  FMUL.FTZ R24, R24, c[0x0][0x2e0] ;  /* 0x0000b80018187a20 */ /* 0x000fe20000410000 */
[----:B------:R-:W-:Y:S01]  /*1670*/  SHF.R.U32.HI R14, RZ, 0x3, R15 ;  /* 0x00000003ff0e7819 */ /* 0x000fe2000001160f */
[----:B------:R-:W-:Y:S01]  /*1680*/  STS [R30], R39 ;  /* 0x000000271e007388 */ /* 0x000fe20000000800 */
[----:B------:R-:W-:Y:S01]  /*1690*/  LOP3.LUT R17, R15, 0x38, R10, 0xf8, !PT ;  /* 0x000000380f117812 */ /* 0x000fe200078ef80a */
[----:B------:R-:W-:Y:S01]  /*16a0*/  FMUL.FTZ R11, R11, c[0x0][0x2e0] ;  /* 0x0000b8000b0b7a20 */ /* 0x000fe20000410000 */
[----:B------:R-:W-:Y:S01]  /*16b0*/  F2FP.BF16.PACK_AB R27, R66, R67 ;  /* 0x00000043421b723e */ /* 0x000fe200000010ff */
[----:B------:R-:W-:Y:S01]  /*16c0*/  STS [R30+0x400], R42 ;  /* 0x0004002a1e007388 */ /* 0x000fe20000000800 */
[----:B------:R-:W-:Y:S01]  /*16d0*/  FMUL.FTZ R18, R18, c[0x0][0x2e0] ;  /* 0x0000b80012127a20 */ /* 0x000fe20000410000 */
[----:B------:R-:W-:Y:S01]  /*16e0*/  F2FP.BF16.PACK_AB R48, R49, R48 ;  /* 0x000000303130723e */ /* 0x000fe200000010ff */
[----:B------:R-:W-:Y:S01]  /*16f0*/  FMUL.FTZ R8, R8, c[0x0][0x2e0] ;  /* 0x0000b80008087a20 */ /* 0x000fe20000410000 */
[----:B------:R-:W-:Y:S01]  /*1700*/  STS [R31], R45 ;  /* 0x0000002d1f007388 */ /* 0x000fe20000000800 */
[----:B------:R-:W-:Y:S01]  /*1710*/  FMUL.FTZ R15, R16, c[0x0][0x2e0] ;  /* 0x0000b800100f7a20 */ /* 0x000fe20000410000 */
[----:B------:R-:W-:Y:S01]  /*1720*/  F2FP.BF16.PACK_AB R32, R32, R33 ;  /* 0x000000212020723e */ /* 0x000fe200000010ff */
[----:B------:R-:W-:Y:S01]  /*1730*/  BSSY B0, `(.L_x_250) ;  /* 0x0000043000007945 */ /* 0x000fe20003800000 */
[----:B------:R-:W-:Y:S01]  /*1740*/  STS [R31+0x400], R46 ;  /* 0x0004002e1f007388 */ /* 0x000fe20000000800 */
[----:B------:R-:W-:-:S02]  /*1750*/  F2FP.BF16.PACK_AB R6, R12, R13 ;  /* 0x0000000d0c06723e */ /* 0x000fc400000010ff */
[----:B------:R-:W-:Y:S01]  /*1760*/  F2FP.BF16.PACK_AB R24, R24, R25 ;  /* 0x000000191818723e */ /* 0x000fe200000010ff */
[----:B------:R-:W-:Y:S01]  /*1770*/  STS [R30+0x1000], R43 ;  /* 0x0010002b1e007388 */ /* 0x000fe20000000800 */
[----:B------:R-:W-:Y:S02]  /*1780*/  F2FP.BF16.PACK_AB R25, R18, R11 ;  /* 0x0000000b1219723e */ /* 0x000fe400000010ff */
[----:B------:R-:W-:Y:S01]  /*1790*/  F2FP.BF16.PACK_AB R8, R15, R8 ;  /* 0x000000080f08723e */ /* 0x000fe200000010ff */
[----:B------:R-:W-:Y:S01]  /*17a0*/  STS [R30+0x1400], R44 ;  /* 0x0014002c1e007388 */ /* 0x000fe20000000800 */
[----:B------:R-:W-:Y:S02]  /*17b0*/  LOP3.LUT R14, R17, R14, RZ, 0x3c, !PT ;  /* 0x0000000e110e7212 */ /* 0x000fe400078e3cff */
[----:B------:R-:W-:Y:S01]  /*17c0*/  SHF.R.S32.HI R11, RZ, 0x1f, R10 ;  /* 0x0000001fff0b7819 */ /* 0x000fe2000001140a */
[----:B------:R-:W-:Y:S01]  /*17d0*/  STS [R31+0x1000], R9 ;  /* 0x001000091f007388 */ /* 0x000fe20000000800 */
[----:B------:R-:W-:-:S03]  /*17e0*/  LEA R14, R77, R14, 0x9 ;  /* 0x0000000e4d0e7211 */ /* 0x000fc600078e48ff */
[----:B------:R0:W-:Y:S01]  /*17f0*/  STS [R31+0x1400], R35 ;  /* 0x001400231f007388 */ /* 0x0001e20000000800 */
[----:B------:R-:W-:-:S03]  /*1800*/  SHF.L.U32 R34, R14, 0x1, RZ ;  /* 0x000000010e227819 */ /* 0x000fc600000006ff */
[----:B------:R2:W-:Y:S04]  /*1810*/  STS [R30+0x2000], R36 ;  /* 0x002000241e007388 */ /* 0x0005e80000000800 */
[----:B------:R-:W-:Y:S01]  /*1820*/  STS [R30+0x2400], R37 ;  /* 0x002400251e007388 */ /* 0x000fe20000000800 */
[----:B0-----:R-:W-:-:S03]  /*1830*/  IADD3 R35, R10, 0x40, RZ ;  /* 0x000000400a237810 */ /* 0x001fc60007ffe0ff */
[----:B------:R-:W-:Y:S01]  /*1840*/  STS [R31+0x2000], R28 ;  /* 0x0020001c1f007388 */ /* 0x000fe20000000800 */
[----:B--2---:R-:W-:-:S03]  /*1850*/  IADD3 R36, R10, 0x80, RZ ;  /* 0x000000800a247810 */ /* 0x004fc60007ffe0ff */
[----:B------:R-:W-:Y:S04]  /*1860*/  STS [R31+0x2400], R29 ;  /* 0x0024001d1f007388 */ /* 0x000fe80000000800 */
[----:B------:R-:W-:Y:S04]  /*1870*/  STS [R30+0x3000], R47 ;  /* 0x0030002f1e007388 */ /* 0x000fe80000000800 */
[----:B------:R-:W-:Y:S04]  /*1880*/  STS [R30+0x3400], R27 ;  /* 0x0034001b1e007388 */ /* 0x000fe80000000800 */
[----:B------:R-:W-:Y:S04]  /*1890*/  STS [R31+0x3000], R48 ;  /* 0x003000301f007388 */ /* 0x000fe80000000800 */
[----:B------:R-:W-:Y:S04]  /*18a0*/  STS [R31+0x3400], R32 ;  /* 0x003400201f007388 */ /* 0x000fe80000000800 */
[----:B------:R0:W-:Y:S04]  /*18b0*/  STS [R30+0x4000], R22 ;  /* 0x004000161e007388 */ /* 0x0001e80000000800 */
[----:B------:R-:W-:Y:S04]  /*18c0*/  STS [R30+0x4400], R21 ;  /* 0x004400151e007388 */ /* 0x000fe80000000800 */
[----:B------:R-:W-:Y:S01]  /*18d0*/  STS [R31+0x4000], R23 ;  /* 0x004000171f007388 */ /* 0x000fe20000000800 */
[----:B0-----:R-:W-:-:S03]  /*18e0*/  IMAD R22, R7, c[0x0][0x398], RZ ;  /* 0x0000e60007167a24 */ /* 0x001fc600078e02ff */
[----:B------:R0:W-:Y:S01]  /*18f0*/  STS [R31+0x4400], R6 ;  /* 0x004400061f007388 */ /* 0x0001e20000000800 */
[----:B------:R-:W-:-:S03]  /*1900*/  IMAD R9, R3, c[0x0][0x39c], R22 ;  /* 0x0000e70003097a24 */ /* 0x000fc600078e0216 */
[----:B------:R2:W-:Y:S04]  /*1910*/  STS [R30+0x5000], R26 ;  /* 0x0050001a1e007388 */ /* 0x0005e80000000800 */
[----:B------:R2:W-:Y:S01]  /*1920*/  STS [R30+0x5400], R24 ;  /* 0x005400181e007388 */ /* 0x0005e20000000800 */
[C---:B0-----:R-:W-:Y:S01]  /*1930*/  IMAD.WIDE.U32 R6, R3.reuse, c[0x0][0x398], R10 ;  /* 0x0000e60003067a25 */ /* 0x041fe200078e000a */
[----:B------:R-:W-:Y:S02]  /*1940*/  IADD3 R3, -R3, R0, RZ ;  /* 0x0000000003037210 */ /* 0x000fe40007ffe1ff */
[----:B------:R2:W-:Y:S01]  /*1950*/  STS [R31+0x5000], R25 ;  /* 0x005000191f007388 */ /* 0x0005e20000000800 */
[C---:B------:R-:W-:Y:S02]  /*1960*/  IADD3 R0, R20.reuse, 0x20, RZ ;  /* 0x0000002014007810 */ /* 0x040fe40007ffe0ff */
[----:B------:R-:W-:Y:S01]  /*1970*/  ISETP.GE.AND P1, PT, R20, R3, PT ;  /* 0x000000031400720c */ /* 0x000fe20003f26270 */
[----:B------:R2:W-:Y:S04]  /*1980*/  STS [R31+0x5400], R8 ;  /* 0x005400081f007388 */ /* 0x0005e80000000800 */
[----:B------:R-:W-:Y:S01]  /*1990*/  BAR.SYNC.DEFER_BLOCKING 0x0 ;  /* 0x0000000000007b1d */ /* 0x000fe20000010000 */
[----:B------:R-:W-:-:S02]  /*19a0*/  IADD3 R6, P0, R4, R6, RZ ;  /* 0x0000000604067210 */ /* 0x000fc40007f1e0ff */
[----:B-1----:R-:W-:Y:S02]  /*19b0*/  SHF.R.S32.HI R4, RZ, 0x1f, R5 ;  /* 0x0000001fff047819 */ /* 0x002fe40000011405 */
[----:B------:R-:W-:Y:S02]  /*19c0*/  IADD3.X R7, R2, R7, R9, P0, !PT ;  /* 0x0000000702077210 */ /* 0x000fe400007fe409 */
[----:B------:R-:W-:Y:S01]  /*19d0*/  ISETP.GE.AND P0, PT, R0, R3, PT ;  /* 0x000000030000720c */ /* 0x000fe20003f06270 */
[----:B------:R-:W-:Y:S01]  /*19e0*/  IMAD R4, R4, c[0x0][0x3b0], RZ ;  /* 0x0000ec0004047a24 */ /* 0x000fe200078e02ff */
[----:B------:R-:W-:Y:S01]  /*19f0*/  SHF.R.S32.HI R0, RZ, 0x1f, R20 ;  /* 0x0000001fff007819 */ /* 0x000fe20000011414 */
[----:B------:R-:W-:-:S04]  /*1a00*/  IMAD.WIDE.U32 R22, R5, c[0x0][0x3b0], R6 ;  /* 0x0000ec0005167a25 */ /* 0x000fc800078e0006 */
[----:B------:R-:W-:-:S04]  /*1a10*/  IMAD R9, R5, c[0x0][0x3b4], R4 ;  /* 0x0000ed0005097a24 */ /* 0x000fc800078e0204 */
[----:B------:R-:W-:Y:S01]  /*1a20*/  IMAD.IADD R9, R23, 0x1, R9 ;  /* 0x0000000117097824 */ /* 0x000fe200078e0209 */
[----:B------:R2:W0:Y:S04]  /*1a30*/  LDS.128 R16, [R34+0x1000] ;  /* 0x0010000022107984 */ /* 0x0004280000000c00 */
[----:B------:R2:W1:Y:S01]  /*1a40*/  LDS.128 R12, [R34+0x3000] ;  /* 0x00300000220c7984 */ /* 0x0004620000000c00 */
[----:B------:R-:W-:Y:S05]  /*1a50*/  @P1 BRA `(.L_x_251) ;  /* 0x0000010000001947 */ /* 0x000fea0003800000 */
[----:B------:R-:W-:Y:S01]  /*1a60*/  ISETP.GE.AND P1, PT, R10, c[0x0][0x220], PT ;  /* 0x000088000a007a0c */ /* 0x000fe20003f26270 */
[----:B------:R-:W3:Y:S01]  /*1a70*/  LDS.128 R4, [R34+0x2000] ;  /* 0x0020000022047984 */ /* 0x000ee20000000c00 */
[----:B--2---:R-:W-:Y:S01]  /*1a80*/  MOV R8, R22 ;  /* 0x0000001600087202 */ /* 0x004fe20000000f00 */
[----:B------:R-:W-:Y:S01]  /*1a90*/  IMAD R21, R0, c[0x0][0x398], RZ ;  /* 0x0000e60000157a24 */ /* 0x000fe200078e02ff */
[----:B------:R-:W-:Y:S01]  /*1aa0*/  ISETP.GE.AND P2, PT, R35, c[0x0][0x220], PT ;  /* 0x0000880023007a0c */ /* 0x000fe20003f46270 */
[----:B------:R-:W2:Y:S01]  /*1ab0*/  LDS.128 R24, [R34+0x4000] ;  /* 0x0040000022187984 */ /* 0x000ea20000000c00 */
[----:B------:R-:W-:Y:S01]  /*1ac0*/  ISETP.GE.AND P3, PT, R36, c[0x0][0x220], PT ;  /* 0x0000880024007a0c */ /* 0x000fe20003f66270 */
[----:B------:R-:W-:-:S04]  /*1ad0*/  IMAD.WIDE.U32 R2, R20, c[0x0][0x398], R8 ;  /* 0x0000e60014027a25 */ /* 0x000fc800078e0008 */
[----:B------:R-:W-:Y:S01]  /*1ae0*/  IMAD R21, R20, c[0x0][0x39c], R21 ;  /* 0x0000e70014157a24 */ /* 0x000fe200078e0215 */
[----:B------:R-:W-:Y:S01]  /*1af0*/  LEA R32, P4, R2, c[0x0][0x338], 0x1 ;  /* 0x0000ce0002207a11 */ /* 0x000fe200078808ff */
[----:B------:R-:W4:Y:S03]  /*1b00*/  @!P1 LDS.128 R28, [R34] ;  /* 0x00000000221c9984 */ /* 0x000f260000000c00 */
[----:B------:R-:W-:-:S04]  /*1b10*/  IADD3 R3, R3, R21, RZ ;  /* 0x0000001503037210 */ /* 0x000fc80007ffe0ff */
[----:B------:R-:W-:-:S05]  /*1b20*/  LEA.HI.X R33, R2, c[0x0][0x33c], R3, 0x1, P4 ;  /* 0x0000cf0002217a11 */ /* 0x000fca00020f0c03 */
[----:B---3--:R3:W-:Y:S04]  /*1b30*/  @!P2 STG.E.128 [R32.64+0x80], R4 ;  /* 0x000080042000a986 */ /* 0x0087e8000c101d06 */
[----:B--2---:R3:W-:Y:S04]  /*1b40*/  @!P3 STG.E.128 [R32.64+0x100], R24 ;  /* 0x000100182000b986 */ /* 0x0047e8000c101d06 */
[----:B----4-:R3:W-:Y:S02]  /*1b50*/  @!P1 STG.E.128 [R32.64], R28 ;  /* 0x0000001c20009986 */ /* 0x0107e4000c101d06 */
.L_x_251:
[----:B------:R-:W-:Y:S05]  /*1b60*/  BSYNC B0 ;  /* 0x0000000000007941 */ /* 0x000fea0003800000 */
.L_x_250:
[----:B---3--:R3:W4:Y:S01]  /*1b70*/  LDS.128 R4, [R34+0x5000] ;  /* 0x0050000022047984 */ /* 0x0087220000000c00 */
[----:B------:R-:W-:Y:S05]  /*1b80*/  @P0 EXIT ;  /* 0x000000000000094d */ /* 0x000fea0003800000 */
[----:B------:R-:W-:Y:S02]  /*1b90*/  IADD3 R11, P0, R20, 0x20, RZ ;  /* 0x00000020140b7810 */ /* 0x000fe40007f1e0ff */
[----:B------:R-:W-:-:S02]  /*1ba0*/  MOV R2, R22 ;  /* 0x0000001600027202 */ /* 0x000fc40000000f00 */
[----:B------:R-:W-:Y:S02]  /*1bb0*/  IADD3.X R0, RZ, R0, RZ, P0, !PT ;  /* 0x00000000ff007210 */ /* 0x000fe400007fe4ff */
[----:B------:R-:W-:Y:S02]  /*1bc0*/  MOV R3, R9 ;  /* 0x0000000900037202 */ /* 0x000fe40000000f00 */
[----:B------:R-:W-:Y:S01]  /*1bd0*/  ISETP.GE.AND P1, PT, R10, c[0x0][0x220], PT ;  /* 0x000088000a007a0c */ /* 0x000fe20003f26270 */
[----:B------:R-:W-:Y:S01]  /*1be0*/  IMAD R0, R0, c[0x0][0x398], RZ ;  /* 0x0000e60000007a24 */ /* 0x000fe200078e02ff */
[----:B------:R-:W-:Y:S01]  /*1bf0*/  ISETP.GE.AND P2, PT, R35, c[0x0][0x220], PT ;  /* 0x0000880023007a0c */ /* 0x000fe20003f46270 */
[----:B------:R-:W-:Y:S01]  /*1c00*/  IMAD.WIDE.U32 R2, R11, c[0x0][0x398], R2 ;  /* 0x0000e6000b027a25 */ /* 0x000fe200078e0002 */
[----:B------:R-:W-:-:S03]  /*1c10*/  ISETP.GE.AND P3, PT, R36, c[0x0][0x220], PT ;  /* 0x0000880024007a0c */ /* 0x000fc60003f66270 */
[----:B------:R-:W-:Y:S01]  /*1c20*/  IMAD R11, R11, c[0x0][0x39c], R0 ;  /* 0x0000e7000b0b7a24 */ /* 0x000fe200078e0200 */
[----:B--2---:R-:W-:-:S04]  /*1c30*/  LEA R8, P0, R2, c[0x0][0x338], 0x1 ;  /* 0x0000ce0002087a11 */ /* 0x004fc800078008ff */
[----:B------:R-:W-:-:S04]  /*1c40*/  IADD3 R3, R3, R11, RZ ;  /* 0x0000000b03037210 */ /* 0x000fc80007ffe0ff */
[----:B------:R-:W-:-:S05]  /*1c50*/  LEA.HI.X R9, R2, c[0x0][0x33c], R3, 0x1, P0 ;  /* 0x0000cf0002097a11 */ /* 0x000fca00000f0c03 */
[----:B0-----:R0:W-:Y:S04]  /*1c60*/  @!P1 STG.E.128 [R8.64], R16 ;  /* 0x0000001008009986 */ /* 0x0011e8000c101d06 */
[----:B-1----:R0:W-:Y:S01]  /*1c70*/  @!P2 STG.E.128 [R8.64+0x80], R12 ;  /* 0x0000800c0800a986 */ /* 0x0021e2000c101d06 */
[----:B------:R-:W-:Y:S05]  /*1c80*/  @P3 EXIT ;  /* 0x000000000000394d */ /* 0x000fea0003800000 */
[----:B----4-:R-:W-:Y:S01]  /*1c90*/  STG.E.128 [R8.64+0x100], R4 ;  /* 0x0001000408007986 */ /* 0x010fe2000c101d06 */
[----:B------:R-:W-:Y:S05]  /*1ca0*/  EXIT ;  /* 0x000000000000794d */ /* 0x000fea0003800000 */
.L_x_252:
        /* <DEDUP_REMOVED lines=13> */
.L_x_804:


//--------------------- .text._ZN5flash44flash_bwd_dq_dk_dv_loop_seqk_parallel_kernelI23Flash_bwd_kernel_traitsILi192ELi64ELi64ELi8ELi4ELi2ELi2ELb1ELb1EN7cutlass10bfloat16_tE19Flash_kernel_traitsILi192ELi64ELi64ELi8ES3_EELb1ELb1ELb0ELb0ELb0ELb0ELb0EEEvNS_16Flash_bwd_paramsE --------------------------
	.section	.text._ZN5flash44flash_bwd_dq_dk_dv_loop_seqk_parallel_kernelI23Flash_bwd_kernel_traitsILi192ELi64ELi64ELi8ELi4ELi2ELi2ELb1ELb1EN7cutlass10bfloat16_tE19Flash_kernel_traitsILi192ELi64ELi64ELi8ES3_EELb1ELb1ELb0ELb0ELb0ELb0ELb0EEEvNS_16Flash_bwd_paramsE,"ax",@progbits
	.sectioninfo	@"SHI_REGISTERS=255"
	.align	128
        .global         _ZN5flash44flash_bwd_dq_dk_dv_loop_seqk_parallel_kernelI23Flash_bwd_kernel_traitsILi192ELi64ELi64ELi8ELi4ELi2ELi2ELb1ELb1EN7cutlass10bfloat16_tE19Flash_kernel_traitsILi192ELi64ELi64ELi8ES3_EELb1ELb1ELb0ELb0ELb0ELb0ELb0EEEvNS_16Flash_bwd_paramsE
        .type           _ZN5flash44flash_bwd_dq_dk_dv_loop_seqk_parallel_kernelI23Flash_bwd_kernel_traitsILi192ELi64ELi64ELi8ELi4ELi2ELi2ELb1ELb1EN7cutlass10bfloat16_tE19Flash_kernel_traitsILi192ELi64ELi64ELi8ES3_EELb1ELb1ELb0ELb0ELb0ELb0ELb0EEEvNS_16Flash_bwd_paramsE,@function
        .size           _ZN5flash44flash_bwd_dq_dk_dv_loop_seqk_parallel_kernelI23Flash_bwd_kernel_traitsILi192ELi64ELi64ELi8ELi4ELi2ELi2ELb1ELb1EN7cutlass10bfloat16_tE19Flash_kernel_traitsILi192ELi64ELi64ELi8ES3_EELb1ELb1ELb0ELb0ELb0ELb0ELb0EEEvNS_16Flash_bwd_paramsE,(.L_x_805 - _ZN5flash44flash_bwd_dq_dk_dv_loop_seqk_parallel_kernelI23Flash_bwd_kernel_traitsILi192ELi64ELi64ELi8ELi4ELi2ELi2ELb1ELb1EN7cutlass10bfloat16_tE19Flash_kernel_traitsILi192ELi64ELi64ELi8ES3_EELb1ELb1ELb0ELb0ELb0ELb0ELb0EEEvNS_16Flash_bwd_paramsE)
        .other          _ZN5flash44flash_bwd_dq_dk_dv_loop_seqk_parallel_kernelI23Flash_bwd_kernel_traitsILi192ELi64ELi64ELi8ELi4ELi2ELi2ELb1ELb1EN7cutlass10bfloat16_tE19Flash_kernel_traitsILi192ELi64ELi64ELi8ES3_EELb1ELb1ELb0ELb0ELb0ELb0ELb0EEEvNS_16Flash_bwd_paramsE,@"STO_CUDA_ENTRY STV_DEFAULT"
_ZN5flash44flash_bwd_dq_dk_dv_loop_seqk_parallel_kernelI23Flash_bwd_kernel_traitsILi192ELi64ELi64ELi8ELi4ELi2ELi2ELb1ELb1EN7cutlass10bfloat16_tE19Flash_kernel_traitsILi192ELi64ELi64ELi8ES3_EELb1ELb1ELb0ELb0ELb0ELb0ELb0EEEvNS_16Flash_bwd_paramsE:
.text._ZN5flash44flash_bwd_dq_dk_dv_loop_seqk_parallel_kernelI23Flash_bwd_kernel_traitsILi192ELi64ELi64ELi8ELi4ELi2ELi2ELb1ELb1EN7cutlass10bfloat16_tE19Flash_kernel_traitsILi192ELi64ELi64ELi8ES3_EELb1ELb1ELb0ELb0ELb0ELb0ELb0EEEvNS_16Flash_bwd_paramsE:
        /* <DEDUP_REMOVED lines=12> */
[----:B------:R-:W2:Y:S01]  /*00c0*/  S2UR UR36, SR_CTAID.Y ;  /* 0x00000000002479c3 */ /* 0x000ea20000002600 */
[----:B------:R-:W-:Y:S02]  /*00d0*/  ULDC UR15, c[0x0][0x224] ;  /* 0x00008900000f7ab9 */ /* 0x000fe40000000800 */
[----:B------:R-:W-:Y:S02]  /*00e0*/  USHF.R.S32.HI UR8, URZ, 0x1f, UR15 ;  /* 0x0000001f3f087899 */ /* 0x000fe4000801140f */
[----:B------:R-:W-:Y:S02]  /*00f0*/  ULDC.U8 UR9, c[0x0][0x328] ;  /* 0x0000ca0000097ab9 */ /* 0x000fe40000000000 */
[----:B------:R-:W-:Y:S01]  /*0100*/  UISETP.NE.AND UP5, UPT, UR9, URZ, UPT ;  /* 0x0000003f0900728c */ /* 0x000fe2000bfa5270 */
[----:B------:R-:W3:Y:S01]  /*0110*/  S2UR UR37, SR_CTAID.Z ;  /* 0x00000000002579c3 */ /* 0x000ee20000002700 */
[----:B------:R-:W-:-:S02]  /*0120*/  ULDC UR48, c[0x0][0x22c] ;  /* 0x00008b0000307ab9 */ /* 0x000fc40000000800 */
[----:B------:R-:W-:Y:S02]  /*0130*/  ULDC UR38, c[0x0][0x1c0] ;  /* 0x0000700000267ab9 */ /* 0x000fe40000000800 */
[----:B------:R-:W-:Y:S02]  /*0140*/  UMOV UR7, 0x80 ;  /* 0x0000008000077882 */ /* 0x000fe40000000000 */
[----:B------:R-:W-:Y:S02]  /*0150*/  ULDC UR6, c[0x0][0x210] ;  /* 0x0000840000067ab9 */ /* 0x000fe40000000800 */
[----:B------:R-:W-:Y:S02]  /*0160*/  ULDC UR58, c[0x0][0x234] ;  /* 0x00008d00003a7ab9 */ /* 0x000fe40000000800 */
[----:B------:R-:W-:Y:S02]  /*0170*/  ULDC UR12, c[0x0][0x1c0] ;  /* 0x00007000000c7ab9 */ /* 0x000fe40000000800 */
[----:B------:R-:W-:Y:S01]  /*0180*/  ULDC UR13, c[0x0][0x1c0] ;  /* 0x00007000000d7ab9 */ /* 0x000fe20000000800 */
[----:B-1----:R-:W-:Y:S01]  /*0190*/  SHF.R.S32.HI R5, RZ, 0x1f, R6 ;  /* 0x0000001fff057819 */ /* 0x002fe20000011406 */
[----:B--2---:R-:W-:-:S02]  /*01a0*/  UIMAD.WIDE.U32 UR44, UR36, UR15, URZ ;  /* 0x0000000f242c72a5 */ /* 0x004fc4000f8e003f */
[----:B------:R-:W-:Y:S01]  /*01b0*/  USHF.L.U32 UR15, UR36, 0x7, URZ ;  /* 0x00000007240f7899 */ /* 0x000fe2000800063f */
[CC--:B------:R-:W-:Y:S01]  /*01c0*/  LEA.HI R3, R5.reuse, R6.reuse, RZ, 0x5 ;  /* 0x0000000605037211 */ /* 0x0c0fe200078f28ff */
[----:B------:R-:W-:Y:S01]  /*01d0*/  USHF.R.S32.HI UR9, URZ, 0x1f, UR36 ;  /* 0x0000001f3f097899 */ /* 0x000fe20008011424 */
[-C--:B------:R-:W-:Y:S01]  /*01e0*/  LEA.HI R10, R5, R6.reuse, RZ, 0x3 ;  /* 0x00000006050a7211 */ /* 0x080fe200078f18ff */
[----:B------:R-:W-:Y:S01]  /*01f0*/  UIMAD.WIDE UR38, UR48, UR38, URZ ;  /* 0x00000026302672a5 */ /* 0x000fe2000f8e023f */
[----:B------:R-:W-:Y:S01]  /*0200*/  LOP3.LUT R4, R3, 0xffffffe0, RZ, 0xc0, !PT ;  /* 0xffffffe003047812 */ /* 0x000fe200078ec0ff */
[----:B---3--:R-:W-:Y:S01]  /*0210*/  UIMAD UR49, UR37, UR48, URZ ;  /* 0x00000030253172a4 */ /* 0x008fe2000f8e023f */
[--C-:B------:R-:W-:Y:S01]  /*0220*/  SHF.R.S32.HI R0, RZ, 0x5, R3.reuse ;  /* 0x00000005ff007819 */ /* 0x100fe20000011403 */
[----:B------:R-:W-:Y:S01]  /*0230*/  UIMAD UR58, UR7, UR6, UR58 ;  /* 0x00000006073a72a4 */ /* 0x000fe2000f8e023a */
[----:B------:R-:W-:Y:S01]  /*0240*/  SHF.R.S32.HI R12, RZ, 0x1f, R3 ;  /* 0x0000001fff0c7819 */ /* 0x000fe20000011403 */
[----:B------:R-:W-:Y:S01]  /*0250*/  IMAD.IADD R9, R6, 0x1, -R4 ;  /* 0x0000000106097824 */ /* 0x000fe200078e0a04 */
[CC--:B------:R-:W-:Y:S01]  /*0260*/  LEA.HI R2, R5.reuse, R6.reuse, RZ, 0x4 ;  /* 0x0000000605027211 */ /* 0x0c0fe200078f20ff */
[----:B------:R-:W-:Y:S01]  /*0270*/  UIMAD UR48, UR48, UR12, URZ ;  /* 0x0000000c303072a4 */ /* 0x000fe2000f8e023f */
[CC--:B------:R-:W-:Y:S01]  /*0280*/  LEA.HI R14, R5.reuse, R6.reuse, RZ, 0x7 ;  /* 0x00000006050e7211 */ /* 0x0c0fe200078f38ff */
[----:B------:R-:W-:Y:S01]  /*0290*/  UIMAD UR6, UR36, UR13, UR37 ;  /* 0x0000000d240672a4 */ /* 0x000fe2000f8e0225 */
[CC--:B------:R-:W-:Y:S01]  /*02a0*/  LEA.HI R15, R5.reuse, R6.reuse, RZ, 0x6 ;  /* 0x00000006050f7211 */ /* 0x0c0fe200078f30ff */
[----:B------:R-:W-:Y:S01]  /*02b0*/  ULDC UR14, c[0x0][0x1c0] ;  /* 0x00007000000e7ab9 */ /* 0x000fe20000000800 */
[----:B------:R-:W-:Y:S01]  /*02c0*/  LEA.HI R5, R5, R6, RZ, 0x2 ;  /* 0x0000000605057211 */ /* 0x000fe200078f10ff */
[----:B------:R-:W-:Y:S01]  /*02d0*/  ULDC UR11, c[0x0][0x1c0] ;  /* 0x00007000000b7ab9 */ /* 0x000fe20000000800 */
[-C--:B------:R-:W-:Y:S01]  /*02e0*/  LEA.HI R4, R12, R0.reuse, RZ, 0x2 ;  /* 0x000000000c047211 */ /* 0x080fe200078f10ff */
[----:B------:R-:W-:Y:S01]  /*02f0*/  UIMAD UR55, UR8, UR36, URZ ;  /* 0x00000024083772a4 */ /* 0x000fe2000f8e023f */
[----:B------:R-:W-:Y:S01]  /*0300*/  LEA.HI R3, R3, R0, RZ, 0x1 ;  /* 0x0000000003037211 */ /* 0x000fe200078f08ff */
[----:B------:R-:W-:Y:S01]  /*0310*/  UIMAD UR7, UR36, UR11, UR37 ;  /* 0x0000000b240772a4 */ /* 0x000fe2000f8e0225 */
[----:B------:R-:W-:Y:S01]  /*0320*/  LOP3.LUT R7, R10, 0xfffffff8, RZ, 0xc0, !PT ;  /* 0xfffffff80a077812 */ /* 0x000fe200078ec0ff */
[----:B------:R-:W-:Y:S01]  /*0330*/  @!UP5 UIMAD UR8, UR36, UR14, UR37 ;  /* 0x0000000e2408d2a4 */ /* 0x000fe2000f8e0225 */
[----:B------:R-:W-:Y:S01]  /*0340*/  LOP3.LUT R8, R2, 0xfffffff0, RZ, 0xc0, !PT ;  /* 0xfffffff002087812 */ /* 0x000fe200078ec0ff */
[----:B------:R-:W-:Y:S01]  /*0350*/  USHF.L.U32 UR47, UR48, 0x6, URZ ;  /* 0x00000006302f7899 */ /* 0x000fe2000800063f */
[----:B------:R-:W-:Y:S01]  /*0360*/  LOP3.LUT R11, R5, 0x7ffffffc, RZ, 0xc0, !PT ;  /* 0x7ffffffc050b7812 */ /* 0x000fe200078ec0ff */
[----:B------:R-:W-:Y:S01]  /*0370*/  IMAD.IADD R7, R6, 0x1, -R7 ;  /* 0x0000000106077824 */ /* 0x000fe200078e0a07 */
[----:B------:R-:W-:Y:S01]  /*0380*/  LOP3.LUT R4, R4, 0xfffffffc, RZ, 0xc0, !PT ;  /* 0xfffffffc04047812 */ /* 0x000fe200078ec0ff */
[C---:B------:R-:W-:Y:S01]  /*0390*/  IMAD.IADD R8, R6.reuse, 0x1, -R8 ;  /* 0x0000000106087824 */ /* 0x040fe200078e0a08 */
[----:B------:R-:W-:Y:S01]  /*03a0*/  LOP3.LUT R3, R3, 0xfffffffe, RZ, 0xc0, !PT ;  /* 0xfffffffe03037812 */ /* 0x000fe200078ec0ff */
[----:B------:R-:W-:Y:S01]  /*03b0*/  IMAD.IADD R16, R6, 0x1, -R11 ;  /* 0x0000000106107824 */ /* 0x000fe200078e0a0b */
[----:B------:R-:W-:Y:S01]  /*03c0*/  SHF.R.S32.HI R6, RZ, 0x4, R2 ;  /* 0x00000004ff067819 */ /* 0x000fe20000011402 */
[C---:B------:R-:W-:Y:S01]  /*03d0*/  IMAD.IADD R18, R0.reuse, 0x1, -R4 ;  /* 0x0000000100127824 */ /* 0x040fe200078e0a04 */
[----:B------:R-:W-:Y:S01]  /*03e0*/  SHF.R.S32.HI R17, RZ, 0x3, R10 ;  /* 0x00000003ff117819 */ /* 0x000fe2000001140a */
[----:B------:R-:W-:Y:S01]  /*03f0*/  IMAD.IADD R13, R0, 0x1, -R3 ;  /* 0x00000001000d7824 */ /* 0x000fe200078e0a03 */
[--C-:B------:R-:W-:Y:S01]  /*0400*/  SHF.R.S32.HI R3, RZ, 0x2, R5.reuse ;  /* 0x00000002ff037819 */ /* 0x100fe20000011405 */
[----:B------:R-:W-:Y:S01]  /*0410*/  IMAD.SHL.U32 R20, R7, 0x8, RZ ;  /* 0x0000000807147824 */ /* 0x000fe200078e00ff */
[----:B------:R-:W-:Y:S01]  /*0420*/  SHF.R.S32.HI R0, RZ, 0x1f, R5 ;  /* 0x0000001fff007819 */ /* 0x000fe20000011405 */
[----:B------:R-:W-:Y:S01]  /*0430*/  STL [R1+0x8c], R18 ;  /* 0x00008c1201007387 */ /* 0x000fe20000100800 */
[----:B------:R-:W-:Y:S01]  /*0440*/  LEA.HI R2, R2, R6, RZ, 0x1 ;  /* 0x0000000602027211 */ /* 0x000fe200078f08ff */
[----:B------:R-:W-:Y:S01]  /*0450*/  USHF.L.U32 UR46, UR6, 0x5, URZ ;  /* 0x00000005062e7899 */ /* 0x000fe2000800063f */
[----:B------:R-:W-:Y:S01]  /*0460*/  LEA.HI R0, R0, R3, RZ, 0x3 ;  /* 0x0000000300007211 */ /* 0x000fe200078f18ff */
[----:B------:R-:W-:Y:S01]  /*0470*/  STL [R1+0x48], R20 ;  /* 0x0000481401007387 */ /* 0x000fe20000100800 */
[----:B------:R-:W-:Y:S01]  /*0480*/  LOP3.LUT R2, R2, 0xfffffffe, RZ, 0xc0, !PT ;  /* 0xfffffffe02027812 */ /* 0x000fe200078ec0ff */
[----:B------:R-:W-:Y:S01]  /*0490*/  ULDC UR52, c[0x0][0x214] ;  /* 0x0000850000347ab9 */ /* 0x000fe20000000800 */
[----:B------:R-:W-:Y:S01]  /*04a0*/  LOP3.LUT R0, R0, 0xfffffff8, RZ, 0xc0, !PT ;  /* 0xfffffff800007812 */ /* 0x000fe200078ec0ff */
[----:B------:R-:W-:Y:S01]  /*04b0*/  ULDC UR59, c[0x0][0x1c8] ;  /* 0x00007200003b7ab9 */ /* 0x000fe20000000800 */
[----:B------:R-:W-:Y:S01]  /*04c0*/  SHF.R.S32.HI R14, RZ, 0x7, R14 ;  /* 0x00000007ff0e7819 */ /* 0x000fe2000001140e */
[----:B------:R-:W-:Y:S01]  /*04d0*/  IMAD.IADD R11, R6, 0x1, -R2 ;  /* 0x00000001060b7824 */ /* 0x000fe200078e0a02 */
[----:B------:R-:W-:Y:S01]  /*04e0*/  SHF.R.S32.HI R2, RZ, 0x1f, R9 ;  /* 0x0000001fff027819 */ /* 0x000fe20000011409 */
[----:B------:R-:W-:Y:S01]  /*04f0*/  IMAD.IADD R6, R3, 0x1, -R0 ;  /* 0x0000000103067824 */ /* 0x000fe200078e0a00 */
[----:B------:R-:W-:Y:S01]  /*0500*/  SHF.R.S32.HI R3, RZ, 0x1f, R8 ;  /* 0x0000001fff037819 */ /* 0x000fe20000011408 */
[----:B------:R-:W-:Y:S01]  /*0510*/  IMAD.SHL.U32 R0, R17, 0x40, RZ ;  /* 0x0000004011007824 */ /* 0x000fe200078e00ff */
[----:B------:R-:W-:Y:S01]  /*0520*/  LEA.HI R17, R2, R9, RZ, 0x2 ;  /* 0x0000000902117211 */ /* 0x000fe200078f10ff */
[----:B------:R-:W-:Y:S01]  /*0530*/  ULDC.U8 UR10, c[0x0][0x3d0] ;  /* 0x0000f400000a7ab9 */ /* 0x000fe20000000000 */
[----:B------:R-:W-:Y:S01]  /*0540*/  LEA.HI R12, R3, R8, RZ, 0x3 ;  /* 0x00000008030c7211 */ /* 0x000fe200078f18ff */
[----:B------:R-:W-:Y:S01]  /*0550*/  IMAD.SHL.U32 R3, R11, 0x200, RZ ;  /* 0x000002000b037824 */ /* 0x000fe200078e00ff */
[----:B------:R-:W-:Y:S01]  /*0560*/  LOP3.LUT R0, R0, 0x1c0, RZ, 0xc0, !PT ;  /* 0x000001c000007812 */ /* 0x000fe200078ec0ff */
[----:B------:R-:W-:Y:S01]  /*0570*/  ULDC UR53, c[0x0][0x224] ;  /* 0x0000890000357ab9 */ /* 0x000fe20000000800 */
[----:B------:R-:W-:Y:S01]  /*0580*/  LOP3.LUT R4, R6, 0x1, RZ, 0xc0, !PT ;  /* 0x0000000106047812 */ /* 0x000fe200078ec0ff */
[----:B------:R-:W-:Y:S01]  /*0590*/  @UP5 UIMAD UR57, UR36, UR52, URZ ;  /* 0x00000034243952a4 */ /* 0x000fe2000f8e023f */
[----:B------:R-:W-:Y:S01]  /*05a0*/  LOP3.LUT R2, R0, 0x38, R20, 0xf8, !PT ;  /* 0x0000003800027812 */ /* 0x000fe200078ef814 */
[----:B------:R-:W-:Y:S01]  /*05b0*/  ULDC.64 UR4, c[0x0][0x118] ;  /* 0x0000460000047ab9 */ /* 0x000fe20000000a00 */
[----:B------:R-:W-:Y:S01]  /*05c0*/  SHF.R.U32.HI R0, RZ, 0x3, R0 ;  /* 0x00000003ff007819 */ /* 0x000fe20000011600 */
[----:B------:R-:W-:Y:S01]  /*05d0*/  ULOP3.LUT UR59, UR37, UR59, URZ, 0x3c, !UPT ;  /* 0x0000003b253b7292 */ /* 0x000fe2000f8e3c3f */
[----:B------:R-:W-:Y:S01]  /*05e0*/  ISETP.NE.U32.AND P0, PT, R4, 0x1, PT ;  /* 0x000000010400780c */ /* 0x000fe20003f05070 */
[----:B------:R-:W-:Y:S01]  /*05f0*/  USHF.R.S32.HI UR60, URZ, 0x1f, UR37 ;  /* 0x0000001f3f3c7899 */ /* 0x000fe20008011425 */
[----:B------:R-:W-:Y:S01]  /*0600*/  LOP3.LUT R9, R2, R0, RZ, 0x3c, !PT ;  /* 0x0000000002097212 */ /* 0x000fe200078e3cff */
[C---:B------:R-:W-:Y:S01]  /*0610*/  IMAD.SHL.U32 R0, R7.reuse, 0x40, RZ ;  /* 0x0000004007007824 */ /* 0x040fe200078e00ff */
[----:B------:R-:W-:Y:S01]  /*0620*/  LOP3.LUT R2, R12, 0xfffffff8, RZ, 0xc0, !PT ;  /* 0xfffffff80c027812 */ /* 0x000fe200078ec0ff */
[----:B------:R-:W-:Y:S01]  /*0630*/  UISETP.NE.AND UP6, UPT, UR10, URZ, UPT ;  /* 0x0000003f0a00728c */ /* 0x000fe2000bfc5270 */
[C---:B------:R-:W-:Y:S01]  /*0640*/  LOP3.LUT P4, RZ, R7.reuse, 0x4, RZ, 0xc0, !PT ;  /* 0x0000000407ff7812 */ /* 0x040fe2000788c0ff */
[----:B------:R-:W-:Y:S01]  /*0650*/  USHF.R.S32.HI UR61, URZ, 0x1f, UR37 ;  /* 0x0000001f3f3d7899 */ /* 0x000fe20008011425 */
[----:B------:R-:W-:Y:S01]  /*0660*/  LOP3.LUT R0, R0, 0x1c0, RZ, 0xc0, !PT ;  /* 0x000001c000007812 */ /* 0x000fe200078ec0ff */
[----:B------:R-:W-:Y:S01]  /*0670*/  IMAD.IADD R8, R8, 0x1, -R2 ;  /* 0x0000000108087824 */ /* 0x000fe200078e0a02 */
[----:B------:R-:W-:Y:S01]  /*0680*/  LOP3.LUT P3, RZ, R7, 0x2, RZ, 0xc0, !PT ;  /* 0x0000000207ff7812 */ /* 0x000fe2000786c0ff */
[----:B------:R-:W-:Y:S01]  /*0690*/  IMAD.SHL.U32 R2, R13, 0x10, RZ ;  /* 0x000000100d027824 */ /* 0x000fe200078e00ff */
[----:B------:R-:W-:Y:S01]  /*06a0*/  LOP3.LUT R252, R0, 0x8, R10, 0xf8, !PT ;  /* 0x0000000800fc7812 */ /* 0x000fe200078ef80a */
[----:B------:R-:W-:Y:S01]  /*06b0*/  UIMAD.WIDE.U32 UR42, UR38, UR44, URZ ;  /* 0x0000002c262a72a5 */ /* 0x000fe2000f8e003f */
[----:B------:R-:W-:Y:S01]  /*06c0*/  R2P PR, R6, 0x6 ;  /* 0x0000000606007804 */ /* 0x000fe20000000000 */
[----:B------:R-:W-:Y:S01]  /*06d0*/  UIMAD UR54, UR39, UR44, URZ ;  /* 0x0000002c273672a4 */ /* 0x000fe2000f8e023f */
[----:B------:R-:W-:Y:S01]  /*06e0*/  LOP3.LUT R5, R0, 0x10, R2, 0xf8, !PT ;  /* 0x0000001000057812 */ /* 0x000fe200078ef802 */
[----:B------:R-:W-:Y:S01]  /*06f0*/  IMAD R2, R14, 0x800, R3 ;  /* 0x000008000e027824 */ /* 0x000fe200078e0203 */
[----:B------:R-:W-:Y:S01]  /*0700*/  SHF.R.U32.HI R0, RZ, 0x3, R0 ;  /* 0x00000003ff007819 */ /* 0x000fe20000011600 */
[----:B------:R-:W-:Y:S01]  /*0710*/  USHF.R.S32.HI UR56, URZ, 0x1f, UR49 ;  /* 0x0000001f3f387899 */ /* 0x000fe20008011431 */
[----:B------:R-:W-:Y:S01]  /*0720*/  LOP3.LUT R4, R5, 0x8, R10, 0xf8, !PT ;  /* 0x0000000805047812 */ /* 0x000fe200078ef80a */
[----:B------:R-:W-:Y:S01]  /*0730*/  IMAD.SHL.U32 R5, R11, 0x20, RZ ;  /* 0x000000200b057824 */ /* 0x000fe200078e00ff */
[----:B------:R-:W-:Y:S01]  /*0740*/  LOP3.LUT R252, R252, R0, RZ, 0x3c, !PT ;  /* 0x00000000fcfc7212 */ /* 0x000fe200078e3cff */
[----:B------:R-:W-:Y:S01]  /*0750*/  IMAD.SHL.U32 R10, R14, 0x20, RZ ;  /* 0x000000200e0a7824 */ /* 0x000fe200078e00ff */
[----:B------:R-:W-:Y:S01]  /*0760*/  LOP3.LUT R3, R3, R4, R0, 0xf6, !PT ;  /* 0x0000000403037212 */ /* 0x000fe200078ef600 */
[----:B------:R-:W-:Y:S01]  /*0770*/  IMAD.SHL.U32 R4, R6, 0x40, RZ ;  /* 0x0000004006047824 */ /* 0x000fe200078e00ff */
[----:B------:R-:W-:Y:S01]  /*0780*/  SHF.R.S32.HI R0, RZ, 0x6, R15 ;  /* 0x00000006ff007819 */ /* 0x000fe2000001140f */
[----:B------:R-:W-:Y:S01]  /*0790*/  IMAD.IADD R252, R2, 0x1, R252 ;  /* 0x0000000102fc7824 */ /* 0x000fe200078e02fc */
[----:B------:R1:W-:Y:S01]  /*07a0*/  STL [R1+0x90], R10 ;  /* 0x0000900a01007387 */ /* 0x0003e20000100800 */
[----:B------:R-:W-:Y:S01]  /*07b0*/  IMAD.U32 R2, RZ, RZ, UR15 ;  /* 0x0000000fff027e24 */ /* 0x000fe2000f8e00ff */
[----:B------:R-:W-:Y:S01]  /*07c0*/  LOP3.LUT P6, RZ, R8, 0x4, RZ, 0xc0, !PT ;  /* 0x0000000408ff7812 */ /* 0x000fe200078cc0ff */
[----:B------:R-:W-:Y:S01]  /*07d0*/  IMAD R15, R0, 0x200, R9 ;  /* 0x00000200000f7824 */ /* 0x000fe200078e0209 */
[----:B------:R-:W-:Y:S01]  /*07e0*/  LOP3.LUT P5, RZ, R8, 0x2, RZ, 0xc0, !PT ;  /* 0x0000000208ff7812 */ /* 0x000fe200078ac0ff */
[----:B------:R-:W-:Y:S01]  /*07f0*/  IMAD.SHL.U32 R2, R0, 0x8, RZ ;  /* 0x0000000800027824 */ /* 0x000fe200078e00ff */
[----:B------:R-:W-:Y:S01]  /*0800*/  LOP3.LUT R0, R4, 0x1c0, RZ, 0xc0, !PT ;  /* 0x000001c004007812 */ /* 0x000fe200078ec0ff */
[----:B------:R-:W-:Y:S01]  /*0810*/  IMAD.SHL.U32 R6, R8, 0x40, RZ ;  /* 0x0000004008067824 */ /* 0x000fe200078e00ff */
[----:B------:R-:W-:-:S02]  /*0820*/  UIMAD UR53, UR7, UR53, URZ ;  /* 0x00000035073572a4 */ /* 0x000fc4000f8e023f */
[----:B------:R-:W-:Y:S01]  /*0830*/  LOP3.LUT R2, R2, 0x18, RZ, 0xc0, !PT ;  /* 0x0000001802027812 */ /* 0x000fe200078ec0ff */
[----:B------:R-:W-:Y:S01]  /*0840*/  @!UP5 UIMAD UR52, UR8, UR52, URZ ;  /* 0x000000340834d2a4 */ /* 0x000fe2000f8e023f */
[----:B------:R-:W-:Y:S01]  /*0850*/  SHF.R.U32.HI R4, RZ, 0x3, R0 ;  /* 0x00000003ff047819 */ /* 0x000fe20000011600 */
[----:B------:R-:W-:Y:S01]  /*0860*/  USHF.R.S32.HI UR51, URZ, 0x1f, UR47 ;  /* 0x0000001f3f337899 */ /* 0x000fe2000801142f */
[----:B------:R-:W-:Y:S01]  /*0870*/  LOP3.LUT R9, R2, 0x20, R5, 0xf8, !PT ;  /* 0x0000002002097812 */ /* 0x000fe200078ef805 */
[----:B------:R-:W-:Y:S01]  /*0880*/  USHF.R.S32.HI UR50, URZ, 0x1f, UR46 ;  /* 0x0000001f3f327899 */ /* 0x000fe2000801142e */
[----:B------:R-:W-:Y:S01]  /*0890*/  LOP3.LUT R7, R4, R0, R2, 0x1e, !PT ;  /* 0x0000000004077212 */ /* 0x000fe200078e1e02 */
[----:B------:R-:W-:Y:S01]  /*08a0*/  ULDC.U8 UR33, c[0x0][0x2d8] ;  /* 0x0000b60000217ab9 */ /* 0x000fe20000000000 */
[----:B------:R-:W-:Y:S01]  /*08b0*/  LOP3.LUT R2, R0, 0x20, R10, 0xf8, !PT ;  /* 0x0000002000027812 */ /* 0x000fe200078ef80a */
[----:B------:R-:W-:Y:S01]  /*08c0*/  IMAD.SHL.U32 R0, R16, 0x2, RZ ;  /* 0x0000000210007824 */ /* 0x000fe200078e00ff */
[----:B------:R-:W-:-:S02]  /*08d0*/  IADD3 R16, R20, 0x40, RZ ;  /* 0x0000004014107810 */ /* 0x000fc40007ffe0ff */
[----:B------:R-:W-:Y:S01]  /*08e0*/  LOP3.LUT R4, R2, R4, RZ, 0x3c, !PT ;  /* 0x0000000402047212 */ /* 0x000fe200078e3cff */
[--C-:B------:R-:W-:Y:S02]  /*08f0*/  IMAD R5, R18, 0x400, R0.reuse ;  /* 0x0000040012057824 */ /* 0x100fe400078e0200 */
[----:B------:R-:W-:Y:S01]  /*0900*/  IMAD.U32 R2, RZ, RZ, UR9 ;  /* 0x00000009ff027e24 */ /* 0x000fe2000f8e00ff */
[----:B------:R-:W-:Y:S01]  /*0910*/  STL [R1+0x6c], R16 ;  /* 0x00006c1001007387 */ /* 0x000fe20000100800 */
[----:B------:R-:W-:Y:S01]  /*0920*/  IMAD R2, R13, 0x400, R0 ;  /* 0x000004000d027824 */ /* 0x000fe200078e0200 */
[----:B------:R-:W-:Y:S01]  /*0930*/  LOP3.LUT R0, R6, 0x1c0, RZ, 0xc0, !PT ;  /* 0x000001c006007812 */ /* 0x000fe200078ec0ff */
[----:B------:R-:W-:Y:S02]  /*0940*/  IMAD.IADD R14, R5, 0x1, R4 ;  /* 0x00000001050e7824 */ /* 0x000fe400078e0204 */
[----:B------:R-:W-:Y:S02]  /*0950*/  IMAD.SHL.U32 R4, R11, 0x8, RZ ;  /* 0x000000080b047824 */ /* 0x000fe400078e00ff */
[----:B-1----:R-:W-:Y:S01]  /*0960*/  IMAD.IADD R10, R2, 0x1, R7 ;  /* 0x00000001020a7824 */ /* 0x002fe200078e0207 */
[----:B------:R-:W-:Y:S01]  /*0970*/  SHF.R.U32.HI R2, RZ, 0x3, R0 ;  /* 0x00000003ff027819 */ /* 0x000fe20000011600 */
[----:B------:R-:W-:Y:S01]  /*0980*/  IMAD.SHL.U32 R7, R12, 0x40, RZ ;  /* 0x000000400c077824 */ /* 0x000fe200078e00ff */
[----:B------:R-:W-:Y:S01]  /*0990*/  LOP3.LUT R4, R0, 0x8, R4, 0xf8, !PT ;  /* 0x0000000800047812 */ /* 0x000fe200078ef804 */
[----:B------:R-:W-:Y:S01]  /*09a0*/  IMAD.MOV.U32 R5, RZ, RZ, 0x20 ;  /* 0x00000020ff057424 */ /* 0x000fe200078e00ff */
[----:B------:R-:W-:Y:S01]  /*09b0*/  LOP3.LUT R0, R2, R9, R0, 0x1e, !PT ;  /* 0x0000000902007212 */ /* 0x000fe200078e1e00 */
[----:B------:R-:W-:Y:S01]  /*09c0*/  IMAD.MOV.U32 R11, RZ, RZ, 0x40 ;  /* 0x00000040ff0b7424 */ /* 0x000fe200078e00ff */
[----:B------:R-:W-:Y:S01]  /*09d0*/  LOP3.LUT R7, R7, 0xfffffe00, RZ, 0xc0, !PT ;  /* 0xfffffe0007077812 */ /* 0x000fe200078ec0ff */
[----:B------:R-:W-:Y:S01]  /*09e0*/  IMAD.MOV.U32 R9, RZ, RZ, -0x10 ;  /* 0xfffffff0ff097424 */ /* 0x000fe200078e00ff */
[----:B------:R-:W-:-:S02]  /*09f0*/  LOP3.LUT R2, R4, R2, RZ, 0x3c, !PT ;  /* 0x0000000204027212 */ /* 0x000fc400078e3cff */
[----:B------:R-:W-:Y:S01]  /*0a00*/  SHF.R.S32.HI R4, RZ, 0x2, R17 ;  /* 0x00000002ff047819 */ /* 0x000fe20000011411 */
[--C-:B------:R-:W-:Y:S01]  /*0a10*/  IMAD R8, R13, 0x400, R7.reuse ;  /* 0x000004000d087824 */ /* 0x100fe200078e0207 */
[----:B------:R-:W-:Y:S01]  /*0a20*/  IADD3 R13, R20, 0x80, RZ ;  /* 0x00000080140d7810 */ /* 0x000fe20007ffe0ff */
[----:B------:R-:W-:Y:S01]  /*0a30*/  IMAD R6, R18, 0x400, R7 ;  /* 0x0000040012067824 */ /* 0x000fe200078e0207 */
[----:B------:R-:W-:Y:S01]  /*0a40*/  LOP3.LUT R7, R0, R7, RZ, 0xfc, !PT ;  /* 0x0000000700077212 */ /* 0x000fe200078efcff */
[----:B------:R-:W-:Y:S01]  /*0a50*/  IMAD R12, R18, 0x10, R4 ;  /* 0x00000010120c7824 */ /* 0x000fe200078e0204 */
[----:B------:R-:W-:Y:S01]  /*0a60*/  SEL R0, R5, 0xffffffe0, !P3 ;  /* 0xffffffe005007807 */ /* 0x000fe20005800000 */
[----:B------:R-:W-:Y:S01]  /*0a70*/  IMAD.SHL.U32 R4, R15, 0x2, RZ ;  /* 0x000000020f047824 */ /* 0x000fe200078e00ff */
[----:B------:R1:W-:Y:S01]  /*0a80*/  STL [R1+0x70], R13 ;  /* 0x0000700d01007387 */ /* 0x0003e20000100800 */
[----:B------:R-:W-:Y:S01]  /*0a90*/  IMAD.IADD R6, R6, 0x1, R2 ;  /* 0x0000000106067824 */ /* 0x000fe200078e0202 */
[----:B------:R-:W-:Y:S01]  /*0aa0*/  SEL R9, R9, 0x10, !P0 ;  /* 0x0000001009097807 */ /* 0x000fe20004000000 */
[----:B------:R-:W-:Y:S01]  /*0ab0*/  IMAD R0, R252, 0x2, R0 ;  /* 0x00000002fc007824 */ /* 0x000fe200078e0200 */
[----:B------:R2:W-:Y:S01]  /*0ac0*/  STL [R1+0x50], R12 ;  /* 0x0000500c01007387 */ /* 0x0005e20000100800 */
[----:B------:R-:W-:Y:S01]  /*0ad0*/  IMAD.IADD R8, R2, 0x1, R8 ;  /* 0x0000000102087824 */ /* 0x000fe200078e0208 */
[----:B------:R-:W-:-:S02]  /*0ae0*/  SEL R2, R11, 0xffffffc0, !P4 ;  /* 0xffffffc00b027807 */ /* 0x000fc40006000000 */
[----:B------:R3:W-:Y:S01]  /*0af0*/  STL [R1+0x2c], R4 ;  /* 0x00002c0401007387 */ /* 0x0007e20000100800 */
[----:B------:R-:W-:Y:S02]  /*0b00*/  SEL R5, R5, 0xffffffe0, !P5 ;  /* 0xffffffe005057807 */ /* 0x000fe40006800000 */
[----:B------:R-:W-:Y:S01]  /*0b10*/  LEA R8, R8, 0x12000, 0x1 ;  /* 0x0001200008087811 */ /* 0x000fe200078e08ff */
[----:B------:R-:W-:Y:S01]  /*0b20*/  STL [R1], R0 ;  /* 0x0000000001007387 */ /* 0x000fe20000100800 */
[----:B-1----:R-:W-:-:S04]  /*0b30*/  LEA R13, R10, 0xc000, 0x1 ;  /* 0x0000c0000a0d7811 */ /* 0x002fc800078e08ff */
[C---:B--2---:R-:W-:Y:S02]  /*0b40*/  IADD3 R12, R13.reuse, 0x40, RZ ;  /* 0x000000400d0c7810 */ /* 0x044fe40007ffe0ff */
[----:B------:R-:W-:Y:S01]  /*0b50*/  @P2 IADD3 R12, R13, -0x40, RZ ;  /* 0xffffffc00d0c2810 */ /* 0x000fe20007ffe0ff */
[C---:B---3--:R-:W-:Y:S02]  /*0b60*/  IMAD.SHL.U32 R4, R252.reuse, 0x2, RZ ;  /* 0x00000002fc047824 */ /* 0x048fe400078e00ff */
[----:B------:R-:W-:-:S03]  /*0b70*/  IMAD R252, R252, 0x2, R2 ;  /* 0x00000002fcfc7824 */ /* 0x000fc600078e0202 */
[----:B------:R1:W-:Y:S02]  /*0b80*/  STL [R1+0x4], R4 ;  /* 0x0000040401007387 */ /* 0x0003e40000100800 */
[----:B-1----:R-:W-:Y:S01]  /*0b90*/  SEL R4, R11, 0xffffffc0, !P6 ;  /* 0xffffffc00b047807 */ /* 0x002fe20007000000 */
[----:B------:R-:W-:Y:S02]  /*0ba0*/  IMAD.IADD R11, R2, 0x1, R0 ;  /* 0x00000001020b7824 */ /* 0x000fe400078e0200 */
[----:B------:R-:W-:Y:S02]  /*0bb0*/  IMAD.SHL.U32 R0, R14, 0x2, RZ ;  /* 0x000000020e007824 */ /* 0x000fe400078e00ff */
[C---:B------:R-:W-:Y:S01]  /*0bc0*/  IMAD R2, R3.reuse, 0x2, R2 ;  /* 0x0000000203027824 */ /* 0x040fe200078e0202 */
[----:B------:R1:W-:Y:S01]  /*0bd0*/  STL [R1+0x10], R11 ;  /* 0x0000100b01007387 */ /* 0x0003e20000100800 */
[C---:B------:R-:W-:Y:S02]  /*0be0*/  IMAD.IADD R10, R0.reuse, 0x1, R9 ;  /* 0x00000001000a7824 */ /* 0x040fe400078e0209 */
[----:B------:R-:W-:Y:S01]  /*0bf0*/  IMAD.SHL.U32 R3, R3, 0x2, RZ ;  /* 0x0000000203037824 */ /* 0x000fe200078e00ff */
[----:B------:R2:W-:Y:S04]  /*0c00*/  STL [R1+0x54], R0 ;  /* 0x0000540001007387 */ /* 0x0005e80000100800 */
[----:B------:R-:W-:Y:S04]  /*0c10*/  STL [R1+0x80], R13 ;  /* 0x0000800d01007387 */ /* 0x000fe80000100800 */
[----:B------:R3:W-:Y:S01]  /*0c20*/  STL [R1+0x60], R10 ;  /* 0x0000600a01007387 */ /* 0x0007e20000100800 */
[----:B-1----:R-:W-:-:S02]  /*0c30*/  IADD3 R11, R0, 0x20, RZ ;  /* 0x00000020000b7810 */ /* 0x002fc40007ffe0ff */
[----:B------:R-:W-:Y:S01]  /*0c40*/  @P1 IADD3 R11, R0, -0x20, RZ ;  /* 0xffffffe0000b1810 */ /* 0x000fe20007ffe0ff */
[----:B--2---:R-:W-:Y:S02]  /*0c50*/  IMAD.SHL.U32 R0, R7, 0x2, RZ ;  /* 0x0000000207007824 */ /* 0x004fe400078e00ff */
[----:B---3--:R-:W-:Y:S02]  /*0c60*/  IMAD.SHL.U32 R10, R6, 0x2, RZ ;  /* 0x00000002060a7824 */ /* 0x008fe400078e00ff */
[----:B------:R-:W-:Y:S02]  /*0c70*/  IMAD.IADD R6, R9, 0x1, R11 ;  /* 0x0000000109067824 */ /* 0x000fe400078e020b */
[C---:B------:R-:W-:Y:S01]  /*0c80*/  IMAD.IADD R7, R10.reuse, 0x1, R5 ;  /* 0x000000010a077824 */ /* 0x040fe200078e0205 */
[----:B------:R-:W-:Y:S01]  /*0c90*/  STL [R1+0x8], R10 ;  /* 0x0000080a01007387 */ /* 0x000fe20000100800 */
[----:B------:R-:W-:-:S03]  /*0ca0*/  IMAD.IADD R9, R10, 0x1, R4 ;  /* 0x000000010a097824 */ /* 0x000fc600078e0204 */
[----:B------:R-:W-:Y:S04]  /*0cb0*/  STL [R1+0x58], R11 ;  /* 0x0000580b01007387 */ /* 0x000fe80000100800 */
[----:B------:R-:W-:Y:S04]  /*0cc0*/  STL [R1+0x1c], R8 ;  /* 0x00001c0801007387 */ /* 0x000fe80000100800 */
[----:B------:R-:W-:Y:S04]  /*0cd0*/  STL [R1+0x84], R12 ;  /* 0x0000840c01007387 */ /* 0x000fe80000100800 */
[----:B------:R1:W-:Y:S04]  /*0ce0*/  STL [R1+0x5c], R6 ;  /* 0x00005c0601007387 */ /* 0x0003e80000100800 */
[----:B------:R2:W-:Y:S04]  /*0cf0*/  STL [R1+0xc], R7 ;  /* 0x00000c0701007387 */ /* 0x0005e80000100800 */
[----:B------:R3:W-:Y:S01]  /*0d00*/  STL [R1+0x18], R9 ;  /* 0x0000180901007387 */ /* 0x0007e20000100800 */
[----:B-1----:R-:W-:-:S02]  /*0d10*/  IMAD.IADD R6, R4, 0x1, R8 ;  /* 0x0000000104067824 */ /* 0x002fc400078e0208 */
[----:B------:R-:W-:Y:S02]  /*0d20*/  IMAD.IADD R8, R5, 0x1, R8 ;  /* 0x0000000105087824 */ /* 0x000fe400078e0208 */
[----:B--2---:R-:W-:Y:S02]  /*0d30*/  IMAD.IADD R7, R7, 0x1, R4 ;  /* 0x0000000107077824 */ /* 0x004fe400078e0204 */
[----:B------:R-:W-:Y:S01]  /*0d40*/  IMAD.IADD R4, R5, 0x1, R6 ;  /* 0x0000000105047824 */ /* 0x000fe200078e0206 */
[----:B------:R3:W-:Y:S04]  /*0d50*/  STL [R1+0x28], R8 ;  /* 0x0000280801007387 */ /* 0x0007e80000100800 */
[----:B------:R3:W-:Y:S04]  /*0d60*/  STL [R1+0x20], R6 ;  /* 0x0000200601007387 */ /* 0x0007e80000100800 */
[----:B------:R3:W-:Y:S04]  /*0d70*/  STL [R1+0x14], R7 ;  /* 0x0000140701007387 */ /* 0x0007e80000100800 */
[----:B------:R3:W-:Y:S02]  /*0d80*/  STL [R1+0x24], R4 ;  /* 0x0000240401007387 */ /* 0x0007e40000100800 */
.L_x_297:
[----:B------:R-:W-:Y:S02]  /*0d90*/  ULDC.64 UR6, c[0x0][0x240] ;  /* 0x0000900000067ab9 */ /* 0x000fe40000000a00 */
[----:B------:R-:W-:-:S02]  /*0da0*/  UISETP.NE.U32.AND UP1, UPT, URZ, UR6, UPT ;  /* 0x000000063f00728c */ /* 0x000fc4000bf25070 */
[----:B------:R-:W-:Y:S02]  /*0db0*/  USHF.L.U32 UR14, UR36, 0x2, URZ ;  /* 0x00000002240e7899 */ /* 0x000fe4000800063f */
[----:B------:R-:W-:Y:S02]  /*0dc0*/  USHF.R.S32.HI UR41, URZ, 0x1f, UR36 ;  /* 0x0000001f3f297899 */ /* 0x000fe40008011424 */
[----:B------:R-:W-:Y:S02]  /*0dd0*/  UISETP.NE.AND.EX UP1, UPT, URZ, UR7, UPT, UP1 ;  /* 0x000000073f00728c */ /* 0x000fe4000bf25310 */
[----:B------:R-:W-:Y:S02]  /*0de0*/  ULDC.64 UR10, c[0x0][0x250] ;  /* 0x00009400000a7ab9 */ /* 0x000fe40000000a00 */
[----:B------:R-:W-:Y:S02]  /*0df0*/  UISETP.NE.U32.AND UP3, UPT, URZ, UR10, UPT ;  /* 0x0000000a3f00728c */ /* 0x000fe4000bf65070 */
[----:B------:R-:W-:Y:S01]  /*0e00*/  USHF.L.U64.HI UR12, UR36, 0x2, UR41 ;  /* 0x00000002240c7899 */ /* 0x000fe20008010229 */
[----:B------:R-:W-:Y:S01]  /*0e10*/  PLOP3.LUT P2, PT, PT, PT, UP1, 0x80, 0x0 ;  /* 0x000000000000781c */ /* 0x000fe20003f4f018 */
[----:B------:R-:W-:-:S02]  /*0e20*/  UIADD3 UR6, UP0, UR14, UR6, URZ ;  /* 0x000000060e067290 */ /* 0x000fc4000ff1e03f */
[----:B------:R-:W-:Y:S02]  /*0e30*/  UISETP.NE.AND.EX UP3, UPT, URZ, UR11, UPT, UP3 ;  /* 0x0000000b3f00728c */ /* 0x000fe4000bf65330 */
[----:B------:R-:W-:Y:S02]  /*0e40*/  UIADD3.X UR7, UR12, UR7, URZ, UP0, !UPT ;  /* 0x000000070c077290 */ /* 0x000fe400087fe43f */
[----:B-123--:R-:W-:Y:S01]  /*0e50*/  IMAD.U32 R4, RZ, RZ, UR6 ;  /* 0x00000006ff047e24 */ /* 0x00efe2000f8e00ff */
[----:B------:R-:W-:Y:S01]  /*0e60*/  ULDC.U8 UR13, c[0x0][0x312] ;  /* 0x0000c480000d7ab9 */ /* 0x000fe20000000000 */
[----:B------:R-:W-:Y:S01]  /*0e70*/  PLOP3.LUT P0, PT, PT, PT, UP3, 0x80, 0x0 ;  /* 0x000000000000781c */ /* 0x000fe20003f0f038 */
[----:B------:R-:W-:Y:S01]  /*0e80*/  ULDC.64 UR8, c[0x0][0x248] ;  /* 0x0000920000087ab9 */ /* 0x000fe20000000a00 */
[----:B------:R-:W-:Y:S01]  /*0e90*/  IMAD.U32 R5, RZ, RZ, UR7 ;  /* 0x00000007ff057e24 */ /* 0x000fe2000f8e00ff */
[----:B------:R-:W-:Y:S02]  /*0ea0*/  UISETP.NE.AND UP4, UPT, UR13, URZ, UPT ;  /* 0x0000003f0d00728c */ /* 0x000fe4000bf85270 */
[----:B------:R-:W-:-:S02]  /*0eb0*/  @UP3 UIADD3 UR6, UP0, UR14, UR10, URZ ;  /* 0x0000000a0e063290 */ /* 0x000fc4000ff1e03f */
        /* <DEDUP_REMOVED lines=34> */
.L_x_253:
        /* <DEDUP_REMOVED lines=22> */
[----:B------:R-:W-:Y:S02]  /*1240*/  UIMAD UR9, UR41, UR10, URZ ;  /* 0x0000000a290972a4 */ /* 0x000fe4000f8e023f */
[----:B-1----:R-:W-:Y:S02]  /*1250*/  UISETP.NE.AND UP0, UPT, UR35, -0x1, UPT ;  /* 0xffffffff2300788c */ /* 0x002fe4000bf05270 */
[----:B------:R-:W-:Y:S02]  /*1260*/  UIADD3 UR8, UR31, 0x3f, URZ ;  /* 0x0000003f1f087890 */ /* 0x000fe4000fffe03f */
[----:B------:R-:W-:Y:S02]  /*1270*/  UIMAD UR12, UR36, UR11, UR9 ;  /* 0x0000000b240c72a4 */ /* 0x000fe4000f8e0209 */
[----:B------:R-:W-:Y:S01]  /*1280*/  USHF.R.S32.HI UR9, URZ, 0x1f, UR8 ;  /* 0x0000001f3f097899 */ /* 0x000fe20008011408 */
[----:B------:R-:W-:Y:S01]  /*1290*/  PLOP3.LUT P1, PT, PT, PT, UP0, 0x80, 0x0 ;  /* 0x000000000000781c */ /* 0x000fe20003f2f008 */
[----:B------:R-:W-:-:S02]  /*12a0*/  ULDC.64 UR14, c[0x0][0x190] ;  /* 0x00006400000e7ab9 */ /* 0x000fc40000000a00 */
[----:B------:R-:W-:Y:S02]  /*12b0*/  ULEA.HI UR11, UR9, UR8, URZ, 0x6 ;  /* 0x00000008090b7291 */ /* 0x000fe4000f8f303f */
[----:B------:R-:W-:Y:S02]  /*12c0*/  UIMAD.WIDE.U32 UR6, UR36, UR10, URZ ;  /* 0x0000000a240672a5 */ /* 0x000fe4000f8e003f */
[----:B------:R-:W-:Y:S02]  /*12d0*/  UISETP.NE.AND UP2, UPT, UR13, -0x1, UPT ;  /* 0xffffffff0d00788c */ /* 0x000fe4000bf45270 */
[----:B------:R-:W-:Y:S02]  /*12e0*/  UIMAD.WIDE.U32 UR8, UR13, UR14, URZ ;  /* 0x0000000e0d0872a5 */ /* 0x000fe4000f8e003f */
[----:B------:R-:W-:Y:S02]  /*12f0*/  @UP0 UIADD3 UR10, UR34, UR35, URZ ;  /* 0x00000023220a0290 */ /* 0x000fe4000fffe03f */
[----:B------:R-:W-:-:S02]  /*1300*/  ULDC.64 UR16, c[0x0][0x198] ;  /* 0x0000660000107ab9 */ /* 0x000fc40000000a00 */
[----:B------:R-:W-:Y:S02]  /*1310*/  UIADD3 UR29, UR7, UR12, URZ ;  /* 0x0000000c071d7290 */ /* 0x000fe4000fffe03f */
[----:B------:R-:W-:Y:S02]  /*1320*/  USEL UR40, UR6, UR8, !UP2 ;  /* 0x0000000806287287 */ /* 0x000fe4000d000000 */
[----:B------:R-:W-:Y:S02]  /*1330*/  @UP0 UIMAD.WIDE.U32 UR6, UR10, UR16, URZ ;  /* 0x000000100a0602a5 */ /* 0x000fe4000f8e003f */
[----:B------:R-:W-:Y:S02]  /*1340*/  ULOP3.LUT UR8, UR11, 0xffffffc0, URZ, 0xc0, !UPT ;  /* 0xffffffc00b087892 */ /* 0x000fe4000f8ec03f */
[----:B------:R-:W-:Y:S02]  /*1350*/  @UP0 UIMAD UR24, UR10, UR17, UR7 ;  /* 0x000000110a1802a4 */ /* 0x000fe4000f8e0207 */
[----:B------:R-:W-:-:S02]  /*1360*/  UIMAD UR7, UR13, UR15, URZ ;  /* 0x0000000f0d0772a4 */ /* 0x000fc4000f8e023f */
[----:B------:R-:W-:Y:S02]  /*1370*/  UIADD3 UR15, UR8, -0x40, URZ ;  /* 0xffffffc0080f7890 */ /* 0x000fe4000fffe03f */
[----:B------:R-:W-:Y:S02]  /*1380*/  USHF.R.S32.HI UR30, URZ, 0x6, UR11 ;  /* 0x000000063f1e7899 */ /* 0x000fe4000801140b */
        /* <DEDUP_REMOVED lines=16> */
.L_x_255:
        /* <DEDUP_REMOVED lines=9> */
[----:B------:R-:W-:Y:S02]  /*1520*/  ULDC.64 UR10, c[0x0][0x188] ;  /* 0x00006200000a7ab9 */ /* 0x000fe40000000a00 */
[----:B------:R-:W-:Y:S02]  /*1530*/  UIMAD UR9, UR34, UR9, UR6 ;  /* 0x00000009220972a4 */ /* 0x000fe4000f8e0206 */
[----:B------:R-:W-:-:S04]  /*1540*/  UIMAD UR6, UR41, UR10, URZ ;  /* 0x0000000a290672a4 */ /* 0x000fc8000f8e023f */
[----:B------:R-:W-:Y:S02]  /*1550*/  UIMAD UR11, UR36, UR11, UR6 ;  /* 0x0000000b240b72a4 */ /* 0x000fe4000f8e0206 */
[----:B------:R-:W-:-:S04]  /*1560*/  UIMAD.WIDE.U32 UR6, UR34, UR8, URZ ;  /* 0x00000008220672a5 */ /* 0x000fc8000f8e003f */
[----:B------:R-:W-:-:S04]  /*1570*/  UIADD3 UR7, UR7, UR9, URZ ;  /* 0x0000000907077290 */ /* 0x000fc8000fffe03f */
[----:B------:R-:W-:-:S04]  /*1580*/  UIMAD.WIDE.U32 UR6, UR36, UR10, UR6 ;  /* 0x0000000a240672a5 */ /* 0x000fc8000f8e0006 */
[----:B------:R-:W-:-:S03]  /*1590*/  UIADD3 UR28, UR7, UR11, URZ ;  /* 0x0000000b071c7290 */ /* 0x000fc6000fffe03f */
[----:B------:R-:W-:Y:S02]  /*15a0*/  UMOV UR26, UR6 ;  /* 0x00000006001a7c82 */ /* 0x000fe40008000000 */
.L_x_256:
[----:B------:R-:W-:Y:S01]  /*15b0*/  IABS R8, c[0x0][0x1c8] ;  /* 0x0000720000087a13 */ /* 0x000fe20000000000 */
[----:B------:R-:W-:Y:S01]  /*15c0*/  ULDC.64 UR8, c[0x0][0x370] ;  /* 0x0000dc0000087ab9 */ /* 0x000fe20000000a00 */
[----:B--2---:R-:W-:Y:S01]  /*15d0*/  IABS R7, UR37 ;  /* 0x0000002500077c13 */ /* 0x004fe20008000000 */
[----:B------:R-:W-:Y:S01]  /*15e0*/  @UP2 UIMAD.WIDE.U32 UR6, UR13, UR8, URZ ;  /* 0x000000080d0622a5 */ /* 0x000fe2000f8e003f */
[----:B------:R-:W1:Y:S01]  /*15f0*/  I2F.RP R4, R8 ;  /* 0x0000000800047306 */ /* 0x000e620000209400 */
[----:B------:R-:W-:Y:S01]  /*1600*/  ULDC UR10, c[0x0][0x224] ;  /* 0x00008900000a7ab9 */ /* 0x000fe20000000800 */
[----:B------:R-:W-:Y:S01]  /*1610*/  ISETP.NE.AND P2, PT, RZ, c[0x0][0x1c8], PT ;  /* 0x00007200ff007a0c */ /* 0x000fe20003f45270 */
[----:B------:R-:W-:Y:S02]  /*1620*/  @UP2 UIMAD UR23, UR13, UR9, UR7 ;  /* 0x000000090d1722a4 */ /* 0x000fe4000f8e0207 */
[----:B------:R-:W-:Y:S02]  /*1630*/  USHF.R.S32.HI UR16, URZ, 0x1f, UR18 ;  /* 0x0000001f3f107899 */ /* 0x000fe40008011412 */
[----:B------:R-:W-:-:S02]  /*1640*/  @UP2 UMOV UR21, UR6 ;  /* 0x0000000600152c82 */ /* 0x000fc40008000000 */
[----:B------:R-:W-:Y:S02]  /*1650*/  ULDC.64 UR6, c[0x0][0x368] ;  /* 0x0000da0000067ab9 */ /* 0x000fe40000000a00 */
[----:B------:R-:W-:-:S04]  /*1660*/  @!UP2 UIMAD UR8, UR41, UR6, URZ ;  /* 0x000000062908a2a4 */ /* 0x000fc8000f8e023f */
[----:B------:R-:W-:Y:S01]  /*1670*/  @!UP2 UIMAD UR8, UR36, UR7, UR8 ;  /* 0x000000072408a2a4 */ /* 0x000fe2000f8e0208 */
[----:B-1----:R-:W1:Y:S01]  /*1680*/  MUFU.RCP R4, R4 ;  /* 0x0000000400047308 */ /* 0x002e620000001000 */
[----:B------:R-:W-:-:S04]  /*1690*/  @!UP2 UIMAD.WIDE.U32 UR6, UR36, UR6, URZ ;  /* 0x000000062406a2a5 */ /* 0x000fc8000f8e003f */
[----:B------:R-:W-:Y:S02]  /*16a0*/  @!UP2 UIADD3 UR23, UR7, UR8, URZ ;  /* 0x000000080717a290 */ /* 0x000fe4000fffe03f */
[----:B------:R-:W-:Y:S02]  /*16b0*/  UIMAD UR8, UR39, UR13, URZ ;  /* 0x0000000d270872a4 */ /* 0x000fe4000f8e023f */
[----:B------:R-:W-:Y:S02]  /*16c0*/  @!UP2 UMOV UR21, UR6 ;  /* 0x000000060015ac82 */ /* 0x000fe40008000000 */
[----:B------:R-:W-:Y:S01]  /*16d0*/  UIMAD UR6, UR41, UR10, UR55 ;  /* 0x0000000a290672a4 */ /* 0x000fe2000f8e0237 */
[----:B------:R-:W2:Y:S03]  /*16e0*/  S2UR UR10, SR_CTAID.X ;  /* 0x00000000000a79c3 */ /* 0x000ea60000002500 */
        /* <DEDUP_REMOVED lines=8> */
[----:B------:R-:W-:Y:S01]  /*1770*/  ULDC.64 UR8, c[0x0][0x3d8] ;  /* 0x0000f60000087ab9 */ /* 0x000fe20000000a00 */
[----:B-1----:R-:W-:Y:S01]  /*1780*/  IMAD.MOV R4, RZ, RZ, -R5 ;  /* 0x000000ffff047224 */ /* 0x002fe200078e0a05 */
[----:B--2---:R-:W-:-:S03]  /*1790*/  UIMAD.WIDE.U32 UR6, UR10, UR8, URZ ;  /* 0x000000080a0672a5 */ /* 0x004fc6000f8e003f */
[----:B------:R-:W-:Y:S01]  /*17a0*/  IMAD R6, R4, R8, RZ ;  /* 0x0000000804067224 */ /* 0x000fe200078e02ff */
[----:B------:R-:W-:Y:S01]  /*17b0*/  USEL UR14, UR6, URZ, UP6 ;  /* 0x0000003f060e7287 */ /* 0x000fe2000b000000 */
[----:B------:R-:W-:Y:S01]  /*17c0*/  IMAD.MOV.U32 R4, RZ, RZ, RZ ;  /* 0x000000ffff047224 */ /* 0x000fe200078e00ff */
[----:B------:R-:W-:Y:S02]  /*17d0*/  UIMAD UR9, UR10, UR9, UR7 ;  /* 0x000000090a0972a4 */ /* 0x000fe4000f8e0207 */
[----:B------:R-:W-:Y:S01]  /*17e0*/  USHF.L.U64.HI UR6, UR36, 0x7, UR41 ;  /* 0x0000000724067899 */ /* 0x000fe20008010229 */
[----:B------:R-:W-:Y:S01]  /*17f0*/  IMAD.HI.U32 R4, R5, R6, R4 ;  /* 0x0000000605047227 */ /* 0x000fe200078e0004 */
[----:B------:R-:W-:Y:S02]  /*1800*/  USHF.L.U32 UR10, UR36, 0x7, URZ ;  /* 0x00000007240a7899 */ /* 0x000fe4000800063f */
[----:B------:R-:W-:Y:S01]  /*1810*/  USEL UR7, UR6, URZ, UP1 ;  /* 0x0000003f06077287 */ /* 0x000fe20008800000 */
[----:B------:R-:W-:Y:S01]  /*1820*/  IMAD.MOV.U32 R5, RZ, RZ, R7 ;  /* 0x000000ffff057224 */ /* 0x000fe200078e0007 */
[----:B------:R-:W-:-:S03]  /*1830*/  USEL UR6, UR10, URZ, UP1 ;  /* 0x0000003f0a067287 */ /* 0x000fc60008800000 */
[----:B------:R-:W-:Y:S01]  /*1840*/  IMAD.HI.U32 R4, R4, R5, RZ ;  /* 0x0000000504047227 */ /* 0x000fe200078e00ff */
[----:B------:R-:W-:Y:S02]  /*1850*/  UIADD3 UR6, UP1, UR15, UR6, URZ ;  /* 0x000000060f067290 */ /* 0x000fe4000ff3e03f */
[----:B------:R-:W-:Y:S01]  /*1860*/  ULDC UR10, c[0x0][0x234] ;  /* 0x00008d00000a7ab9 */ /* 0x000fe20000000800 */
[----:B------:R-:W-:Y:S01]  /*1870*/  IMAD.MOV R6, RZ, RZ, -R4 ;  /* 0x000000ffff067224 */ /* 0x000fe200078e0a04 */
[----:B------:R-:W-:Y:S02]  /*1880*/  UIADD3.X UR8, UR25, UR7, URZ, UP1, !UPT ;  /* 0x0000000719087290 */ /* 0x000fe40008ffe43f */
[----:B------:R-:W-:Y:S01]  /*1890*/  UIMAD UR7, UR39, UR6, URZ ;  /* 0x00000006270772a4 */ /* 0x000fe2000f8e023f */
[----:B------:R-:W-:-:S03]  /*18a0*/  IMAD R5, R8, R6, R5 ;  /* 0x0000000608057224 */ /* 0x000fc600078e0205 */
[----:B------:R-:W-:Y:S02]  /*18b0*/  UIMAD UR8, UR38, UR8, UR7 ;  /* 0x00000008260872a4 */ /* 0x000fe4000f8e0207 */
[----:B------:R-:W-:Y:S01]  /*18c0*/  ISETP.GT.U32.AND P0, PT, R8, R5, PT ;  /* 0x000000050800720c */ /* 0x000fe20003f04070 */
[----:B------:R-:W-:-:S04]  /*18d0*/  @UP5 USEL UR7, UR57, UR13, !UP2 ;  /* 0x0000000d39075287 */ /* 0x000fc8000d000000 */
[----:B------:R-:W-:Y:S02]  /*18e0*/  @UP5 UIMAD UR12, UR37, UR10, UR7 ;  /* 0x0000000a250c52a4 */ /* 0x000fe4000f8e0207 */
[----:B------:R-:W-:Y:S02]  /*18f0*/  UIMAD.WIDE.U32 UR6, UR38, UR6, URZ ;  /* 0x00000006260672a5 */ /* 0x000fe4000f8e003f */
[----:B------:R-:W-:Y:S02]  /*1900*/  USEL UR10, UR9, URZ, UP6 ;  /* 0x0000003f090a7287 */ /* 0x000fe4000b000000 */
[----:B------:R-:W-:Y:S02]  /*1910*/  UIADD3 UR9, UR7, UR8, URZ ;  /* 0x0000000807097290 */ /* 0x000fe4000fffe03f */
[----:B------:R-:W-:Y:S01]  /*1920*/  @!P0 IMAD.IADD R5, R5, 0x1, -R8 ;  /* 0x0000000105058824 */ /* 0x000fe200078e0a08 */
[----:B------:R-:W-:Y:S01]  /*1930*/  @!P0 IADD3 R4, R4, 0x1, RZ ;  /* 0x0000000104048810 */ /* 0x000fe20007ffe0ff */
[----:B------:R-:W-:Y:S01]  /*1940*/  @!UP5 UMOV UR12, UR52 ;  /* 0x00000034000cdc82 */ /* 0x000fe20008000000 */
[----:B------:R-:W-:-:S02]  /*1950*/  ISETP.LE.AND P0, PT, RZ, UR59, PT ;  /* 0x0000003bff007c0c */ /* 0x000fc4000bf03270 */
        /* <DEDUP_REMOVED lines=13> */
.L_x_257:
[----:B------:R-:W-:Y:S02]  /*1a30*/  UMOV UR8, UR53 ;  /* 0x0000003500087c82 */ /* 0x000fe40008000000 */
.L_x_258:
[----:B------:R-:W2:Y:S04]  /*1a40*/  LDL.64 R4, [R1+0x48] ;  /* 0x0000480001047983 */ /* 0x000ea80000100a00 */
[----:B------:R1:W2:Y:S01]  /*1a50*/  LDL.64 R28, [R1+0x48] ;  /* 0x00004800011c7983 */ /* 0x0002a20000100a00 */
[----:B------:R-:W-:Y:S01]  /*1a60*/  UIADD3 UR6, UP4, UP3, UR6, UR47, UR49 ;  /* 0x0000002f06067290 */ /* 0x000fe2000fb9e031 */
[----:B------:R-:W-:Y:S01]  /*1a70*/  IMAD.U32 R11, RZ, RZ, UR15 ;  /* 0x0000000fff0b7e24 */ /* 0x000fe2000f8e00ff */
[----:B------:R-:W-:Y:S01]  /*1a80*/  UIADD3 UR13, UR15, UR12, URZ ;  /* 0x0000000c0f0d7290 */ /* 0x000fe2000fffe03f */
[----:B------:R-:W3:Y:S01]  /*1a90*/  S2R R30, SR_TID.X ;  /* 0x00000000001e7919 */ /* 0x000ee20000002100 */
[----:B------:R-:W-:Y:S01]  /*1aa0*/  UIADD3 UR20, UP2, UP1, UR14, UR6, UR17 ;  /* 0x000000060e147290 */ /* 0x000fe2000f95e011 */
[----:B------:R-:W-:Y:S01]  /*1ab0*/  BSSY B1, `(.L_x_254) ;  /* 0x00007f7000017945 */ /* 0x000fe20003800000 */
[----:B------:R-:W-:Y:S01]  /*1ac0*/  UIADD3.X UR6, UR9, UR51, UR56, UP4, UP3 ;  /* 0x0000003309067290 */ /* 0x000fe2000a7e6438 */
[----:B------:R-:W4:Y:S03]  /*1ad0*/  S2R R31, SR_TID.X ;  /* 0x00000000001f7919 */ /* 0x000f260000002100 */
[----:B------:R-:W-:Y:S01]  /*1ae0*/  UIADD3.X UR19, UR10, UR6, UR11, UP2, UP1 ;  /* 0x000000060a137290 */ /* 0x000fe200097e240b */
[----:B------:R-:W5:Y:S02]  /*1af0*/  S2R R25, SR_TID.X ;  /* 0x0000000000197919 */ /* 0x000f640000002100 */
[----:B------:R-:W-:-:S02]  /*1b00*/  ULDC.64 UR6, c[0x0][0x1a8] ;  /* 0x00006a0000067ab9 */ /* 0x000fc40000000a00 */
[----:B------:R-:W-:-:S04]  /*1b10*/  UIMAD UR6, UR60, UR6, URZ ;  /* 0x000000063c0672a4 */ /* 0x000fc8000f8e023f */
[----:B------:R-:W-:-:S03]  /*1b20*/  UIMAD UR17, UR37, UR7, UR6 ;  /* 0x00000007251172a4 */ /* 0x000fc6000f8e0206 */
[----:B------:R-:W-:Y:S02]  /*1b30*/  ULDC.64 UR6, c[0x0][0x378] ;  /* 0x0000de0000067ab9 */ /* 0x000fe40000000a00 */
[----:B------:R-:W-:Y:S01]  /*1b40*/  UIMAD UR6, UR60, UR6, URZ ;  /* 0x000000063c0672a4 */ /* 0x000fe2000f8e023f */
[----:B---3--:R-:W-:-:S03]  /*1b50*/  SHF.R.S32.HI R30, RZ, 0x1f, R30 ;  /* 0x0000001fff1e7819 */ /* 0x008fc6000001141e */
[----:B------:R-:W-:Y:S01]  /*1b60*/  UIMAD UR14, UR37, UR7, UR6 ;  /* 0x00000007250e72a4 */ /* 0x000fe2000f8e0206 */
[----:B----4-:R-:W-:Y:S02]  /*1b70*/  LEA.HI R30, R30, R31, RZ, 0x3 ;  /* 0x0000001f1e1e7211 */ /* 0x010fe400078f18ff */
[----:B------:R-:W-:Y:S02]  /*1b80*/  ULDC.64 UR6, c[0x0][0x370] ;  /* 0x0000dc0000067ab9 */ /* 0x000fe40000000a00 */
[----:B------:R-:W-:Y:S01]  /*1b90*/  UIMAD UR6, UR25, UR6, URZ ;  /* 0x00000006190672a4 */ /* 0x000fe2000f8e023f */
[----:B------:R-:W-:Y:S02]  /*1ba0*/  SHF.R.S32.HI R30, RZ, 0x3, R30 ;  /* 0x00000003ff1e7819 */ /* 0x000fe4000001141e */
[----:B-----5:R-:W-:Y:S01]  /*1bb0*/  SHF.R.S32.HI R26, RZ, 0x1f, R25 ;  /* 0x0000001fff1a7819 */ /* 0x020fe20000011419 */
[----:B------:R-:W-:Y:S01]  /*1bc0*/  UIMAD UR11, UR15, UR7, UR6 ;  /* 0x000000070f0b72a4 */ /* 0x000fe2000f8e0206 */
[----:B------:R-:W-:Y:S01]  /*1bd0*/  SHF.R.S32.HI R24, RZ, 0x1f, R30 ;  /* 0x0000001fff187819 */ /* 0x000fe2000001141e */
[----:B------:R-:W-:Y:S01]  /*1be0*/  UIADD3 UR6, UR15, UR8, URZ ;  /* 0x000000080f067290 */ /* 0x000fe2000fffe03f */
[----:B------:R-:W-:-:S02]  /*1bf0*/  IADD3 R6, P0, R30, UR15, RZ ;  /* 0x0000000f1e067c10 */ /* 0x000fc4000ff1e0ff */
[----:B------:R-:W-:Y:S02]  /*1c00*/  ULDC.64 UR8, c[0x0][0x3c8] ;  /* 0x0000f20000087ab9 */ /* 0x000fe40000000a00 */
[----:B------:R-:W-:Y:S01]  /*1c10*/  IADD3.X R7, R24, UR25, RZ, P0, !PT ;  /* 0x0000001918077c10 */ /* 0x000fe200087fe4ff */
[----:B------:R-:W-:Y:S02]  /*1c20*/  UMOV UR25, 0x4 ;  /* 0x0000000400197882 */ /* 0x000fe40000000000 */
[----:B------:R-:W-:Y:S02]  /*1c30*/  UIMAD.WIDE UR6, UR6, UR25, UR8 ;  /* 0x00000019060672a5 */ /* 0x000fe4000f8e0208 */
[----:B------:R-:W-:Y:S01]  /*1c40*/  IMAD R7, R7, c[0x0][0x190], RZ ;  /* 0x0000640007077a24 */ /* 0x000fe200078e02ff */
[----:B------:R-:W-:-:S04]  /*1c50*/  UIADD3 UR8, UR30, -0x1, URZ ;  /* 0xffffffff1e087890 */ /* 0x000fc8000fffe03f */
[----:B------:R-:W-:Y:S02]  /*1c60*/  UMOV UR10, UR6 ;  /* 0x00000006000a7c82 */ /* 0x000fe40008000000 */
[----:B------:R-:W-:Y:S02]  /*1c70*/  UIADD3 UR6, -UR27, UR31, UR18 ;  /* 0x0000001f1b067290 */ /* 0x000fe4000fffe112 */
[----:B------:R-:W-:Y:S01]  /*1c80*/  UMOV UR9, UR7 ;  /* 0x0000000700097c82 */ /* 0x000fe20008000000 */
[----:B--2---:R-:W-:-:S05]  /*1c90*/  IMAD.MOV.U32 R28, RZ, RZ, R4 ;  /* 0x000000ffff1c7224 */ /* 0x004fca00078e0004 */
[----:B------:R-:W-:-:S05]  /*1ca0*/  SHF.R.S32.HI R29, RZ, 0x1f, R28 ;  /* 0x0000001fff1d7819 */ /* 0x000fca000001141c */
[C---:B------:R-:W-:Y:S01]  /*1cb0*/  IMAD.WIDE.U32 R4, R6.reuse, c[0x0][0x190], R28 ;  /* 0x0000640006047a25 */ /* 0x040fe200078e001c */
[----:B------:R1:W-:Y:S03]  /*1cc0*/  STL [R1+0x4c], R29 ;  /* 0x00004c1d01007387 */ /* 0x0003e60000100800 */
[----:B------:R-:W-:Y:S01]  /*1cd0*/  IMAD R6, R6, c[0x0][0x194], R7 ;  /* 0x0000650006067a24 */ /* 0x000fe200078e0207 */
[----:B------:R-:W-:Y:S01]  /*1ce0*/  IADD3 R8, P0, R4, UR40, RZ ;  /* 0x0000002804087c10 */ /* 0x000fe2000ff1e0ff */
[----:B------:R-:W-:Y:S02]  /*1cf0*/  ULDC UR40, c[0x0][0x2e8] ;  /* 0x0000ba0000287ab9 */ /* 0x000fe40000000800 */
[----:B------:R-:W-:Y:S01]  /*1d00*/  UIADD3 UR6, UR6, -UR40, URZ ;  /* 0x8000002806067290 */ /* 0x000fe2000fffe03f */
[----:B------:R-:W-:Y:S02]  /*1d10*/  IADD3.X R9, R5, UR29, R6, P0, !PT ;  /* 0x0000001d05097c10 */ /* 0x000fe400087fe406 */
[----:B------:R-:W-:Y:S01]  /*1d20*/  LEA.HI R6, R26, R25, RZ, 0x5 ;  /* 0x000000191a067211 */ /* 0x000fe200078f28ff */
[----:B------:R-:W-:Y:S01]  /*1d30*/  USHF.R.S32.HI UR12, URZ, 0x1f, UR6 ;  /* 0x0000001f3f0c7899 */ /* 0x000fe20008011406 */
[----:B------:R-:W-:-:S02]  /*1d40*/  IADD3 R4, P0, R28, UR21, RZ ;  /* 0x000000151c047c10 */ /* 0x000fc4000ff1e0ff */
[----:B------:R-:W-:Y:S01]  /*1d50*/  LOP3.LUT R7, R6, 0xffffffe0, RZ, 0xc0, !PT ;  /* 0xffffffe006077812 */ /* 0x000fe200078ec0ff */
[----:B------:R-:W-:Y:S01]  /*1d60*/  ULEA.HI UR12, UR12, UR6, URZ, 0x6 ;  /* 0x000000060c0c7291 */ /* 0x000fe2000f8f303f */
[----:B------:R-:W-:Y:S02]  /*1d70*/  SHF.R.S32.HI R6, RZ, 0x5, R6 ;  /* 0x00000005ff067819 */ /* 0x000fe40000011406 */
[----:B------:R-:W-:Y:S01]  /*1d80*/  IADD3.X R5, R29, UR23, RZ, P0, !PT ;  /* 0x000000171d057c10 */ /* 0x000fe200087fe4ff */
[----:B------:R-:W-:Y:S01]  /*1d90*/  IMAD.IADD R22, R25, 0x1, -R7 ;  /* 0x0000000119167824 */ /* 0x000fe200078e0a07 */
[----:B------:R-:W-:Y:S02]  /*1da0*/  USHF.R.S32.HI UR12, URZ, 0x6, UR12 ;  /* 0x000000063f0c7899 */ /* 0x000fe4000801140c */
[----:B------:R-:W-:Y:S01]  /*1db0*/  ULDC.64 UR6, c[0x0][0x200] ;  /* 0x0000800000067ab9 */ /* 0x000fe20000000a00 */
[----:B------:R-:W-:Y:S01]  /*1dc0*/  IMAD R6, R6, UR48, R22 ;  /* 0x0000003006067c24 */ /* 0x000fe2000f8e0216 */
[----:B------:R-:W-:Y:S01]  /*1dd0*/  UISETP.LT.AND UP1, UPT, URZ, UR12, UPT ;  /* 0x0000000c3f00728c */ /* 0x000fe2000bf21270 */
[----:B------:R-:W-:Y:S01]  /*1de0*/  IMAD.WIDE.U32 R4, R11, c[0x0][0x370], R4 ;  /* 0x0000dc000b047a25 */ /* 0x000fe200078e0004 */
[----:B------:R-:W-:-:S02]  /*1df0*/  UIMAD.WIDE UR6, UR13, UR25, UR6 ;  /* 0x000000190d0672a5 */ /* 0x000fc4000f8e0206 */
[C---:B------:R-:W-:Y:S01]  /*1e00*/  IADD3 R10, P0, R6.reuse, UR20, RZ ;  /* 0x00000014060a7c10 */ /* 0x040fe2000ff1e0ff */
[----:B------:R-:W-:Y:S01]  /*1e10*/  USEL UR12, URZ, UR12, !UP1 ;  /* 0x0000000c3f0c7287 */ /* 0x000fe2000c800000 */
[----:B------:R-:W-:Y:S02]  /*1e20*/  IADD3 R5, R5, UR11, RZ ;  /* 0x0000000b05057c10 */ /* 0x000fe4000fffe0ff */
[----:B------:R-:W-:Y:S01]  /*1e30*/  LEA.HI.X.SX32 R11, R6, UR19, 0x1, P0 ;  /* 0x00000013060b7c11 */ /* 0x000fe200080f0eff */
[----:B------:R-:W-:Y:S01]  /*1e40*/  IMAD.U32 R6, RZ, RZ, UR37 ;  /* 0x00000025ff067e24 */ /* 0x000fe2000f8e00ff */
[----:B------:R-:W-:Y:S01]  /*1e50*/  LEA R12, P0, R10, c[0x0][0x350], 0x2 ;  /* 0x0000d4000a0c7a11 */ /* 0x000fe200078010ff */
[----:B------:R-:W-:Y:S02]  /*1e60*/  UISETP.GT.AND UP1, UPT, UR30, UR12, UPT ;  /* 0x0000000c1e00728c */ /* 0x000fe4000bf24270 */
[----:B------:R-:W-:Y:S01]  /*1e70*/  IMAD.WIDE.U32 R4, R6, c[0x0][0x378], R4 ;  /* 0x0000de0006047a25 */ /* 0x000fe200078e0004 */
[----:B------:R-:W-:-:S03]  /*1e80*/  LEA.HI.X R13, R10, c[0x0][0x354], R11, 0x2, P0 ;  /* 0x0000d5000a0d7a11 */ /* 0x000fc600000f140b */
[----:B------:R-:W-:Y:S01]  /*1e90*/  IMAD.MOV.U32 R6, RZ, RZ, R4 ;  /* 0x000000ffff067224 */ /* 0x000fe200078e0004 */
[----:B------:R-:W-:Y:S01]  /*1ea0*/  IADD3 R7, R5, UR14, RZ ;  /* 0x0000000e05077c10 */ /* 0x000fe2000fffe0ff */
[----:B------:R-:W-:Y:S01]  /*1eb0*/  IMAD.U32 R5, RZ, RZ, UR37 ;  /* 0x00000025ff057e24 */ /* 0x000fe2000f8e00ff */
[----:B------:R1:W-:Y:S01]  /*1ec0*/  STL.64 [R1+0x30], R12 ;  /* 0x0000300c01007387 */ /* 0x0003e20000100a00 */
[----:B------:R-:W-:Y:S02]  /*1ed0*/  PLOP3.LUT P0, PT, PT, PT, UP1, 0x80, 0x0 ;  /* 0x000000000000781c */ /* 0x000fe40003f0f018 */
[----:B------:R-:W-:-:S04]  /*1ee0*/  IMAD.WIDE.U32 R8, R5, c[0x0][0x1a8], R8 ;  /* 0x00006a0005087a25 */ /* 0x000fc800078e0008 */
[----:B------:R-:W-:Y:S01]  /*1ef0*/  IMAD R5, R24, c[0x0][0x370], RZ ;  /* 0x0000dc0018057a24 */ /* 0x000fe200078e02ff */
[----:B------:R-:W-:Y:S01]  /*1f00*/  IADD3 R20, R9, UR17, RZ ;  /* 0x0000001109147c10 */ /* 0x000fe2000fffe0ff */
[----:B------:R-:W-:Y:S01]  /*1f10*/  IMAD.WIDE.U32 R6, R30, c[0x0][0x370], R6 ;  /* 0x0000dc001e067a25 */ /* 0x000fe200078e0006 */
[----:B------:R-:W-:-:S03]  /*1f20*/  LEA R32, P3, R8, c[0x0][0x160], 0x1 ;  /* 0x0000580008207a11 */ /* 0x000fc600078608ff */
[----:B------:R-:W-:Y:S01]  /*1f30*/  IMAD R4, R30, c[0x0][0x374], R5 ;  /* 0x0000dd001e047a24 */ /* 0x000fe200078e0205 */
[----:B------:R-:W-:Y:S02]  /*1f40*/  LEA R34, P2, R6, c[0x0][0x330], 0x1 ;  /* 0x0000cc0006227a11 */ /* 0x000fe400078408ff */
[----:B------:R-:W-:Y:S01]  /*1f50*/  LEA.HI.X R33, R8, c[0x0][0x164], R20, 0x1, P3 ;  /* 0x0000590008217a11 */ /* 0x000fe200018f0c14 */
[----:B------:R-:W-:-:S04]  /*1f60*/  IMAD.IADD R19, R7, 0x1, R4 ;  /* 0x0000000107137824 */ /* 0x000fc800078e0204 */
[----:B------:R1:W-:Y:S01]  /*1f70*/  STL.64 [R1+0x40], R32 ;  /* 0x0000402001007387 */ /* 0x0003e20000100a00 */
[----:B------:R-:W-:-:S05]  /*1f80*/  LEA.HI.X R35, R6, c[0x0][0x334], R19, 0x1, P2 ;  /* 0x0000cd0006237a11 */ /* 0x000fca00010f0c13 */
[----:B------:R1:W-:Y:S01]  /*1f90*/  STL.64 [R1+0x38], R34 ;  /* 0x0000382201007387 */ /* 0x0003e20000100a00 */
        /* <DEDUP_REMOVED lines=19> */
.L_x_260:
        /* <DEDUP_REMOVED lines=18> */
.L_x_261:
        /* <DEDUP_REMOVED lines=34> */
.L_x_263:
[----:B--2---:R-:W-:Y:S05]  /*2410*/  BSYNC B0 ;  /* 0x0000000000007941 */ /* 0x004fea0003800000 */
.L_x_262:
        /* <DEDUP_REMOVED lines=19> */
.L_x_265:
[----:B------:R-:W-:Y:S05]  /*2550*/  BSYNC B0 ;  /* 0x0000000000007941 */ /* 0x000fea0003800000 */
.L_x_264:
        /* <DEDUP_REMOVED lines=29> */
.L_x_267:
[----:B------:R-:W-:Y:S05]  /*2730*/  BSYNC B0 ;  /* 0x0000000000007941 */ /* 0x000fea0003800000 */
.L_x_266:
        /* <DEDUP_REMOVED lines=18> */
.L_x_259:
[----:B------:R-:W2:Y:S01]  /*2860*/  LDL R27, [R1+0x2c] ;  /* 0x00002c00011b7983 */ /* 0x000ea20000100800 */
[----:B------:R-:W-:Y:S01]  /*2870*/  PLOP3.LUT P0, PT, PT, PT, UP6, 0x80, 0x0 ;  /* 0x000000000000781c */ /* 0x000fe20003f0f068 */
[----:B------:R-:W-:Y:S01]  /*2880*/  ULDC.64 UR14, c[0x0][0x1a0] ;  /* 0x00006800000e7ab9 */ /* 0x000fe20000000a00 */
[----:B------:R-:W-:Y:S01]  /*2890*/  MOV R21, UR18 ;  /* 0x0000001200157c02 */ /* 0x000fe20008000f00 */
[----:B------:R-:W-:Y:S01]  /*28a0*/  UIMAD UR11, UR16, UR14, URZ ;  /* 0x0000000e100b72a4 */ /* 0x000fe2000f8e023f */
[----:B------:R-:W-:Y:S03]  /*28b0*/  BSSY B0, `(.L_x_269) ;  /* 0x0000032000007945 */ /* 0x000fe60003800000 */
[----:B------:R-:W-:Y:S01]  /*28c0*/  UIMAD UR11, UR18, UR15, UR11 ;  /* 0x0000000f120b72a4 */ /* 0x000fe2000f8e020b */
[----:B------:R-:W-:-:S05]  /*28d0*/  IMAD.WIDE.U32 R4, R21, c[0x0][0x1a0], R28 ;  /* 0x0000680015047a25 */ /* 0x000fca00078e001c */
[----:B------:R-:W-:Y:S01]  /*28e0*/  @P0 BAR.SYNC.DEFER_BLOCKING 0x0 ;  /* 0x0000000000000b1d */ /* 0x000fe20000010000 */
[----:B------:R-:W-:Y:S01]  /*28f0*/  MOV R11, UR11 ;  /* 0x0000000b000b7c02 */ /* 0x000fe20008000f00 */
[----:B------:R-:W-:Y:S01]  /*2900*/  UIMAD UR11, UR32, -0x40, UR27 ;  /* 0xffffffc0200b78a4 */ /* 0x000fe2000f8e021b */
[----:B------:R-:W-:Y:S01]  /*2910*/  IADD3 R10, P0, R4, UR26, RZ ;  /* 0x0000001a040a7c10 */ /* 0x000fe2000ff1e0ff */
[----:B------:R-:W-:-:S03]  /*2920*/  IMAD R4, R23, c[0x0][0x1b8], RZ ;  /* 0x00006e0017047a24 */ /* 0x000fc600078e02ff */
[----:B------:R-:W-:Y:S01]  /*2930*/  IADD3.X R11, R5, UR28, R11, P0, !PT ;  /* 0x0000001c050b7c10 */ /* 0x000fe200087fe40b */
[----:B------:R-:W-:Y:S01]  /*2940*/  IMAD R4, R17, c[0x0][0x1bc], R4 ;  /* 0x00006f0011047a24 */ /* 0x000fe200078e0204 */
[----:B------:R-:W-:-:S03]  /*2950*/  ISETP.GE.AND P6, PT, R30, UR11, PT ;  /* 0x0000000b1e007c0c */ /* 0x000fc6000bfc6270 */
[----:B------:R-:W-:-:S05]  /*2960*/  IMAD.WIDE.U32 R10, R17, c[0x0][0x1b8], R10 ;  /* 0x00006e00110a7a25 */ /* 0x000fca00078e000a */
[----:B------:R-:W-:-:S05]  /*2970*/  IADD3 R18, R11, R4, RZ ;  /* 0x000000040b127210 */ /* 0x000fca0007ffe0ff */
        /* <DEDUP_REMOVED lines=37> */
.L_x_270:
[----:B------:R-:W-:Y:S05]  /*2bd0*/  BSYNC B0 ;  /* 0x0000000000007941 */ /* 0x000fea0003800000 */
.L_x_269:
        /* <DEDUP_REMOVED lines=42> */
.L_x_272:
[----:B------:R-:W-:Y:S05]  /*2e80*/  BSYNC B0 ;  /* 0x0000000000007941 */ /* 0x000fea0003800000 */
.L_x_271:
        /* <DEDUP_REMOVED lines=29> */
.L_x_274:
[----:B------:R-:W-:Y:S05]  /*3060*/  BSYNC B0 ;  /* 0x0000000000007941 */ /* 0x000fea0003800000 */
.L_x_273:
        /* <DEDUP_REMOVED lines=40> */
.L_x_276:
[----:B------:R-:W-:Y:S05]  /*32f0*/  BSYNC B0 ;  /* 0x0000000000007941 */ /* 0x000fea0003800000 */
.L_x_275:
        /* <DEDUP_REMOVED lines=26> */
.L_x_278:
[----:B------:R-:W-:Y:S05]  /*34a0*/  BSYNC B0 ;  /* 0x0000000000007941 */ /* 0x000fea0003800000 */
.L_x_277:
        /* <DEDUP_REMOVED lines=15> */
[C---:B------:R-:W-:Y:S02]  /*35a0*/  @!P2 LEA R8, P4, R7.reuse, R32, 0x6 ;  /* 0x000000200708a211 */ /* 0x040fe400078830ff */
        /* <DEDUP_REMOVED lines=22> */
.L_x_280:
[----:B------:R-:W-:Y:S05]  /*3710*/  BSYNC B0 ;  /* 0x0000000000007941 */ /* 0x000fea0003800000 */
.L_x_279:
[----:B------:R-:W5:Y:S01]  /*3720*/  LDL R5, [R1+0x50] ;  /* 0x0000500001057983 */ /* 0x000f620000100800 */
[----:B-1----:R-:W-:Y:S01]  /*3730*/  IMAD.MOV.U32 R6, RZ, RZ, 0x7f800000 ;  /* 0x7f800000ff067424 */ /* 0x002fe200078e00ff */
[----:B------:R-:W-:Y:S01]  /*3740*/  MOV R7, 0x7f800000 ;  /* 0x7f80000000077802 */ /* 0x000fe20000000f00 */
[----:B------:R-:W-:Y:S01]  /*3750*/  ULDC.64 UR14, c[0x0][0x198] ;  /* 0x00006600000e7ab9 */ /* 0x000fe20000000a00 */
[C---:B-----5:R-:W-:Y:S02]  /*3760*/  IADD3 R4, R5.reuse, 0x8, RZ ;  /* 0x0000000805047810 */ /* 0x060fe40007ffe0ff */
[----:B------:R-:W-:Y:S02]  /*3770*/  ISETP.GE.AND P1, PT, R5, UR11, PT ;  /* 0x0000000b05007c0c */ /* 0x000fe4000bf26270 */
[----:B------:R-:W-:Y:S02]  /*3780*/  ISETP.GE.AND P0, PT, R4, UR11, PT ;  /* 0x0000000b04007c0c */ /* 0x000fe4000bf06270 */
[----:B------:R-:W-:-:S05]  /*3790*/  MOV R4, 0x4 ;  /* 0x0000000400047802 */ /* 0x000fca0000000f00 */
[----:B------:R-:W-:-:S05]  /*37a0*/  IMAD.WIDE R4, R5, R4, UR6 ;  /* 0x0000000605047e25 */ /* 0x000fca000f8e0204 */
[----:B------:R1:W5:Y:S04]  /*37b0*/  @!P1 LDG.E R7, [R4.64] ;  /* 0x0000000404079981 */ /* 0x000368000c1e1900 */
[----:B--2---:R1:W2:Y:S01]  /*37c0*/  @!P0 LDG.E R6, [R4.64+0x20] ;  /* 0x0000200404068981 */ /* 0x0042a2000c1e1900 */
[----:B------:R-:W-:Y:S01]  /*37d0*/  UIMAD UR11, UR16, UR14, URZ ;  /* 0x0000000e100b72a4 */ /* 0x000fe2000f8e023f */
[----:B------:R-:W-:Y:S02]  /*37e0*/  BSSY B0, `(.L_x_281) ;  /* 0x0000031000007945 */ /* 0x000fe40003800000 */
[----:B------:R-:W-:Y:S01]  /*37f0*/  @P6 STS.128 [R27+0xc000], RZ ;  /* 0x00c000ff1b006388 */ /* 0x000fe20000000c00 */
[----:B------:R-:W-:-:S03]  /*3800*/  UIMAD UR11, UR18, UR15, UR11 ;  /* 0x0000000f120b72a4 */ /* 0x000fc6000f8e020b */
[----:B------:R-:W-:Y:S04]  /*3810*/  @P6 STS.128 [R27+0xe000], RZ ;  /* 0x00e000ff1b006388 */ /* 0x000fe80000000c00 */
[----:B------:R-:W-:Y:S01]  /*3820*/  @P6 STS.128 [R27+0x10000], RZ ;  /* 0x010000ff1b006388 */ /* 0x000fe20000000c00 */
[----:B-1----:R-:W-:-:S03]  /*3830*/  IMAD.WIDE.U32 R4, R21, c[0x0][0x198], R28 ;  /* 0x0000660015047a25 */ /* 0x002fc600078e001c */
[----:B--2---:R1:W-:Y:S04]  /*3840*/  STL [R1+0x68], R6 ;  /* 0x0000680601007387 */ /* 0x0043e80000100800 */
[----:B-----5:R2:W-:Y:S01]  /*3850*/  STL [R1+0x64], R7 ;  /* 0x0000640701007387 */ /* 0x0205e20000100800 */
[----:B-1----:R-:W-:Y:S02]  /*3860*/  IADD3 R6, P0, R4, UR22, RZ ;  /* 0x0000001604067c10 */ /* 0x002fe4000ff1e0ff */
[----:B------:R-:W-:-:S04]  /*3870*/  MOV R4, UR11 ;  /* 0x0000000b00047c02 */ /* 0x000fc80008000f00 */
[----:B--2---:R-:W-:Y:S01]  /*3880*/  IADD3.X R7, R5, UR24, R4, P0, !PT ;  /* 0x0000001805077c10 */ /* 0x004fe200087fe404 */
[----:B------:R-:W-:-:S04]  /*3890*/  IMAD R4, R23, c[0x0][0x1b0], RZ ;  /* 0x00006c0017047a24 */ /* 0x000fc800078e02ff */
[C---:B------:R-:W-:Y:S02]  /*38a0*/  IMAD R4, R17.reuse, c[0x0][0x1b4], R4 ;  /* 0x00006d0011047a24 */ /* 0x040fe400078e0204 */
[----:B------:R-:W-:-:S04]  /*38b0*/  IMAD.WIDE.U32 R6, R17, c[0x0][0x1b0], R6 ;  /* 0x00006c0011067a25 */ /* 0x000fc800078e0006 */
[----:B------:R-:W-:Y:S01]  /*38c0*/  IMAD.IADD R9, R7, 0x1, R4 ;  /* 0x0000000107097824 */ /* 0x000fe200078e0204 */
[----:B------:R-:W-:Y:S05]  /*38d0*/  @P6 BRA `(.L_x_282) ;  /* 0x0000021000006947 */ /* 0x000fea0003800000 */
[----:B------:R-:W2:Y:S04]  /*38e0*/  LDL R8, [R1+0x6c] ;  /* 0x00006c0001087983 */ /* 0x000ea80000100800 */
        /* <DEDUP_REMOVED lines=32> */
.L_x_282:
[----:B------:R-:W-:Y:S05]  /*3af0*/  BSYNC B0 ;  /* 0x0000000000007941 */ /* 0x000fea0003800000 */
.L_x_281:
        /* <DEDUP_REMOVED lines=10> */
[----:B------:R-:W-:-:S04]  /*3ba0*/  IMAD.X R5, RZ, RZ, R24, P0 ;  /* 0x000000ffff057224 */ /* 0x000fc800000e0618 */
[----:B------:R-:W-:-:S06]  /*3bb0*/  IMAD R5, R5, c[0x0][0x198], RZ ;  /* 0x0000660005057a24 */ /* 0x000fcc00078e02ff */
[----:B------:R1:W-:Y:S01]  /*3bc0*/  @P3 STS.128 [R27+0xd000], RZ ;  /* 0x00d000ff1b003388 */ /* 0x0003e20000000c00 */
[----:B-----5:R-:W-:Y:S01]  /*3bd0*/  ISETP.GE.AND P2, PT, R10, c[0x0][0x220], PT ;  /* 0x000088000a007a0c */ /* 0x020fe20003f46270 */
[----:B------:R-:W-:Y:S01]  /*3be0*/  IMAD.WIDE.U32 R10, R4, c[0x0][0x198], R6 ;  /* 0x00006600040a7a25 */ /* 0x000fe200078e0006 */
[----:B--2---:R-:W-:-:S03]  /*3bf0*/  ISETP.GE.AND P0, PT, R8, c[0x0][0x220], PT ;  /* 0x0000880008007a0c */ /* 0x004fc60003f06270 */
[----:B------:R-:W-:Y:S01]  /*3c00*/  IMAD R4, R4, c[0x0][0x19c], R5 ;  /* 0x0000670004047a24 */ /* 0x000fe200078e0205 */
[----:B------:R-:W-:-:S03]  /*3c10*/  @!P3 LEA R8, P4, R10, c[0x0][0x168], 0x1 ;  /* 0x00005a000a08ba11 */ /* 0x000fc600078808ff */
        /* <DEDUP_REMOVED lines=21> */
.L_x_284:
[----:B------:R-:W-:Y:S05]  /*3d70*/  BSYNC B0 ;  /* 0x0000000000007941 */ /* 0x000fea0003800000 */
.L_x_283:
[----:B------:R-:W0:Y:S01]  /*3d80*/  LDGDEPBAR ;  /* 0x00000000000079af */ /* 0x000e220000000000 */
[----:B-1----:R-:W-:Y:S02]  /*3d90*/  IMAD.MOV.U32 R8, RZ, RZ, c[0x0][0x308] ;  /* 0x0000c200ff087624 */ /* 0x002fe400078e00ff */
[----:B------:R-:W-:Y:S01]  /*3da0*/  IMAD.MOV.U32 R9, RZ, RZ, c[0x0][0x30c] ;  /* 0x0000c300ff097624 */ /* 0x000fe200078e00ff */
[----:B------:R-:W-:-:S04]  /*3db0*/  DEPBAR.LE SB0, 0x1 ;  /* 0x000080400000791a */ /* 0x000fc80000000000 */
[----:B------:R-:W-:Y:S06]  /*3dc0*/  BAR.SYNC.DEFER_BLOCKING 0x0 ;  /* 0x0000000000007b1d */ /* 0x000fec0000010000 */
[----:B------:R1:W5:Y:S01]  /*3dd0*/  LDG.E.64 R4, [R8.64+0x8] ;  /* 0x0000080408047981 */ /* 0x000362000c1e1b00 */
[----:B------:R-:W-:Y:S01]  /*3de0*/  LEA.HI R6, R26, R25, RZ, 0x3 ;  /* 0x000000191a067211 */ /* 0x000fe200078f18ff */
[----:B------:R-:W-:Y:S01]  /*3df0*/  IMAD.MOV.U32 R240, RZ, RZ, 0x20 ;  /* 0x00000020fff07424 */ /* 0x000fe200078e00ff */
[----:B------:R-:W-:Y:S01]  /*3e00*/  SHF.R.S32.HI R7, RZ, 0x1f, R22 ;  /* 0x0000001fff077819 */ /* 0x000fe20000011416 */
[----:B------:R-:W2:Y:S04]  /*3e10*/  LDSM.16.M88.4 R164, [R252+0x12000] ;  /* 0x01200000fca4783b */ /* 0x000ea80000000200 */
[----:B------:R-:W3:Y:S04]  /*3e20*/  LDSM.16.M88.4 R168, [R252+0x12800] ;  /* 0x01280000fca8783b */ /* 0x000ee80000000200 */
[----:B------:R-:W4:Y:S04]  /*3e30*/  LDSM.16.M88.4 R196, [R252+0x14000] ;  /* 0x01400000fcc4783b */ /* 0x000f280000000200 */
[----:B------:R-:W2:Y:S04]  /*3e40*/  LDSM.16.M88.4 R200, [R252+0x14800] ;  /* 0x01480000fcc8783b */ /* 0x000ea80000000200 */
[----:B------:R-:W2:Y:S04]  /*3e50*/  LDSM.16.M88.4 R228, [R252+0x16000] ;  /* 0x01600000fce4783b */ /* 0x000ea80000000200 */
[----:B------:R-:W2:Y:S04]  /*3e60*/  LDSM.16.M88.4 R232, [R252+0x16800] ;  /* 0x01680000fce8783b */ /* 0x000ea80000000200 */
[----:B-1----:R-:W2:Y:S01]  /*3e70*/  LDG.E.64 R8, [R8.64] ;  /* 0x0000000408087981 */ /* 0x002ea2000c1e1b00 */
[----:B------:R-:W-:-:S05]  /*3e80*/  LOP3.LUT R6, R6, 0xfffffff8, RZ, 0xc0, !PT ;  /* 0xfffffff806067812 */ /* 0x000fca00078ec0ff */
[----:B------:R-:W-:-:S05]  /*3e90*/  IMAD.IADD R6, R25, 0x1, -R6 ;  /* 0x0000000119067824 */ /* 0x000fca00078e0a06 */
[----:B------:R-:W-:Y:S02]  /*3ea0*/  LOP3.LUT P0, RZ, R6, 0x2, RZ, 0xc0, !PT ;  /* 0x0000000206ff7812 */ /* 0x000fe4000780c0ff */
[----:B------:R-:W3:Y:S01]  /*3eb0*/  LDL R6, [R1] ;  /* 0x0000000001067983 */ /* 0x000ee20000100800 */
[----:B------:R-:W-:Y:S01]  /*3ec0*/  USHF.L.U32 UR16, UR32, 0x6, URZ ;  /* 0x0000000620107899 */ /* 0x000fe2000800063f */
        /* <DEDUP_REMOVED lines=45> */
[----:B-----5:R-:W-:Y:S01]  /*41a0*/  IADD3 R4, P2, P1, R4, UR46, R22 ;  /* 0x0000002e04047c10 */ /* 0x020fe2000f95e016 */
[----:B--2---:R1:W2:Y:S01]  /*41b0*/  R2UR UR14, R9 ;  /* 0x00000000090e73c2 */ /* 0x0042a200000e0000 */
[----:B------:R-:W-:-:S02]  /*41c0*/  SEL R240, R240, 0xffffffe0, !P0 ;  /* 0xffffffe0f0f07807 */ /* 0x000fc40004000000 */
[----:B------:R-:W-:Y:S01]  /*41d0*/  IADD3.X R5, R5, UR50, R7, P2, P1 ;  /* 0x0000003205057c10 */ /* 0x000fe200097e2407 */
[----:B---3--:R-:W3:Y:S04]  /*41e0*/  LDSM.16.M88.4 R156, [R6+0x12000] ;  /* 0x01200000069c783b */ /* 0x008ee80000000200 */
[----:B------:R-:W2:Y:S04]  /*41f0*/  LDSM.16.M88.4 R160, [R6+0x12800] ;  /* 0x0128000006a0783b */ /* 0x000ea80000000200 */
[----:B------:R-:W2:Y:S04]  /*4200*/  LDSM.16.M88.4 R188, [R6+0x14000] ;  /* 0x0140000006bc783b */ /* 0x000ea80000000200 */
[----:B-1----:R-:W5:Y:S01]  /*4210*/  LDL R9, [R1+0x4] ;  /* 0x0000040001097983 */ /* 0x002f620000100800 */
[----:B------:R-:W-:-:S03]  /*4220*/  IMAD.IADD R240, R240, 0x1, R252 ;  /* 0x00000001f0f07824 */ /* 0x000fc600078e02fc */
[----:B------:R-:W1:Y:S04]  /*4230*/  LDSM.16.M88.4 R192, [R6+0x14800] ;  /* 0x0148000006c0783b */ /* 0x000e680000000200 */
        /* <DEDUP_REMOVED lines=8> */
[----:B------:R2:W-:Y:S01]  /*42c0*/  STL [R1+0x88], R5 ;  /* 0x0000880501007387 */ /* 0x0005e20000100800 */
[----:B------:R-:W1:Y:S01]  /*42d0*/  R2UR UR15, R8 ;  /* 0x00000000080f73c2 */ /* 0x000e6200000e0000 */
[----:B--2---:R-:W-:-:S05]  /*42e0*/  IMAD.WIDE.U32 R4, R4, -0x2daee0ad, RZ ;  /* 0xd2511f5304047825 */ /* 0x004fca00078e00ff */
[----:B------:R2:W-:Y:S01]  /*42f0*/  STL.64 [R1+0x78], R4 ;  /* 0x0000780401007387 */ /* 0x0005e20000100a00 */
[----:B------:R-:W-:Y:S01]  /*4300*/  UIADD3 UR17, UR31, 0x40, UR16 ;  /* 0x000000401f117890 */ /* 0x000fe2000fffe010 */
[----:B----4-:R-:W-:Y:S01]  /*4310*/  CS2R R26, SRZ ;  /* 0x00000000001a7805 */ /* 0x010fe2000001ff00 */
[----:B------:R-:W-:Y:S01]  /*4320*/  CS2R R24, SRZ ;  /* 0x0000000000187805 */ /* 0x000fe2000001ff00 */
[----:B------:R-:W-:Y:S01]  /*4330*/  CS2R R22, SRZ ;  /* 0x0000000000167805 */ /* 0x000fe2000001ff00 */
[----:B------:R-:W-:Y:S02]  /*4340*/  UIADD3 UR16, UR16, 0x40, URZ ;  /* 0x0000004010107890 */ /* 0x000fe4000fffe03f */
[----:B------:R-:W-:Y:S02]  /*4350*/  UIADD3 UR17, UR17, -UR27, URZ ;  /* 0x8000001b11117290 */ /* 0x000fe4000fffe03f */
[----:B-1----:R-:W-:Y:S02]  /*4360*/  UIADD3 UR30, UR15, -0x61c88647, URZ ;  /* 0x9e3779b90f1e7890 */ /* 0x002fe4000fffe03f */
[----:B------:R-:W-:-:S02]  /*4370*/  UIADD3 UR29, UR14, -0x4498517b, URZ ;  /* 0xbb67ae850e1d7890 */ /* 0x000fc4000fffe03f */
[----:B------:R-:W-:Y:S02]  /*4380*/  UIADD3 UR28, UR15, 0x3c6ef372, URZ ;  /* 0x3c6ef3720f1c7890 */ /* 0x000fe4000fffe03f */
[----:B------:R-:W-:Y:S02]  /*4390*/  UIADD3 UR26, UR14, 0x76cf5d0a, URZ ;  /* 0x76cf5d0a0e1a7890 */ /* 0x000fe4000fffe03f */
[----:B------:R-:W-:Y:S02]  /*43a0*/  UIADD3 UR25, UR15, -0x255992d5, URZ ;  /* 0xdaa66d2b0f197890 */ /* 0x000fe4000fffe03f */
[----:B------:R-:W-:Y:S02]  /*43b0*/  UIADD3 UR24, UR14, 0x32370b8f, URZ ;  /* 0x32370b8f0e187890 */ /* 0x000fe4000fffe03f */
[----:B------:R-:W-:Y:S02]  /*43c0*/  UIADD3 UR23, UR15, 0x78dde6e4, URZ ;  /* 0x78dde6e40f177890 */ /* 0x000fe4000fffe03f */
[----:B------:R-:W-:-:S02]  /*43d0*/  UIADD3 UR22, UR14, -0x126145ec, URZ ;  /* 0xed9eba140e167890 */ /* 0x000fc4000fffe03f */
[----:B------:R-:W-:Y:S02]  /*43e0*/  UIADD3 UR21, UR15, 0x1715609d, URZ ;  /* 0x1715609d0f157890 */ /* 0x000fe4000fffe03f */
[----:B------:R-:W-:Y:S02]  /*43f0*/  UIADD3 UR20, UR14, -0x56f99767, URZ ;  /* 0xa90668990e147890 */ /* 0x000fe4000fffe03f */
[----:B------:R-:W-:Y:S02]  /*4400*/  UIADD3 UR19, UR15, -0x4ab325aa, URZ ;  /* 0xb54cda560f137890 */ /* 0x000fe4000fffe03f */
[----:B------:R-:W-:Y:S01]  /*4410*/  UIADD3 UR18, UR14, 0x646e171e, URZ ;  /* 0x646e171e0e127890 */ /* 0x000fe2000fffe03f */
[----:B-----5:R2:W1:Y:S04]  /*4420*/  LDSM.16.M88.4 R148, [R9+0x12000] ;  /* 0x012000000994783b */ /* 0x0204680000000200 */
[----:B------:R2:W4:Y:S04]  /*4430*/  LDSM.16.M88.4 R152, [R9+0x12800] ;  /* 0x012800000998783b */ /* 0x0005280000000200 */
[----:B------:R2:W1:Y:S04]  /*4440*/  LDSM.16.M88.4 R180, [R9+0x14000] ;  /* 0x0140000009b4783b */ /* 0x0004680000000200 */
[----:B------:R2:W1:Y:S04]  /*4450*/  LDSM.16.M88.4 R184, [R9+0x14800] ;  /* 0x0148000009b8783b */ /* 0x0004680000000200 */
[----:B------:R2:W1:Y:S04]  /*4460*/  LDSM.16.M88.4 R212, [R9+0x16000] ;  /* 0x0160000009d4783b */ /* 0x0004680000000200 */
[----:B---3--:R2:W1:Y:S02]  /*4470*/  LDSM.16.M88.4 R216, [R9+0x16800] ;  /* 0x0168000009d8783b */ /* 0x0084640000000200 */
.L_x_287:
[----:B------:R-:W3:Y:S01]  /*4480*/  LDL R91, [R1+0x4] ;  /* 0x00000400015b7983 */ /* 0x000ee20000100800 */
[----:B------:R-:W-:Y:S02]  /*4490*/  USHF.L.U32 UR11, UR8, 0x6, URZ ;  /* 0x00000006080b7899 */ /* 0x000fe4000800063f */
[----:B------:R-:W-:Y:S01]  /*44a0*/  UISETP.GT.AND UP1, UPT, UR8, UR12, UPT ;  /* 0x0000000c0800728c */ /* 0x000fe2000bf24270 */
[----:B-----5:R-:W5:Y:S01]  /*44b0*/  LDL R98, [R1+0x8] ;  /* 0x0000080001627983 */ /* 0x020f620000100800 */
[----:B------:R-:W-:Y:S02]  /*44c0*/  UISETP.GE.AND UP0, UPT, UR11, UR17, UPT ;  /* 0x000000110b00728c */ /* 0x000fe4000bf06270 */
[----:B------:R-:W-:Y:S01]  /*44d0*/  IMAD.U32 R88, RZ, RZ, UR11 ;  /* 0x0000000bff587e24 */ /* 0x000fe2000f8e00ff */
[----:B--2---:R-:W2:Y:S01]  /*44e0*/  LDL R89, [R1] ;  /* 0x0000000001597983 */ /* 0x004ea20000100800 */
[----:B------:R-:W-:Y:S03]  /*44f0*/  UISETP.LT.AND UP0, UPT, UR16, UR27, UP0 ;  /* 0x0000001b1000728c */ /* 0x000fe60008701270 */
[----:B----4-:R-:W4:Y:S03]  /*4500*/  LDL R97, [R1+0xc] ;  /* 0x00000c0001617983 */ /* 0x010f260000100800 */
[----:B------:R-:W-:Y:S01]  /*4510*/  PLOP3.LUT P4, PT, PT, PT, UP0, 0x80, 0x0 ;  /* 0x000000000000781c */ /* 0x000fe20003f8f008 */
[----:B------:R-:W2:Y:S04]  /*4520*/  LDL R96, [R1+0x18] ;  /* 0x0000180001607983 */ /* 0x000ea80000100800 */
[----:B------:R-:W2:Y:S04]  /*4530*/  LDL R90, [R1+0x10] ;  /* 0x00001000015a7983 */ /* 0x000ea80000100800 */
[----:B------:R-:W2:Y:S04]  /*4540*/  LDL R95, [R1+0x14] ;  /* 0x00001400015f7983 */ /* 0x000ea80000100800 */
[----:B------:R-:W0:Y:S08]  /*4550*/  LDGDEPBAR ;  /* 0x00000000000079af */ /* 0x000e300000000000 */
[----:B------:R-:W2:Y:S04]  /*4560*/  LDL R99, [R1+0x90] ;  /* 0x0000900001637983 */ /* 0x000ea80000100800 */
[----:B------:R-:W2:Y:S04]  /*4570*/  LDL R94, [R1+0x50] ;  /* 0x00005000015e7983 */ /* 0x000ea80000100800 */
[----:B------:R-:W2:Y:S04]  /*4580*/  LDL R92, [R1+0x8c] ;  /* 0x00008c00015c7983 */ /* 0x000ea80000100800 */
[----:B------:R-:W2:Y:S02]  /*4590*/  LDL R93, [R1+0x64] ;  /* 0x00006400015d7983 */ /* 0x000ea40000100800 */
[----:B--2---:R-:W-:Y:S01]  /*45a0*/  FSETP.NEU.FTZ.AND P0, PT, R93, -INF , PT ;  /* 0xff8000005d00780b */ /* 0x004fe20003f1d000 */
[----:B------:R-:W-:Y:S04]  /*45b0*/  DEPBAR.LE SB0, 0x0 ;  /* 0x000080000000791a */ /* 0x000fe80000000000 */
[----:B------:R-:W-:Y:S08]  /*45c0*/  BAR.SYNC.DEFER_BLOCKING 0x0 ;  /* 0x0000000000007b1d */ /* 0x000ff00000010000 */
[----:B-----5:R-:W-:Y:S08]  /*45d0*/  LDSM.16.M88.4 R16, [R98] ;  /* 0x000000006210783b */ /* 0x020ff00000000200 */
[----:B-1-3--:R-:W2:Y:S08]  /*45e0*/  LDSM.16.M88.4 R8, [R91+0xc000] ;  /* 0x00c000005b08783b */ /* 0x00aeb00000000200 */
[----:B------:R-:W3:Y:S08]  /*45f0*/  LDSM.16.M88.4 R68, [R91+0xc800] ;  /* 0x00c800005b44783b */ /* 0x000ef00000000200 */
[----:B----4-:R-:W-:Y:S08]  /*4600*/  LDSM.16.M88.4 R72, [R97] ;  /* 0x000000006148783b */ /* 0x010ff00000000200 */
[----:B------:R-:W4:Y:S08]  /*4610*/  LDSM.16.M88.4 R76, [R89+0xc000] ;  /* 0x00c00000594c783b */ /* 0x000f300000000200 */
[----:B------:R-:W5:Y:S01]  /*4620*/  LDSM.16.M88.4 R80, [R89+0xc800] ;  /* 0x00c800005950783b */ /* 0x000f620000000200 */
[C---:B--2---:R-:W-:Y:S07]  /*4630*/  HMMA.16816.F32.BF16 R4, R16.reuse, R8, RZ ;  /* 0x000000081004723c */ /* 0x044fee00000418ff */
[----:B------:R-:W-:Y:S01]  /*4640*/  LDSM.16.M88.4 R84, [R252+0xc800] ;  /* 0x00c80000fc54783b */ /* 0x000fe20000000200 */
[C---:B------:R-:W-:Y:S08]  /*4650*/  HMMA.16816.F32.BF16 R8, R16.reuse, R10, RZ ;  /* 0x0000000a1008723c */ /* 0x040ff000000418ff */
[C---:B---3--:R-:W-:Y:S08]  /*4660*/  HMMA.16816.F32.BF16 R12, R16.reuse, R68, RZ ;  /* 0x00000044100c723c */ /* 0x048ff000000418ff */
[----:B------:R-:W-:Y:S01]  /*4670*/  HMMA.16816.F32.BF16 R16, R16, R70, RZ ;  /* 0x000000461010723c */ /* 0x000fe200000418ff */
[----:B------:R-:W-:Y:S07]  /*4680*/  LDSM.16.M88.4 R68, [R96] ;  /* 0x000000006044783b */ /* 0x000fee0000000200 */
[C---:B----4-:R-:W-:Y:S08]  /*4690*/  HMMA.16816.F32.BF16 R4, R72.reuse, R76, R4 ;  /* 0x0000004c4804723c */ /* 0x050ff00000041804 */
[C---:B------:R-:W-:Y:S01]  /*46a0*/  HMMA.16816.F32.BF16 R8, R72.reuse, R78, R8 ;  /* 0x0000004e4808723c */ /* 0x040fe20000041808 */
[----:B------:R-:W2:Y:S07]  /*46b0*/  LDSM.16.M88.4 R76, [R252+0xc000] ;  /* 0x00c00000fc4c783b */ /* 0x000eae0000000200 */
[C---:B-----5:R-:W-:Y:S08]  /*46c0*/  HMMA.16816.F32.BF16 R12, R72.reuse, R80, R12 ;  /* 0x00000050480c723c */ /* 0x060ff0000004180c */
[----:B------:R-:W-:Y:S01]  /*46d0*/  HMMA.16816.F32.BF16 R16, R72, R82, R16 ;  /* 0x000000524810723c */ /* 0x000fe20000041810 */
[----:B------:R-:W-:Y:S08]  /*46e0*/  LDSM.16.M88.4 R72, [R95] ;  /* 0x000000005f48783b */ /* 0x000ff00000000200 */
[----:B------:R-:W-:Y:S01]  /*46f0*/  LDSM.16.M88.4 R80, [R90+0xc800] ;  /* 0x00c800005a50783b */ /* 0x000fe20000000200 */
[C---:B--2---:R-:W-:Y:S08]  /*4700*/  HMMA.16816.F32.BF16 R4, R68.reuse, R76, R4 ;  /* 0x0000004c4404723c */ /* 0x044ff00000041804 */
[C---:B------:R-:W-:Y:S01]  /*4710*/  HMMA.16816.F32.BF16 R8, R68.reuse, R78, R8 ;  /* 0x0000004e4408723c */ /* 0x040fe20000041808 */
[----:B------:R-:W2:Y:S07]  /*4720*/  LDSM.16.M88.4 R76, [R90+0xc000] ;  /* 0x00c000005a4c783b */ /* 0x000eae0000000200 */
[C---:B------:R-:W-:Y:S08]  /*4730*/  HMMA.16816.F32.BF16 R12, R68.reuse, R84, R12 ;  /* 0x00000054440c723c */ /* 0x040ff0000004180c */
[----:B------:R-:W-:Y:S01]  /*4740*/  HMMA.16816.F32.BF16 R16, R68, R86, R16 ;  /* 0x000000564410723c */ /* 0x000fe20000041810 */
[----:B------:R-:W-:Y:S08]  /*4750*/  LDSM.16.M88.4 R68, [R98+0x2000] ;  /* 0x002000006244783b */ /* 0x000ff00000000200 */
[----:B------:R-:W-:Y:S01]  /*4760*/  LDSM.16.M88.4 R84, [R91+0xe800] ;  /* 0x00e800005b54783b */ /* 0x000fe20000000200 */
[C---:B--2---:R-:W-:Y:S08]  /*4770*/  HMMA.16816.F32.BF16 R4, R72.reuse, R76, R4 ;  /* 0x0000004c4804723c */ /* 0x044ff00000041804 */
[C---:B------:R-:W-:Y:S01]  /*4780*/  HMMA.16816.F32.BF16 R8, R72.reuse, R78, R8 ;  /* 0x0000004e4808723c */ /* 0x040fe20000041808 */
[----:B------:R-:W2:Y:S07]  /*4790*/  LDSM.16.M88.4 R76, [R91+0xe000] ;  /* 0x00e000005b4c783b */ /* 0x000eae0000000200 */
[C---:B------:R-:W-:Y:S08]  /*47a0*/  HMMA.16816.F32.BF16 R12, R72.reuse, R80, R12 ;  /* 0x00000050480c723c */ /* 0x040ff0000004180c */
[----:B------:R-:W-:Y:S01]  /*47b0*/  HMMA.16816.F32.BF16 R16, R72, R82, R16 ;  /* 0x000000524810723c */ /* 0x000fe20000041810 */
[----:B------:R-:W-:Y:S08]  /*47c0*/  LDSM.16.M88.4 R72, [R97+0x2000] ;  /* 0x002000006148783b */ /* 0x000ff00000000200 */
[----:B------:R-:W3:Y:S01]  /*47d0*/  LDSM.16.M88.4 R80, [R89+0xe000] ;  /* 0x00e000005950783b */ /* 0x000ee20000000200 */
[C---:B--2---:R-:W-:Y:S08]  /*47e0*/  HMMA.16816.F32.BF16 R4, R68.reuse, R76, R4 ;  /* 0x0000004c4404723c */ /* 0x044ff00000041804 */
[C---:B------:R-:W-:Y:S01]  /*47f0*/  HMMA.16816.F32.BF16 R8, R68.reuse, R78, R8 ;  /* 0x0000004e4408723c */ /* 0x040fe20000041808 */
[----:B------:R-:W2:Y:S07]  /*4800*/  LDSM.16.M88.4 R76, [R89+0xe800] ;  /* 0x00e80000594c783b */ /* 0x000eae0000000200 */
[C---:B------:R-:W-:Y:S08]  /*4810*/  HMMA.16816.F32.BF16 R12, R68.reuse, R84, R12 ;  /* 0x00000054440c723c */ /* 0x040ff0000004180c */
[----:B------:R-:W-:Y:S01]  /*4820*/  HMMA.16816.F32.BF16 R16, R68, R86, R16 ;  /* 0x000000564410723c */ /* 0x000fe20000041810 */
[----:B------:R-:W-:Y:S07]  /*4830*/  LDSM.16.M88.4 R68, [R96+0x2000] ;  /* 0x002000006044783b */ /* 0x000fee0000000200 */
[C---:B---3--:R-:W-:Y:S01]  /*4840*/  HMMA.16816.F32.BF16 R4, R72.reuse, R80, R4 ;  /* 0x000000504804723c */ /* 0x048fe20000041804 */
[----:B------:R-:W3:Y:S07]  /*4850*/  LDSM.16.M88.4 R84, [R252+0xe000] ;  /* 0x00e00000fc54783b */ /* 0x000eee0000000200 */
[C---:B------:R-:W-:Y:S01]  /*4860*/  HMMA.16816.F32.BF16 R8, R72.reuse, R82, R8 ;  /* 0x000000524808723c */ /* 0x040fe20000041808 */
[----:B------:R-:W4:Y:S07]  /*4870*/  LDSM.16.M88.4 R80, [R252+0xe800] ;  /* 0x00e80000fc50783b */ /* 0x000f2e0000000200 */
[C---:B--2---:R-:W-:Y:S08]  /*4880*/  HMMA.16816.F32.BF16 R12, R72.reuse, R76, R12 ;  /* 0x0000004c480c723c */ /* 0x044ff0000004180c */
[----:B------:R-:W-:Y:S01]  /*4890*/  HMMA.16816.F32.BF16 R16, R72, R78, R16 ;  /* 0x0000004e4810723c */ /* 0x000fe20000041810 */
[----:B------:R-:W-:Y:S08]  /*48a0*/  LDSM.16.M88.4 R72, [R95+0x2000] ;  /* 0x002000005f48783b */ /* 0x000ff00000000200 */
[----:B------:R-:W2:Y:S01]  /*48b0*/  LDSM.16.M88.4 R76, [R90+0xe000] ;  /* 0x00e000005a4c783b */ /* 0x000ea20000000200 */
[C---:B---3--:R-:W-:Y:S08]  /*48c0*/  HMMA.16816.F32.BF16 R4, R68.reuse, R84, R4 ;  /* 0x000000544404723c */ /* 0x048ff00000041804 */
[C---:B------:R-:W-:Y:S01]  /*48d0*/  HMMA.16816.F32.BF16 R8, R68.reuse, R86, R8 ;  /* 0x000000564408723c */ /* 0x040fe20000041808 */
[----:B------:R-:W3:Y:S07]  /*48e0*/  LDSM.16.M88.4 R84, [R90+0xe800] ;  /* 0x00e800005a54783b */ /* 0x000eee0000000200 */
[C---:B----4-:R-:W-:Y:S08]  /*48f0*/  HMMA.16816.F32.BF16 R12, R68.reuse, R80, R12 ;  /* 0x00000050440c723c */ /* 0x050ff0000004180c */
[----:B------:R-:W-:Y:S01]  /*4900*/  HMMA.16816.F32.BF16 R16, R68, R82, R16 ;  /* 0x000000524410723c */ /* 0x000fe20000041810 */
[----:B------:R-:W-:Y:S07]  /*4910*/  LDSM.16.M88.4 R68, [R98+0x4000] ;  /* 0x004000006244783b */ /* 0x000fee0000000200 */
[C---:B--2---:R-:W-:Y:S01]  /*4920*/  HMMA.16816.F32.BF16 R4, R72.reuse, R76, R4 ;  /* 0x0000004c4804723c */ /* 0x044fe20000041804 */
[----:B------:R-:W-:Y:S07]  /*4930*/  LDSM.16.M88.4 R80, [R91+0x10800] ;  /* 0x010800005b50783b */ /* 0x000fee0000000200 */
[C---:B------:R-:W-:Y:S01]  /*4940*/  HMMA.16816.F32.BF16 R8, R72.reuse, R78, R8 ;  /* 0x0000004e4808723c */ /* 0x040fe20000041808 */
[----:B------:R-:W2:Y:S07]  /*4950*/  LDSM.16.M88.4 R76, [R91+0x10000] ;  /* 0x010000005b4c783b */ /* 0x000eae0000000200 */
[C---:B---3--:R-:W-:Y:S08]  /*4960*/  HMMA.16816.F32.BF16 R12, R72.reuse, R84, R12 ;  /* 0x00000054480c723c */ /* 0x048ff0000004180c */
[----:B------:R-:W-:Y:S01]  /*4970*/  HMMA.16816.F32.BF16 R16, R72, R86, R16 ;  /* 0x000000564810723c */ /* 0x000fe20000041810 */
[----:B------:R-:W-:Y:S08]  /*4980*/  LDSM.16.M88.4 R72, [R97+0x4000] ;  /* 0x004000006148783b */ /* 0x000ff00000000200 */
[----:B------:R-:W-:Y:S01]  /*4990*/  LDSM.16.M88.4 R84, [R89+0x10800] ;  /* 0x010800005954783b */ /* 0x000fe20000000200 */
[C---:B--2---:R-:W-:Y:S08]  /*49a0*/  HMMA.16816.F32.BF16 R4, R68.reuse, R76, R4 ;  /* 0x0000004c4404723c */ /* 0x044ff00000041804 */
[C---:B------:R-:W-:Y:S01]  /*49b0*/  HMMA.16816.F32.BF16 R8, R68.reuse, R78, R8 ;  /* 0x0000004e4408723c */ /* 0x040fe20000041808 */
[----:B------:R2:W3:Y:S07]  /*49c0*/  LDSM.16.M88.4 R76, [R89+0x10000] ;  /* 0x01000000594c783b */ /* 0x0004ee0000000200 */
[C---:B------:R-:W-:Y:S08]  /*49d0*/  HMMA.16816.F32.BF16 R12, R68.reuse, R80, R12 ;  /* 0x00000050440c723c */ /* 0x040ff0000004180c */
[----:B------:R-:W-:Y:S01]  /*49e0*/  HMMA.16816.F32.BF16 R16, R68, R82, R16 ;  /* 0x000000524410723c */ /* 0x000fe20000041810 */
[----:B------:R-:W-:Y:S08]  /*49f0*/  LDSM.16.M88.4 R68, [R96+0x4000] ;  /* 0x004000006044783b */ /* 0x000ff00000000200 */
[----:B------:R-:W4:Y:S08]  /*4a00*/  LDSM.16.M88.4 R80, [R252+0x10000] ;  /* 0x01000000fc50783b */ /* 0x000f300000000200 */
[----:B--2---:R-:W2:Y:S01]  /*4a10*/  LDL R89, [R1+0x68] ;  /* 0x0000680001597983 */ /* 0x004ea20000100800 */
[C---:B---3--:R-:W-:Y:S08]  /*4a20*/  HMMA.16816.F32.BF16 R4, R72.reuse, R76, R4 ;  /* 0x0000004c4804723c */ /* 0x048ff00000041804 */
[C---:B------:R-:W-:Y:S01]  /*4a30*/  HMMA.16816.F32.BF16 R8, R72.reuse, R78, R8 ;  /* 0x0000004e4808723c */ /* 0x040fe20000041808 */
[----:B------:R-:W-:Y:S07]  /*4a40*/  LDSM.16.M88.4 R76, [R95+0x4000] ;  /* 0x004000005f4c783b */ /* 0x000fee0000000200 */
[C---:B------:R-:W-:Y:S08]  /*4a50*/  HMMA.16816.F32.BF16 R12, R72.reuse, R84, R12 ;  /* 0x00000054480c723c */ /* 0x040ff0000004180c */
[----:B------:R-:W-:Y:S01]  /*4a60*/  HMMA.16816.F32.BF16 R16, R72, R86, R16 ;  /* 0x000000564810723c */ /* 0x000fe20000041810 */
[----:B------:R-:W3:Y:S07]  /*4a70*/  LDSM.16.M88.4 R72, [R252+0x10800] ;  /* 0x01080000fc48783b */ /* 0x000eee0000000200 */
[C---:B----4-:R-:W-:Y:S01]  /*4a80*/  HMMA.16816.F32.BF16 R4, R68.reuse, R80, R4 ;  /* 0x000000504404723c */ /* 0x050fe20000041804 */
[----:B------:R-:W4:Y:S07]  /*4a90*/  LDSM.16.M88.4 R84, [R90+0x10000] ;  /* 0x010000005a54783b */ /* 0x000f2e0000000200 */
[C---:B------:R-:W-:Y:S01]  /*4aa0*/  HMMA.16816.F32.BF16 R8, R68.reuse, R82, R8 ;  /* 0x000000524408723c */ /* 0x040fe20000041808 */
[----:B------:R-:W5:Y:S04]  /*4ab0*/  LDL R83, [R1+0x88] ;  /* 0x0000880001537983 */ /* 0x000f680000100800 */
[----:B------:R-:W1:Y:S02]  /*4ac0*/  @!P4 S2R R80, SR_TID.X ;  /* 0x000000000050c919 */ /* 0x000e640000002100 */
[----:B------:R-:W-:Y:S01]  /*4ad0*/  IMAD.U32 R82, RZ, RZ, UR32 ;  /* 0x00000020ff527e24 */ /* 0x000fe2000f8e00ff */
[C---:B---3--:R-:W-:Y:S07]  /*4ae0*/  HMMA.16816.F32.BF16 R12, R68.reuse, R72, R12 ;  /* 0x00000048440c723c */ /* 0x048fee000004180c */
[----:B------:R-:W-:Y:S01]  /*4af0*/  IMAD.U32 R72, RZ, RZ, UR31 ;  /* 0x0000001fff487e24 */ /* 0x000fe2000f8e00ff */
[----:B------:R-:W-:Y:S01]  /*4b00*/  HMMA.16816.F32.BF16 R16, R68, R74, R16 ;  /* 0x0000004a4410723c */ /* 0x000fe20000041810 */
[----:B------:R3:W3:Y:S03]  /*4b10*/  LDSM.16.M88.4 R68, [R90+0x10800] ;  /* 0x010800005a44783b */ /* 0x0006e60000000200 */
[----:B------:R-:W-:Y:S03]  /*4b20*/  @!P4 IADD3 R72, -R72, 0x1, R94 ;  /* 0x000000014848c810 */ /* 0x000fe60007ffe15e */
[----:B-1----:R-:W-:Y:S01]  /*4b30*/  @!P4 IMAD.SHL.U32 R75, R80, 0x2, RZ ;  /* 0x00000002504bc824 */ /* 0x002fe200078e00ff */
[C---:B----4-:R-:W-:Y:S01]  /*4b40*/  HMMA.16816.F32.BF16 R4, R76.reuse, R84, R4 ;  /* 0x000000544c04723c */ /* 0x050fe20000041804 */
[----:B------:R-:W-:Y:S04]  /*4b50*/  IMAD.U32 R74, RZ, RZ, UR32 ;  /* 0x00000020ff4a7e24 */ /* 0x000fe8000f8e00ff */
[----:B------:R-:W-:Y:S01]  /*4b60*/  @!P4 LOP3.LUT R75, R99, 0x6, R75, 0xf8, !PT ;  /* 0x00000006634bc812 */ /* 0x000fe200078ef84b */
[----:B------:R-:W-:Y:S01]  /*4b70*/  FMUL.FTZ R80, R93, 1.4426950216293334961 ;  /* 0x3fb8aa3b5d507820 */ /* 0x000fe20000410000 */
[----:B------:R-:W-:Y:S01]  /*4b80*/  @!P4 IADD3 R73, R88, UR27, R72 ;  /* 0x0000001b5849cc10 */ /* 0x000fe2000fffe048 */
[C---:B------:R-:W-:Y:S01]  /*4b90*/  HMMA.16816.F32.BF16 R8, R76.reuse, R86, R8 ;  /* 0x000000564c08723c */ /* 0x040fe20000041808 */
[----:B------:R-:W1:Y:S03]  /*4ba0*/  S2R R93, SR_TID.X ;  /* 0x00000000005d7919 */ /* 0x000e660000002100 */
[----:B------:R-:W-:Y:S01]  /*4bb0*/  @!P4 IMAD R72, R74, 0x40, R75 ;  /* 0x000000404a48c824 */ /* 0x000fe200078e024b */
[C---:B------:R-:W-:Y:S01]  /*4bc0*/  @!P4 IMNMX R75, R73.reuse, UR27, PT ;  /* 0x0000001b494bcc17 */ /* 0x040fe2000b800200 */
[----:B------:R-:W-:Y:S01]  /*4bd0*/  IMAD.U32 R74, RZ, RZ, UR8 ;  /* 0x00000008ff4a7e24 */ /* 0x000fe2000f8e00ff */
[----:B------:R-:W-:Y:S02]  /*4be0*/  @!P4 IADD3 R73, R73, 0x8, RZ ;  /* 0x000000084949c810 */ /* 0x000fe40007ffe0ff */
[----:B---3--:R-:W3:Y:S01]  /*4bf0*/  LDL.64 R90, [R1+0x78] ;  /* 0x00007800015a7983 */ /* 0x008ee20000100a00 */
[-C--:B------:R-:W-:Y:S02]  /*4c00*/  @!P4 ISETP.GE.AND P1, PT, R72, R75.reuse, PT ;  /* 0x0000004b4800c20c */ /* 0x080fe40003f26270 */
[----:B------:R-:W-:Y:S01]  /*4c10*/  IMAD R86, R74, 0x4, R92 ;  /* 0x000000044a567824 */ /* 0x000fe200078e025c */
[----:B------:R-:W-:Y:S02]  /*4c20*/  FSEL R74, R80, RZ, P0 ;  /* 0x000000ff504a7208 */ /* 0x000fe40000000000 */
[----:B------:R-:W4:Y:S01]  /*4c30*/  S2R R92, SR_TID.X ;  /* 0x00000000005c7919 */ /* 0x000f220000002100 */
[----:B------:R-:W-:Y:S01]  /*4c40*/  IMAD.WIDE.U32 R86, R86, -0x326172a9, RZ ;  /* 0xcd9e8d5756567825 */ /* 0x000fe200078e00ff */
[----:B------:R-:W-:Y:S02]  /*4c50*/  @!P4 FSEL R4, R4, -INF , !P1 ;  /* 0xff8000000404c808 */ /* 0x000fe40004800000 */
[----:B------:R-:W-:Y:S03]  /*4c60*/  @!P4 IADD3 R80, R72, 0x1, RZ ;  /* 0x000000014850c810 */ /* 0x000fe60007ffe0ff */
[--C-:B------:R-:W-:Y:S01]  /*4c70*/  FFMA.FTZ R4, R4, c[0x0][0x23c], -R74.reuse ;  /* 0x00008f0004047a23 */ /* 0x100fe2000001084a */
[----:B------:R-:W-:Y:S01]  /*4c80*/  @!P4 ISETP.GE.AND P1, PT, R80, R75, PT ;  /* 0x0000004b5000c20c */ /* 0x000fe20003f26270 */
[C---:B------:R-:W-:Y:S03]  /*4c90*/  HMMA.16816.F32.BF16 R12, R76.reuse, R68, R12 ;  /* 0x000000444c0c723c */ /* 0x040fe6000004180c */
[----:B------:R-:W-:Y:S05]  /*4ca0*/  @!P4 FSEL R5, R5, -INF , !P1 ;  /* 0xff8000000505c808 */ /* 0x000fea0004800000 */
[----:B------:R-:W-:Y:S04]  /*4cb0*/  HMMA.16816.F32.BF16 R16, R76, R70, R16 ;  /* 0x000000464c10723c */ /* 0x000fe80000041810 */
[----:B------:R-:W-:Y:S01]  /*4cc0*/  FFMA.FTZ R5, R5, c[0x0][0x23c], -R74 ;  /* 0x00008f0005057a23 */ /* 0x000fe2000001084a */
[----:B----4-:R-:W-:Y:S03]  /*4cd0*/  SHF.R.S32.HI R92, RZ, 0x1f, R92 ;  /* 0x0000001fff5c7819 */ /* 0x010fe6000001145c */
[----:B------:R4:W-:Y:S01]  /*4ce0*/  MUFU.EX2 R88, R5 ;  /* 0x0000000500587308 */ /* 0x0009e20000000800 */
[----:B-1----:R-:W-:Y:S02]  /*4cf0*/  LEA.HI R92, R92, R93, RZ, 0x7 ;  /* 0x0000005d5c5c7211 */ /* 0x002fe400078f38ff */
[----:B------:R-:W3:Y:S02]  /*4d00*/  LDL R93, [R1+0x54] ;  /* 0x00005400015d7983 */ /* 0x000ee40000100800 */
[----:B------:R-:W-:Y:S05]  /*4d10*/  SHF.R.S32.HI R92, RZ, 0x7, R92 ;  /* 0x00000007ff5c7819 */ /* 0x000fea000001145c */
[----:B------:R-:W-:Y:S02]  /*4d20*/  IMAD R82, R82, 0x2, R92 ;  /* 0x0000000252527824 */ /* 0x000fe400078e025c */
[----:B------:R-:W3:Y:S01]  /*4d30*/  LDL R92, [R1+0x60] ;  /* 0x00006000015c7983 */ /* 0x000ee20000100800 */
[----:B----4-:R-:W-:Y:S04]  /*4d40*/  @!P4 IADD3 R5, R72, 0x8, RZ ;  /* 0x000000084805c810 */ /* 0x010fe80007ffe0ff */
[-C--:B------:R-:W-:Y:S04]  /*4d50*/  @!P4 ISETP.GE.AND P1, PT, R5, R75.reuse, PT ;  /* 0x0000004b0500c20c */ /* 0x080fe80003f26270 */
[----:B------:R-:W-:Y:S05]  /*4d60*/  @!P4 FSEL R8, R8, -INF , !P1 ;  /* 0xff8000000808c808 */ /* 0x000fea0004800000 */
[--C-:B------:R-:W-:Y:S01]  /*4d70*/  FFMA.FTZ R8, R8, c[0x0][0x23c], -R74.reuse ;  /* 0x00008f0008087a23 */ /* 0x100fe2000001084a */
[C---:B--2---:R-:W-:Y:S01]  /*4d80*/  FSETP.NEU.FTZ.AND P0, PT, R89.reuse, -INF , PT ;  /* 0xff8000005900780b */ /* 0x044fe20003f1d000 */
[----:B------:R-:W-:Y:S02]  /*4d90*/  FMUL.FTZ R81, R89, 1.4426950216293334961 ;  /* 0x3fb8aa3b59517820 */ /* 0x000fe40000410000 */
[----:B------:R1:W-:Y:S02]  /*4da0*/  MUFU.EX2 R89, R4 ;  /* 0x0000000400597308 */ /* 0x0003e40000000800 */
[----:B-1----:R-:W-:Y:S02]  /*4db0*/  @!P4 IMNMX R4, R73, UR27, PT ;  /* 0x0000001b4904cc17 */ /* 0x002fe4000b800200 */
[----:B------:R-:W-:Y:S02]  /*4dc0*/  FSEL R73, R81, RZ, P0 ;  /* 0x000000ff51497208 */ /* 0x000fe40000000000 */
[-C--:B------:R-:W-:Y:S04]  /*4dd0*/  @!P4 ISETP.GE.AND P0, PT, R72, R4.reuse, PT ;  /* 0x000000044800c20c */ /* 0x080fe80003f06270 */
[----:B------:R-:W-:Y:S02]  /*4de0*/  @!P4 FSEL R6, R6, -INF , !P0 ;  /* 0xff8000000606c808 */ /* 0x000fe40004000000 */
[-C--:B------:R-:W-:Y:S03]  /*4df0*/  @!P4 ISETP.GE.AND P0, PT, R80, R4.reuse, PT ;  /* 0x000000045000c20c */ /* 0x080fe60003f06270 */
[----:B------:R-:W-:Y:S01]  /*4e00*/  FFMA.FTZ R6, R6, c[0x0][0x23c], -R73 ;  /* 0x00008f0006067a23 */ /* 0x000fe20000010849 */
[----:B------:R-:W-:Y:S02]  /*4e10*/  @!P4 FSEL R7, R7, -INF , !P0 ;  /* 0xff8000000707c808 */ /* 0x000fe40004000000 */
[-C--:B------:R-:W-:Y:S02]  /*4e20*/  @!P4 ISETP.GE.AND P0, PT, R5, R4.reuse, PT ;  /* 0x000000040500c20c */ /* 0x080fe40003f06270 */
[----:B------:R-:W-:Y:S02]  /*4e30*/  @!P4 IADD3 R5, R72, 0x9, RZ ;  /* 0x000000094805c810 */ /* 0x000fe40007ffe0ff */
[----:B------:R-:W-:Y:S02]  /*4e40*/  @!P4 FSEL R10, R10, -INF , !P0 ;  /* 0xff8000000a0ac808 */ /* 0x000fe40004000000 */
[----:B-----5:R-:W-:Y:S02]  /*4e50*/  LOP3.LUT R84, R87, UR15, R83, 0x96, !PT ;  /* 0x0000000f57547c12 */ /* 0x020fe4000f8e9653 */
[----:B------:R1:W-:Y:S01]  /*4e60*/  MUFU.EX2 R87, R6 ;  /* 0x0000000600577308 */ /* 0x0003e20000000800 */
[CC--:B------:R-:W-:Y:S01]  /*4e70*/  @!P4 ISETP.GE.AND P2, PT, R5.reuse, R75.reuse, PT ;  /* 0x0000004b0500c20c */ /* 0x0c0fe20003f46270 */
[--C-:B------:R-:W-:Y:S01]  /*4e80*/  FFMA.FTZ R10, R10, c[0x0][0x23c], -R73.reuse ;  /* 0x00008f000a0a7a23 */ /* 0x100fe20000010849 */
[-C--:B------:R-:W-:Y:S01]  /*4e90*/  @!P4 ISETP.GE.AND P1, PT, R5, R4.reuse, PT ;  /* 0x000000040500c20c */ /* 0x080fe20003f26270 */
[----:B------:R-:W-:Y:S01]  /*4ea0*/  IMAD.WIDE.U32 R84, R84, -0x2daee0ad, RZ ;  /* 0xd2511f5354547825 */ /* 0x000fe200078e00ff */
[----:B------:R-:W-:Y:S02]  /*4eb0*/  @!P4 FSEL R9, R9, -INF , !P2 ;  /* 0xff8000000909c808 */ /* 0x000fe40005000000 */
[C---:B------:R-:W-:Y:S02]  /*4ec0*/  @!P4 IADD3 R5, R72.reuse, 0x10, RZ ;  /* 0x000000104805c810 */ /* 0x040fe40007ffe0ff */
[----:B------:R-:W-:Y:S02]  /*4ed0*/  @!P4 FSEL R11, R11, -INF , !P1 ;  /* 0xff8000000b0bc808 */ /* 0x000fe40004800000 */
[CC--:B------:R-:W-:Y:S02]  /*4ee0*/  @!P4 ISETP.GE.AND P2, PT, R5.reuse, R75.reuse, PT ;  /* 0x0000004b0500c20c */ /* 0x0c0fe40003f46270 */
[-C--:B------:R-:W-:Y:S02]  /*4ef0*/  @!P4 ISETP.GE.AND P3, PT, R5, R4.reuse, PT ;  /* 0x000000040500c20c */ /* 0x080fe40003f66270 */
[----:B------:R-:W-:Y:S02]  /*4f00*/  @!P4 IADD3 R5, R72, 0x11, RZ ;  /* 0x000000114805c810 */ /* 0x000fe40007ffe0ff */
[----:B------:R-:W-:Y:S02]  /*4f10*/  @!P4 FSEL R12, R12, -INF , !P2 ;  /* 0xff8000000c0cc808 */ /* 0x000fe40005000000 */
[-C--:B------:R-:W-:Y:S02]  /*4f20*/  @!P4 ISETP.GE.AND P6, PT, R5, R75.reuse, PT ;  /* 0x0000004b0500c20c */ /* 0x080fe40003fc6270 */
[----:B------:R-:W-:Y:S01]  /*4f30*/  @!P4 FSEL R14, R14, -INF , !P3 ;  /* 0xff8000000e0ec808 */ /* 0x000fe20005800000 */
[--C-:B------:R-:W-:Y:S01]  /*4f40*/  FFMA.FTZ R12, R12, c[0x0][0x23c], -R74.reuse ;  /* 0x00008f000c0c7a23 */ /* 0x100fe2000001084a */
[----:B------:R-:W-:Y:S02]  /*4f50*/  @!P4 FSEL R13, R13, -INF , !P6 ;  /* 0xff8000000d0dc808 */ /* 0x000fe40007000000 */
[-C--:B------:R-:W-:Y:S01]  /*4f60*/  @!P4 ISETP.GE.AND P0, PT, R5, R4.reuse, PT ;  /* 0x000000040500c20c */ /* 0x080fe20003f06270 */
[--C-:B------:R-:W-:Y:S01]  /*4f70*/  FFMA.FTZ R14, R14, c[0x0][0x23c], -R73.reuse ;  /* 0x00008f000e0e7a23 */ /* 0x100fe20000010849 */
[C---:B------:R-:W-:Y:S01]  /*4f80*/  @!P4 IADD3 R5, R72.reuse, 0x18, RZ ;  /* 0x000000184805c810 */ /* 0x040fe20007ffe0ff */
[--C-:B------:R-:W-:Y:S01]  /*4f90*/  FFMA.FTZ R13, R13, c[0x0][0x23c], -R74.reuse ;  /* 0x00008f000d0d7a23 */ /* 0x100fe2000001084a */
[----:B------:R-:W-:Y:S01]  /*4fa0*/  @!P4 IADD3 R72, R72, 0x19, RZ ;  /* 0x000000194848c810 */ /* 0x000fe20007ffe0ff */
[----:B------:R-:W-:Y:S01]  /*4fb0*/  MUFU.EX2 R77, R14 ;  /* 0x0000000e004d7308 */ /* 0x000fe20000000800 */
[CC--:B------:R-:W-:Y:S02]  /*4fc0*/  @!P4 ISETP.GE.AND P1, PT, R5.reuse, R75.reuse, PT ;  /* 0x0000004b0500c20c */ /* 0x0c0fe40003f26270 */
[-C--:B------:R-:W-:Y:S02]  /*4fd0*/  @!P4 ISETP.GE.AND P5, PT, R5, R4.reuse, PT ;  /* 0x000000040500c20c */ /* 0x080fe40003fa6270 */
[C---:B------:R-:W-:Y:S02]  /*4fe0*/  @!P4 ISETP.GE.AND P6, PT, R72.reuse, R4, PT ;  /* 0x000000044800c20c */ /* 0x040fe40003fc6270 */
[----:B------:R-:W-:Y:S02]  /*4ff0*/  @!P4 ISETP.GE.AND P2, PT, R72, R75, PT ;  /* 0x0000004b4800c20c */ /* 0x000fe40003f46270 */
[----:B------:R-:W-:Y:S01]  /*5000*/  @!P4 FSEL R16, R16, -INF , !P1 ;  /* 0xff8000001010c808 */ /* 0x000fe20004800000 */
[----:B------:R-:W-:Y:S01]  /*5010*/  MUFU.EX2 R78, R13 ;  /* 0x0000000d004e7308 */ /* 0x000fe20000000800 */
[----:B------:R-:W-:Y:S02]  /*5020*/  @!P4 FSEL R17, R17, -INF , !P2 ;  /* 0xff8000001111c808 */ /* 0x000fe40005000000 */
[----:B------:R-:W-:Y:S01]  /*5030*/  @!P4 FSEL R18, R18, -INF , !P5 ;  /* 0xff8000001212c808 */ /* 0x000fe20006800000 */
[----:B------:R-:W-:Y:S01]  /*5040*/  FFMA.FTZ R16, R16, c[0x0][0x23c], -R74 ;  /* 0x00008f0010107a23 */ /* 0x000fe2000001084a */
[----:B------:R-:W-:Y:S02]  /*5050*/  @!P4 FSEL R19, R19, -INF , !P6 ;  /* 0xff8000001313c808 */ /* 0x000fe40007000000 */
[----:B------:R-:W-:Y:S01]  /*5060*/  @!P4 FSEL R15, R15, -INF , !P0 ;  /* 0xff8000000f0fc808 */ /* 0x000fe20004000000 */
[--C-:B------:R-:W-:Y:S02]  /*5070*/  FFMA.FTZ R18, R18, c[0x0][0x23c], -R73.reuse ;  /* 0x00008f0012127a23 */ /* 0x100fe40000010849 */
[----:B------:R-:W-:Y:S02]  /*5080*/  MUFU.EX2 R75, R16 ;  /* 0x00000010004b7308 */ /* 0x000fe40000000800 */
[--C-:B------:R-:W-:Y:S01]  /*5090*/  FFMA.FTZ R15, R15, c[0x0][0x23c], -R73.reuse ;  /* 0x00008f000f0f7a23 */ /* 0x100fe20000010849 */
[----:B---3--:R-:W-:Y:S02]  /*50a0*/  LOP3.LUT R82, R91, UR14, R82, 0x96, !PT ;  /* 0x0000000e5b527c12 */ /* 0x008fe4000f8e9652 */
[----:B------:R-:W2:Y:S01]  /*50b0*/  LDL R91, [R1+0x58] ;  /* 0x00005800015b7983 */ /* 0x000ea20000100800 */
[----:B------:R-:W-:Y:S01]  /*50c0*/  LOP3.LUT R83, R85, UR29, R90, 0x96, !PT ;  /* 0x0000001d55537c12 */ /* 0x000fe2000f8e965a */
[--C-:B------:R-:W-:Y:S03]  /*50d0*/  FFMA.FTZ R85, R7, c[0x0][0x23c], -R73.reuse ;  /* 0x00008f0007557a23 */ /* 0x100fe60000010849 */
[----:B------:R-:W-:Y:S01]  /*50e0*/  MUFU.EX2 R76, R15 ;  /* 0x0000000f004c7308 */ /* 0x000fe20000000800 */
[----:B------:R-:W3:Y:S01]  /*50f0*/  LDL R90, [R1+0x5c] ;  /* 0x00005c00015a7983 */ /* 0x000ee20000100800 */
[----:B------:R-:W-:Y:S04]  /*5100*/  IMAD.WIDE.U32 R68, R82, -0x326172a9, RZ ;  /* 0xcd9e8d5752447825 */ /* 0x000fe800078e00ff */
[----:B------:R-:W-:Y:S01]  /*5110*/  IMAD.WIDE.U32 R82, R83, -0x326172a9, RZ ;  /* 0xcd9e8d5753527825 */ /* 0x000fe200078e00ff */
[----:B-1----:R-:W-:Y:S03]  /*5120*/  LOP3.LUT R6, R69, UR30, R86, 0x96, !PT ;  /* 0x0000001e45067c12 */ /* 0x002fe6000f8e9656 */
[----:B------:R-:W-:Y:S01]  /*5130*/  MUFU.EX2 R85, R85 ;  /* 0x0000005500557308 */ /* 0x000fe20000000800 */
[----:B------:R-:W-:Y:S01]  /*5140*/  LOP3.LUT R80, R83, UR28, R68, 0x96, !PT ;  /* 0x0000001c53507c12 */ /* 0x000fe2000f8e9644 */
[----:B------:R-:W-:Y:S04]  /*5150*/  IMAD.WIDE.U32 R6, R6, -0x2daee0ad, RZ ;  /* 0xd2511f5306067825 */ /* 0x000fe800078e00ff */
[----:B------:R-:W-:Y:S01]  /*5160*/  FFMA.FTZ R83, R9, c[0x0][0x23c], -R74 ;  /* 0x00008f0009537a23 */ /* 0x000fe2000001084a */
[----:B------:R-:W-:Y:S01]  /*5170*/  LOP3.LUT R7, R7, UR26, R84, 0x96, !PT ;  /* 0x0000001a07077c12 */ /* 0x000fe2000f8e9654 */
[----:B------:R-:W-:Y:S02]  /*5180*/  IMAD.WIDE.U32 R80, R80, -0x2daee0ad, RZ ;  /* 0xd2511f5350507825 */ /* 0x000fe400078e00ff */
[----:B------:R1:W4:Y:S02]  /*5190*/  MUFU.EX2 R84, R8 ;  /* 0x0000000800547308 */ /* 0x0003240000000800 */
[----:B------:R-:W-:Y:S01]  /*51a0*/  FFMA.FTZ R74, R17, c[0x0][0x23c], -R74 ;  /* 0x00008f00114a7a23 */ /* 0x000fe2000001084a */
[----:B------:R-:W-:Y:S01]  /*51b0*/  LOP3.LUT R6, R81, UR24, R6, 0x96, !PT ;  /* 0x0000001851067c12 */ /* 0x000fe2000f8e9606 */
[--C-:B------:R-:W-:Y:S02]  /*51c0*/  FFMA.FTZ R81, R11, c[0x0][0x23c], -R73.reuse ;  /* 0x00008f000b517a23 */ /* 0x100fe40000010849 */
[----:B------:R-:W-:Y:S04]  /*51d0*/  FFMA.FTZ R73, R19, c[0x0][0x23c], -R73 ;  /* 0x00008f0013497a23 */ /* 0x000fe80000010849 */
[----:B------:R-:W-:Y:S10]  /*51e0*/  MUFU.EX2 R83, R83 ;  /* 0x0000005300537308 */ /* 0x000ff40000000800 */
[----:B------:R-:W5:Y:S01]  /*51f0*/  MUFU.EX2 R81, R81 ;  /* 0x0000005100517308 */ /* 0x000f620000000800 */
[----:B-1----:R-:W-:Y:S04]  /*5200*/  IMAD.WIDE.U32 R8, R7, -0x326172a9, RZ ;  /* 0xcd9e8d5707087825 */ /* 0x002fe800078e00ff */
[----:B------:R-:W-:Y:S01]  /*5210*/  IMAD.WIDE.U32 R6, R6, -0x326172a9, RZ ;  /* 0xcd9e8d5706067825 */ /* 0x000fe200078e00ff */
[----:B------:R-:W-:Y:S04]  /*5220*/  LOP3.LUT R68, R9, UR25, R82, 0x96, !PT ;  /* 0x0000001909447c12 */ /* 0x000fe8000f8e9652 */
[----:B------:R-:W-:Y:S01]  /*5230*/  MUFU.EX2 R74, R74 ;  /* 0x0000004a004a7308 */ /* 0x000fe20000000800 */
[----:B------:R-:W-:Y:S01]  /*5240*/  LOP3.LUT R8, R7, UR23, R8, 0x96, !PT ;  /* 0x0000001707087c12 */ /* 0x000fe2000f8e9608 */
[----:B------:R-:W-:Y:S04]  /*5250*/  IMAD.WIDE.U32 R68, R68, -0x2daee0ad, RZ ;  /* 0xd2511f5344447825 */ /* 0x000fe800078e00ff */
[----:B------:R-:W-:Y:S04]  /*5260*/  IMAD.WIDE.U32 R8, R8, -0x2daee0ad, RZ ;  /* 0xd2511f5308087825 */ /* 0x000fe800078e00ff */
[----:B------:R1:W-:Y:S01]  /*5270*/  MUFU.EX2 R82, R10 ;  /* 0x0000000a00527308 */ /* 0x0003e20000000800 */
[----:B------:R-:W-:Y:S05]  /*5280*/  LOP3.LUT R5, R9, UR20, R68, 0x96, !PT ;  /* 0x0000001409057c12 */ /* 0x000fea000f8e9644 */
[----:B------:R-:W-:Y:S04]  /*5290*/  IMAD.WIDE.U32 R4, R5, -0x326172a9, RZ ;  /* 0xcd9e8d5705047825 */ /* 0x000fe800078e00ff */
[----:B------:R-:W-:Y:S01]  /*52a0*/  MUFU.EX2 R72, R18 ;  /* 0x0000001200487308 */ /* 0x000fe20000000800 */
[----:B------:R-:W-:Y:S02]  /*52b0*/  LOP3.LUT R13, R4, 0xff, RZ, 0xc0, !PT ;  /* 0x000000ff040d7812 */ /* 0x000fe400078ec0ff */
[----:B------:R-:W-:Y:S02]  /*52c0*/  SHF.R.U32.HI R14, RZ, 0x10, R4 ;  /* 0x00000010ff0e7819 */ /* 0x000fe40000011604 */
[----:B------:R-:W-:Y:S05]  /*52d0*/  ISETP.LE.U32.AND P4, PT, R13, UR33, PT ;  /* 0x000000210d007c0c */ /* 0x000fea000bf83070 */
[----:B------:R-:W-:Y:S01]  /*52e0*/  MUFU.EX2 R73, R73 ;  /* 0x0000004900497308 */ /* 0x000fe20000000800 */
[----:B-1----:R-:W-:Y:S05]  /*52f0*/  LOP3.LUT R10, R69, UR22, R80, 0x96, !PT ;  /* 0x00000016450a7c12 */ /* 0x002fea000f8e9650 */
[----:B------:R-:W-:Y:S04]  /*5300*/  IMAD.WIDE.U32 R10, R10, -0x326172a9, RZ ;  /* 0xcd9e8d570a0a7825 */ /* 0x000fe800078e00ff */
[----:B------:R1:W1:Y:S01]  /*5310*/  MUFU.EX2 R80, R12 ;  /* 0x0000000c00507308 */ /* 0x0002620000000800 */
[----:B----4-:R-:W-:Y:S01]  /*5320*/  @!P4 FADD.FTZ R84, -R84, -RZ ;  /* 0x800000ff5454c221 */ /* 0x010fe20000010100 */
[----:B------:R-:W-:Y:S05]  /*5330*/  LOP3.LUT R6, R11, UR21, R6, 0x96, !PT ;  /* 0x000000150b067c12 */ /* 0x000fea000f8e9606 */
[----:B------:R-:W-:Y:S05]  /*5340*/  IMAD.WIDE.U32 R6, R6, -0x2daee0ad, RZ ;  /* 0xd2511f5306067825 */ /* 0x000fea00078e00ff */
[C---:B------:R-:W-:Y:S02]  /*5350*/  LOP3.LUT R69, R6.reuse, 0xffff, RZ, 0xc0, !PT ;  /* 0x0000ffff06457812 */ /* 0x040fe400078ec0ff */
[--C-:B------:R-:W-:Y:S02]  /*5360*/  SHF.R.U32.HI R68, RZ, 0x10, R6.reuse ;  /* 0x00000010ff447819 */ /* 0x100fe40000011606 */
[----:B------:R-:W-:Y:S02]  /*5370*/  SHF.R.U32.HI R9, RZ, 0x18, R6 ;  /* 0x00000018ff097819 */ /* 0x000fe40000011606 */
[----:B------:R-:W-:Y:S02]  /*5380*/  LOP3.LUT R11, R6, 0xff, RZ, 0xc0, !PT ;  /* 0x000000ff060b7812 */ /* 0x000fe400078ec0ff */
[----:B------:R-:W-:Y:S02]  /*5390*/  LOP3.LUT R6, R5, UR19, R10, 0x96, !PT ;  /* 0x0000001305067c12 */ /* 0x000fe4000f8e960a */
[----:B------:R-:W-:Y:S02]  /*53a0*/  LOP3.LUT R10, R4, 0xffff, RZ, 0xc0, !PT ;  /* 0x0000ffff040a7812 */ /* 0x000fe400078ec0ff */
[C---:B------:R-:W-:Y:S02]  /*53b0*/  LOP3.LUT R5, R6.reuse, 0xffff, RZ, 0xc0, !PT ;  /* 0x0000ffff06057812 */ /* 0x040fe400078ec0ff */
[----:B-1----:R-:W-:Y:S02]  /*53c0*/  SHF.R.U32.HI R12, RZ, 0x18, R4 ;  /* 0x00000018ff0c7819 */ /* 0x002fe40000011604 */
[----:B------:R-:W-:Y:S02]  /*53d0*/  SHF.R.U32.HI R4, RZ, 0x8, R5 ;  /* 0x00000008ff047819 */ /* 0x000fe40000011605 */
[----:B------:R-:W-:Y:S02]  /*53e0*/  SHF.R.U32.HI R5, RZ, 0x10, R6 ;  /* 0x00000010ff057819 */ /* 0x000fe40000011606 */
[----:B------:R-:W-:Y:S02]  /*53f0*/  LOP3.LUT R8, R7, UR18, R8, 0x96, !PT ;  /* 0x0000001207087c12 */ /* 0x000fe4000f8e9608 */
[----:B------:R-:W-:Y:S02]  /*5400*/  LOP3.LUT R7, R6, 0xff, RZ, 0xc0, !PT ;  /* 0x000000ff06077812 */ /* 0x000fe400078ec0ff */
[----:B------:R-:W-:Y:S02]  /*5410*/  LOP3.LUT R4, R4, 0xffff, RZ, 0xc0, !PT ;  /* 0x0000ffff04047812 */ /* 0x000fe400078ec0ff */
[----:B------:R-:W-:Y:S02]  /*5420*/  LOP3.LUT R5, R5, 0xff, RZ, 0xc0, !PT ;  /* 0x000000ff05057812 */ /* 0x000fe400078ec0ff */
[----:B------:R-:W-:Y:S02]  /*5430*/  ISETP.LE.U32.AND P1, PT, R7, UR33, PT ;  /* 0x0000002107007c0c */ /* 0x000fe4000bf23070 */
[----:B------:R-:W-:Y:S02]  /*5440*/  SHF.R.U32.HI R6, RZ, 0x18, R6 ;  /* 0x00000018ff067819 */ /* 0x000fe40000011606 */
[----:B------:R-:W-:Y:S02]  /*5450*/  ISETP.LE.U32.AND P2, PT, R4, UR33, PT ;  /* 0x0000002104007c0c */ /* 0x000fe4000bf43070 */
[----:B------:R-:W-:Y:S02]  /*5460*/  ISETP.LE.U32.AND P5, PT, R5, UR33, PT ;  /* 0x0000002105007c0c */ /* 0x000fe4000bfa3070 */
[----:B------:R-:W-:Y:S02]  /*5470*/  ISETP.LE.U32.AND P6, PT, R6, UR33, PT ;  /* 0x0000002106007c0c */ /* 0x000fe4000bfc3070 */
[----:B------:R-:W-:Y:S02]  /*5480*/  SHF.R.U32.HI R5, RZ, 0x8, R10 ;  /* 0x00000008ff057819 */ /* 0x000fe4000001160a */
[----:B------:R-:W-:Y:S01]  /*5490*/  LOP3.LUT R4, R8, 0xff, RZ, 0xc0, !PT ;  /* 0x000000ff08047812 */ /* 0x000fe200078ec0ff */
[----:B------:R-:W-:Y:S01]  /*54a0*/  @!P1 FADD.FTZ R89, -R89, -RZ ;  /* 0x800000ff59599221 */ /* 0x000fe20000010100 */
[----:B------:R-:W-:Y:S02]  /*54b0*/  LOP3.LUT R5, R5, 0xffff, RZ, 0xc0, !PT ;  /* 0x0000ffff05057812 */ /* 0x000fe400078ec0ff */
[----:B------:R-:W-:Y:S01]  /*54c0*/  ISETP.LE.U32.AND P1, PT, R12, UR33, PT ;  /* 0x000000210c007c0c */ /* 0x000fe2000bf23070 */
[----:B------:R-:W-:Y:S01]  /*54d0*/  @!P2 FADD.FTZ R88, -R88, -RZ ;  /* 0x800000ff5858a221 */ /* 0x000fe20000010100 */
[----:B------:R-:W-:Y:S01]  /*54e0*/  ISETP.LE.U32.AND P2, PT, R4, UR33, PT ;  /* 0x0000002104007c0c */ /* 0x000fe2000bf43070 */
[----:B------:R-:W-:Y:S01]  /*54f0*/  @!P5 FADD.FTZ R87, -R87, -RZ ;  /* 0x800000ff5757d221 */ /* 0x000fe20000010100 */
[----:B------:R-:W-:Y:S01]  /*5500*/  ISETP.LE.U32.AND P5, PT, R5, UR33, PT ;  /* 0x0000002105007c0c */ /* 0x000fe2000bfa3070 */
[----:B------:R-:W-:Y:S01]  /*5510*/  @!P6 FADD.FTZ R85, -R85, -RZ ;  /* 0x800000ff5555e221 */ /* 0x000fe20000010100 */
[----:B------:R-:W-:Y:S02]  /*5520*/  LOP3.LUT R4, R14, 0xff, RZ, 0xc0, !PT ;  /* 0x000000ff0e047812 */ /* 0x000fe400078ec0ff */
[--C-:B------:R-:W-:Y:S02]  /*5530*/  SHF.R.U32.HI R5, RZ, 0x10, R8.reuse ;  /* 0x00000010ff057819 */ /* 0x100fe40000011608 */
[----:B------:R-:W-:Y:S02]  /*5540*/  ISETP.LE.U32.AND P6, PT, R4, UR33, PT ;  /* 0x0000002104007c0c */ /* 0x000fe4000bfc3070 */
[----:B------:R-:W-:Y:S01]  /*5550*/  SHF.R.U32.HI R4, RZ, 0x18, R8 ;  /* 0x00000018ff047819 */ /* 0x000fe20000011608 */
[----:B-----5:R-:W-:Y:S01]  /*5560*/  @!P1 FADD.FTZ R81, -R81, -RZ ;  /* 0x800000ff51519221 */ /* 0x020fe20000010100 */
[----:B------:R-:W-:Y:S01]  /*5570*/  LOP3.LUT R8, R8, 0xffff, RZ, 0xc0, !PT ;  /* 0x0000ffff08087812 */ /* 0x000fe200078ec0ff */
[----:B------:R-:W-:Y:S01]  /*5580*/  @!P2 FADD.FTZ R80, -R80, -RZ ;  /* 0x800000ff5050a221 */ /* 0x000fe20000010100 */
[----:B------:R-:W-:Y:S01]  /*5590*/  LOP3.LUT R6, R68, 0xff, RZ, 0xc0, !PT ;  /* 0x000000ff44067812 */ /* 0x000fe200078ec0ff */
[----:B------:R-:W-:Y:S01]  /*55a0*/  @!P5 FADD.FTZ R83, -R83, -RZ ;  /* 0x800000ff5353d221 */ /* 0x000fe20000010100 */
[----:B------:R-:W-:Y:S02]  /*55b0*/  ISETP.LE.U32.AND P4, PT, R4, UR33, PT ;  /* 0x0000002104007c0c */ /* 0x000fe4000bf83070 */
[----:B------:R-:W-:Y:S02]  /*55c0*/  LOP3.LUT R4, R5, 0xff, RZ, 0xc0, !PT ;  /* 0x000000ff05047812 */ /* 0x000fe400078ec0ff */
[----:B------:R-:W-:Y:S01]  /*55d0*/  SHF.R.U32.HI R5, RZ, 0x8, R8 ;  /* 0x00000008ff057819 */ /* 0x000fe20000011608 */
[----:B------:R-:W-:Y:S01]  /*55e0*/  @!P6 FADD.FTZ R82, -R82, -RZ ;  /* 0x800000ff5252e221 */ /* 0x000fe20000010100 */
[----:B------:R-:W-:Y:S02]  /*55f0*/  ISETP.LE.U32.AND P5, PT, R4, UR33, PT ;  /* 0x0000002104007c0c */ /* 0x000fe4000bfa3070 */
[----:B------:R-:W-:Y:S02]  /*5600*/  SHF.R.U32.HI R4, RZ, 0x8, R69 ;  /* 0x00000008ff047819 */ /* 0x000fe40000011645 */
[----:B------:R-:W-:Y:S02]  /*5610*/  LOP3.LUT R5, R5, 0xffff, RZ, 0xc0, !PT ;  /* 0x0000ffff05057812 */ /* 0x000fe400078ec0ff */
[----:B------:R-:W-:Y:S01]  /*5620*/  ISETP.LE.U32.AND P1, PT, R6, UR33, PT ;  /* 0x0000002106007c0c */ /* 0x000fe2000bf23070 */
[----:B------:R-:W-:Y:S01]  /*5630*/  @!P4 FADD.FTZ R76, -R76, -RZ ;  /* 0x800000ff4c4cc221 */ /* 0x000fe20000010100 */
[----:B------:R-:W-:Y:S02]  /*5640*/  F2FP.RELU.BF16.PACK_AB R6, R88, R89 ;  /* 0x000000595806723e */ /* 0x000fe400000018ff */
[----:B------:R-:W-:Y:S02]  /*5650*/  ISETP.LE.U32.AND P6, PT, R5, UR33, PT ;  /* 0x0000002105007c0c */ /* 0x000fe4000bfc3070 */
[----:B------:R-:W-:Y:S01]  /*5660*/  F2FP.RELU.BF16.PACK_AB R5, R85, R87 ;  /* 0x000000575505723e */ /* 0x000fe200000018ff */
[----:B------:R1:W-:Y:S01]  /*5670*/  STS [R93+0x14000], R6 ;  /* 0x014000065d007388 */ /* 0x0003e20000000800 */
[----:B------:R-:W-:Y:S01]  /*5680*/  LOP3.LUT R4, R4, 0xffff, RZ, 0xc0, !PT ;  /* 0x0000ffff04047812 */ /* 0x000fe200078ec0ff */
[----:B------:R-:W-:Y:S01]  /*5690*/  @!P5 FADD.FTZ R77, -R77, -RZ ;  /* 0x800000ff4d4dd221 */ /* 0x000fe20000010100 */
[----:B------:R-:W-:Y:S01]  /*56a0*/  ISETP.LE.U32.AND P3, PT, R11, UR33, PT ;  /* 0x000000210b007c0c */ /* 0x000fe2000bf63070 */
[----:B------:R4:W-:Y:S01]  /*56b0*/  STS [R93+0x14400], R5 ;  /* 0x014400055d007388 */ /* 0x0009e20000000800 */
[----:B------:R-:W-:Y:S01]  /*56c0*/  ISETP.LE.U32.AND P2, PT, R4, UR33, PT ;  /* 0x0000002104007c0c */ /* 0x000fe2000bf43070 */
[----:B------:R-:W-:Y:S01]  /*56d0*/  @!P1 FADD.FTZ R72, -R72, -RZ ;  /* 0x800000ff48489221 */ /* 0x000fe20000010100 */
[----:B------:R-:W-:Y:S02]  /*56e0*/  F2FP.RELU.BF16.PACK_AB R4, R83, R84 ;  /* 0x000000545304723e */ /* 0x000fe400000018ff */
[----:B------:R-:W-:Y:S01]  /*56f0*/  ISETP.LE.U32.AND P0, PT, R9, UR33, PT ;  /* 0x0000002109007c0c */ /* 0x000fe2000bf03070 */
[----:B------:R-:W-:Y:S01]  /*5700*/  @!P6 FADD.FTZ R78, -R78, -RZ ;  /* 0x800000ff4e4ee221 */ /* 0x000fe20000010100 */
[----:B------:R-:W-:Y:S01]  /*5710*/  F2FP.RELU.BF16.PACK_AB R8, R81, R82 ;  /* 0x000000525108723e */ /* 0x000fe200000018ff */
[----:B------:R5:W-:Y:S01]  /*5720*/  STS [R92+0x14000], R4 ;  /* 0x014000045c007388 */ /* 0x000be20000000800 */
[----:B------:R-:W-:Y:S02]  /*5730*/  FSETP.GE.FTZ.AND P1, PT, R88, RZ, PT ;  /* 0x000000ff5800720b */ /* 0x000fe40003f36000 */
[----:B------:R-:W-:Y:S01]  /*5740*/  F2FP.RELU.BF16.PACK_AB R7, R78, R80 ;  /* 0x000000504e07723e */ /* 0x000fe200000018ff */
[----:B------:R-:W-:Y:S01]  /*5750*/  STS [R92+0x14400], R8 ;  /* 0x014400085c007388 */ /* 0x000fe20000000800 */
[----:B------:R-:W-:Y:S01]  /*5760*/  @!P3 FADD.FTZ R75, -R75, -RZ ;  /* 0x800000ff4b4bb221 */ /* 0x000fe20000010100 */
[----:B------:R-:W-:Y:S01]  /*5770*/  FSETP.GE.FTZ.AND P3, PT, R80, RZ, PT ;  /* 0x000000ff5000720b */ /* 0x000fe20003f76000 */
[----:B------:R-:W-:Y:S01]  /*5780*/  @!P2 FADD.FTZ R74, -R74, -RZ ;  /* 0x800000ff4a4aa221 */ /* 0x000fe20000010100 */
[----:B------:R-:W-:Y:S02]  /*5790*/  FSETP.GE.FTZ.AND P2, PT, R89, RZ, PT ;  /* 0x000000ff5900720b */ /* 0x000fe40003f56000 */
[----:B------:R-:W-:Y:S01]  /*57a0*/  @!P0 FADD.FTZ R73, -R73, -RZ ;  /* 0x800000ff49498221 */ /* 0x000fe20000010100 */
[----:B-1----:R-:W-:Y:S02]  /*57b0*/  F2FP.RELU.BF16.PACK_AB R6, R76, R77 ;  /* 0x0000004d4c06723e */ /* 0x002fe400000018ff */
[----:B----4-:R-:W-:Y:S02]  /*57c0*/  F2FP.RELU.BF16.PACK_AB R5, R74, R75 ;  /* 0x0000004b4a05723e */ /* 0x010fe400000018ff */
[----:B-----5:R-:W-:Y:S01]  /*57d0*/  F2FP.RELU.BF16.PACK_AB R4, R73, R72 ;  /* 0x000000484904723e */ /* 0x020fe200000018ff */
[----:B--2---:R-:W-:Y:S04]  /*57e0*/  STS [R91+0x14000], R7 ;  /* 0x014000075b007388 */ /* 0x004fe80000000800 */
[----:B------:R-:W-:Y:S04]  /*57f0*/  STS [R91+0x14400], R6 ;  /* 0x014400065b007388 */ /* 0x000fe80000000800 */
[----:B---3--:R-:W-:Y:S04]  /*5800*/  STS [R90+0x14000], R5 ;  /* 0x014000055a007388 */ /* 0x008fe80000000800 */
[----:B------:R-:W-:Y:S04]  /*5810*/  STS [R90+0x14400], R4 ;  /* 0x014400045a007388 */ /* 0x000fe80000000800 */
[----:B------:R-:W1:Y:S08]  /*5820*/  LDSM.16.M88.4 R16, [R98+0x6000] ;  /* 0x006000006210783b */ /* 0x000e700000000200 */
        /* <DEDUP_REMOVED lines=58> */
[----:B------:R-:W-:Y:S07]  /*5bd0*/  HMMA.16816.F32.BF16 R16, R68, R242, R16 ;  /* 0x000000f24410723c */ /* 0x000fee0000041810 */
[----:B------:R-:W-:Y:S02]  /*5be0*/  IMAD.U32 R68, RZ, RZ, UR10 ;  /* 0x0000000aff447e24 */ /* 0x000fe4000f8e00ff */
[----:B------:R-:W-:Y:S03]  /*5bf0*/  IMAD.U32 R69, RZ, RZ, UR9 ;  /* 0x00000009ff457e24 */ /* 0x000fe6000f8e00ff */
[C---:B------:R-:W-:Y:S04]  /*5c00*/  LEA R70, P0, R94.reuse, R68, 0x2 ;  /* 0x000000445e467211 */ /* 0x040fe800078010ff */
[----:B------:R-:W-:Y:S02]  /*5c10*/  LEA.HI.X.SX32 R71, R94, R69, 0x2, P0 ;  /* 0x000000455e477211 */ /* 0x000fe400000f16ff */
[----:B------:R-:W-:Y:S03]  /*5c20*/  FSETP.GE.FTZ.AND P0, PT, R84, RZ, PT ;  /* 0x000000ff5400720b */ /* 0x000fe60003f16000 */
[----:B------:R-:W2:Y:S04]  /*5c30*/  LDG.E R69, [R70.64] ;  /* 0x0000000446457981 */ /* 0x000ea8000c1e1900 */
[----:B------:R2:W3:Y:S02]  /*5c40*/  LDG.E R68, [R70.64+0x20] ;  /* 0x0000200446447981 */ /* 0x0004e4000c1e1900 */
[C---:B--2---:R-:W-:Y:S02]  /*5c50*/  FADD.FTZ R70, -R69.reuse, R4 ;  /* 0x0000000445467221 */ /* 0x044fe40000010100 */
[C---:B------:R-:W-:Y:S02]  /*5c60*/  FADD.FTZ R5, -R69.reuse, R5 ;  /* 0x0000000545057221 */ /* 0x040fe40000010100 */
[C---:B------:R-:W-:Y:S01]  /*5c70*/  FADD.FTZ R4, -R69.reuse, R8 ;  /* 0x0000000845047221 */ /* 0x040fe20000010100 */
[-C--:B------:R-:W-:Y:S01]  /*5c80*/  FSEL R8, R70, R69.reuse, P2 ;  /* 0x0000004546087208 */ /* 0x080fe20001000000 */
[----:B------:R-:W-:Y:S01]  /*5c90*/  FADD.FTZ R9, -R69, R9 ;  /* 0x0000000945097221 */ /* 0x000fe20000010100 */
[-C--:B------:R-:W-:Y:S01]  /*5ca0*/  FSEL R5, R5, R69.reuse, P1 ;  /* 0x0000004505057208 */ /* 0x080fe20000800000 */
[----:B------:R-:W-:Y:S01]  /*5cb0*/  FADD.FTZ R12, -R69, R12 ;  /* 0x0000000c450c7221 */ /* 0x000fe20000010100 */
[----:B------:R-:W-:Y:S01]  /*5cc0*/  FSEL R4, R4, R69, P0 ;  /* 0x0000004504047208 */ /* 0x000fe20000000000 */
[----:B------:R-:W-:Y:S01]  /*5cd0*/  FMUL.FTZ R8, R89, R8 ;  /* 0x0000000859087220 */ /* 0x000fe20000410000 */
[----:B------:R-:W-:Y:S01]  /*5ce0*/  FSETP.GE.FTZ.AND P0, PT, R74, RZ, PT ;  /* 0x000000ff4a00720b */ /* 0x000fe20003f16000 */
[----:B------:R-:W-:Y:S01]  /*5cf0*/  FMUL.FTZ R88, R88, R5 ;  /* 0x0000000558587220 */ /* 0x000fe20000410000 */
[----:B------:R-:W-:Y:S01]  /*5d00*/  FSETP.GE.FTZ.AND P1, PT, R83, RZ, PT ;  /* 0x000000ff5300720b */ /* 0x000fe20003f36000 */
[----:B------:R-:W-:Y:S01]  /*5d10*/  FMUL.FTZ R84, R84, R4 ;  /* 0x0000000454547220 */ /* 0x000fe20000410000 */
[----:B------:R-:W-:Y:S01]  /*5d20*/  FSETP.GE.FTZ.AND P2, PT, R78, RZ, PT ;  /* 0x000000ff4e00720b */ /* 0x000fe20003f56000 */
[C---:B------:R-:W-:Y:S01]  /*5d30*/  FADD.FTZ R5, -R69.reuse, R16 ;  /* 0x0000001045057221 */ /* 0x040fe20000010100 */
[----:B------:R-:W-:Y:S01]  /*5d40*/  F2FP.BF16.PACK_AB R4, R88, R8 ;  /* 0x000000085804723e */ /* 0x000fe200000010ff */
[----:B------:R-:W-:Y:S01]  /*5d50*/  FADD.FTZ R13, -R69, R13 ;  /* 0x0000000d450d7221 */ /* 0x000fe20000010100 */
[-C--:B------:R-:W-:Y:S01]  /*5d60*/  FSEL R9, R9, R69.reuse, P1 ;  /* 0x0000004509097208 */ /* 0x080fe20000800000 */
[C---:B---3--:R-:W-:Y:S01]  /*5d70*/  FADD.FTZ R6, -R68.reuse, R6 ;  /* 0x0000000644067221 */ /* 0x048fe20000010100 */
[----:B------:R-:W-:Y:S01]  /*5d80*/  FSETP.GE.FTZ.AND P1, PT, R75, RZ, PT ;  /* 0x000000ff4b00720b */ /* 0x000fe20003f36000 */
[----:B------:R1:W-:Y:S01]  /*5d90*/  STS [R93+0x12000], R4 ;  /* 0x012000045d007388 */ /* 0x0003e20000000800 */
[-C--:B------:R-:W-:Y:S01]  /*5da0*/  FSEL R13, R13, R69.reuse, P2 ;  /* 0x000000450d0d7208 */ /* 0x080fe20001000000 */
[----:B------:R-:W-:Y:S01]  /*5db0*/  FADD.FTZ R11, -R68, R11 ;  /* 0x0000000b440b7221 */ /* 0x000fe20000010100 */
[----:B------:R-:W-:Y:S01]  /*5dc0*/  FSEL R5, R5, R69, P1 ;  /* 0x0000004505057208 */ /* 0x000fe20000800000 */
[----:B------:R-:W-:Y:S01]  /*5dd0*/  FMUL.FTZ R9, R83, R9 ;  /* 0x0000000953097220 */ /* 0x000fe20000410000 */
[----:B------:R-:W-:Y:S01]  /*5de0*/  FSEL R12, R12, R69, P3 ;  /* 0x000000450c0c7208 */ /* 0x000fe20001800000 */
[----:B------:R-:W-:Y:S01]  /*5df0*/  @P0 FADD.FTZ R69, -R69, R17 ;  /* 0x0000001145450221 */ /* 0x000fe20000010100 */
[----:B------:R-:W-:Y:S01]  /*5e00*/  FSETP.GE.FTZ.AND P0, PT, R85, RZ, PT ;  /* 0x000000ff5500720b */ /* 0x000fe20003f16000 */
[----:B------:R-:W-:Y:S01]  /*5e10*/  FMUL.FTZ R75, R75, R5 ;  /* 0x000000054b4b7220 */ /* 0x000fe20000410000 */
[----:B------:R-:W-:Y:S01]  /*5e20*/  FSETP.GE.FTZ.AND P1, PT, R87, RZ, PT ;  /* 0x000000ff5700720b */ /* 0x000fe20003f36000 */
[----:B------:R-:W-:Y:S01]  /*5e30*/  FMUL.FTZ R12, R80, R12 ;  /* 0x0000000c500c7220 */ /* 0x000fe20000410000 */
[----:B------:R-:W-:Y:S01]  /*5e40*/  FSETP.GE.FTZ.AND P2, PT, R76, RZ, PT ;  /* 0x000000ff4c00720b */ /* 0x000fe20003f56000 */
[----:B------:R-:W-:Y:S01]  /*5e50*/  FMUL.FTZ R8, R78, R13 ;  /* 0x0000000d4e087220 */ /* 0x000fe20000410000 */
[----:B------:R-:W-:Y:S01]  /*5e60*/  FSEL R6, R6, R68, P1 ;  /* 0x0000004406067208 */ /* 0x000fe20000800000 */
[----:B------:R-:W-:Y:S01]  /*5e70*/  FMUL.FTZ R69, R74, R69 ;  /* 0x000000454a457220 */ /* 0x000fe20000410000 */
[----:B------:R-:W-:Y:S02]  /*5e80*/  FSETP.GE.FTZ.AND P1, PT, R81, RZ, PT ;  /* 0x000000ff5100720b */ /* 0x000fe40003f36000 */
[----:B------:R-:W-:Y:S01]  /*5e90*/  FSETP.GE.FTZ.AND P3, PT, R77, RZ, PT ;  /* 0x000000ff4d00720b */ /* 0x000fe20003f76000 */
[----:B------:R-:W-:Y:S01]  /*5ea0*/  FMUL.FTZ R87, R87, R6 ;  /* 0x0000000657577220 */ /* 0x000fe20000410000 */
[----:B------:R-:W-:Y:S01]  /*5eb0*/  F2FP.BF16.PACK_AB R9, R9, R84 ;  /* 0x000000540909723e */ /* 0x000fe200000010ff */
[----:B------:R-:W-:Y:S01]  /*5ec0*/  FADD.FTZ R6, -R68, R15 ;  /* 0x0000000f44067221 */ /* 0x000fe20000010100 */
[----:B------:R-:W-:Y:S01]  /*5ed0*/  F2FP.BF16.PACK_AB R8, R8, R12 ;  /* 0x0000000c0808723e */ /* 0x000fe200000010ff */
[----:B-1----:R-:W-:Y:S03]  /*5ee0*/  FADD.FTZ R4, -R68, R7 ;  /* 0x0000000744047221 */ /* 0x002fe60000010100 */
[-C--:B------:R-:W-:Y:S02]  /*5ef0*/  FSEL R6, R6, R68.reuse, P2 ;  /* 0x0000004406067208 */ /* 0x080fe40001000000 */
[----:B------:R-:W-:Y:S02]  /*5f00*/  F2FP.BF16.PACK_AB R7, R69, R75 ;  /* 0x0000004b4507723e */ /* 0x000fe400000010ff */
[-C--:B------:R-:W-:Y:S01]  /*5f10*/  FSEL R5, R4, R68.reuse, P0 ;  /* 0x0000004404057208 */ /* 0x080fe20000000000 */
[----:B------:R-:W-:Y:S01]  /*5f20*/  FADD.FTZ R4, -R68, R10 ;  /* 0x0000000a44047221 */ /* 0x000fe20000010100 */
[----:B------:R-:W-:Y:S01]  /*5f30*/  FSETP.GE.FTZ.AND P0, PT, R82, RZ, PT ;  /* 0x000000ff5200720b */ /* 0x000fe20003f16000 */
[----:B------:R-:W-:Y:S02]  /*5f40*/  FADD.FTZ R10, -R68, R14 ;  /* 0x0000000e440a7221 */ /* 0x000fe40000010100 */
[----:B------:R-:W-:Y:S01]  /*5f50*/  FMUL.FTZ R85, R85, R5 ;  /* 0x0000000555557220 */ /* 0x000fe20000410000 */
[----:B------:R-:W-:Y:S01]  /*5f60*/  FSEL R4, R4, R68, P0 ;  /* 0x0000004404047208 */ /* 0x000fe20000000000 */
[----:B------:R-:W-:Y:S01]  /*5f70*/  FADD.FTZ R5, -R68, R18 ;  /* 0x0000001244057221 */ /* 0x000fe20000010100 */
[----:B------:R-:W-:Y:S01]  /*5f80*/  FSETP.GE.FTZ.AND P0, PT, R73, RZ, PT ;  /* 0x000000ff4900720b */ /* 0x000fe20003f16000 */
[----:B------:R-:W-:Y:S01]  /*5f90*/  FMUL.FTZ R76, R76, R6 ;  /* 0x000000064c4c7220 */ /* 0x000fe20000410000 */
[----:B------:R-:W-:Y:S01]  /*5fa0*/  FSEL R10, R10, R68, P3 ;  /* 0x000000440a0a7208 */ /* 0x000fe20001800000 */
[----:B------:R-:W-:Y:S01]  /*5fb0*/  FMUL.FTZ R82, R82, R4 ;  /* 0x0000000452527220 */ /* 0x000fe20000410000 */
[----:B------:R-:W-:Y:S02]  /*5fc0*/  FSEL R4, R11, R68, P1 ;  /* 0x000000440b047208 */ /* 0x000fe40000800000 */
[----:B------:R-:W-:Y:S01]  /*5fd0*/  FSETP.GE.FTZ.AND P1, PT, R72, RZ, PT ;  /* 0x000000ff4800720b */ /* 0x000fe20003f36000 */
[----:B------:R-:W-:Y:S02]  /*5fe0*/  FMUL.FTZ R10, R77, R10 ;  /* 0x0000000a4d0a7220 */ /* 0x000fe40000410000 */
[----:B------:R-:W-:Y:S01]  /*5ff0*/  FMUL.FTZ R81, R81, R4 ;  /* 0x0000000451517220 */ /* 0x000fe20000410000 */
[----:B------:R-:W-:Y:S02]  /*6000*/  F2FP.BF16.PACK_AB R4, R85, R87 ;  /* 0x000000575504723e */ /* 0x000fe400000010ff */
[----:B------:R-:W-:Y:S01]  /*6010*/  FSEL R5, R5, R68, P1 ;  /* 0x0000004405057208 */ /* 0x000fe20000800000 */
[----:B------:R-:W-:Y:S01]  /*6020*/  @P0 FADD.FTZ R68, -R68, R19 ;  /* 0x0000001344440221 */ /* 0x000fe20000010100 */
[----:B------:R-:W-:Y:S01]  /*6030*/  F2FP.BF16.PACK_AB R6, R81, R82 ;  /* 0x000000525106723e */ /* 0x000fe200000010ff */
[----:B------:R1:W-:Y:S01]  /*6040*/  STS [R93+0x12400], R4 ;  /* 0x012400045d007388 */ /* 0x0003e20000000800 */
[----:B------:R-:W-:Y:S01]  /*6050*/  PLOP3.LUT P0, PT, PT, PT, UP1, 0x80, 0x0 ;  /* 0x000000000000781c */ /* 0x000fe20003f0f018 */
[----:B------:R-:W-:Y:S01]  /*6060*/  FMUL.FTZ R72, R72, R5 ;  /* 0x0000000548487220 */ /* 0x000fe20000410000 */
[----:B------:R-:W-:Y:S01]  /*6070*/  F2FP.BF16.PACK_AB R5, R76, R10 ;  /* 0x0000000a4c05723e */ /* 0x000fe200000010ff */
[----:B------:R-:W-:Y:S01]  /*6080*/  STS [R92+0x12000], R9 ;  /* 0x012000095c007388 */ /* 0x000fe20000000800 */
[----:B------:R-:W-:Y:S03]  /*6090*/  FMUL.FTZ R68, R73, R68 ;  /* 0x0000004449447220 */ /* 0x000fe60000410000 */
[----:B------:R2:W-:Y:S04]  /*60a0*/  STS [R92+0x12400], R6 ;  /* 0x012400065c007388 */ /* 0x0005e80000000800 */
[----:B------:R-:W-:Y:S04]  /*60b0*/  STS [R91+0x12000], R8 ;  /* 0x012000085b007388 */ /* 0x000fe80000000800 */
[----:B------:R-:W-:Y:S04]  /*60c0*/  STS [R91+0x12400], R5 ;  /* 0x012400055b007388 */ /* 0x000fe80000000800 */
[----:B------:R-:W-:Y:S01]  /*60d0*/  STS [R90+0x12000], R7 ;  /* 0x012000075a007388 */ /* 0x000fe20000000800 */
[----:B-1----:R-:W-:Y:S05]  /*60e0*/  F2FP.BF16.PACK_AB R4, R68, R72 ;  /* 0x000000484404723e */ /* 0x002fea00000010ff */
[----:B------:R1:W-:Y:S01]  /*60f0*/  STS [R90+0x12400], R4 ;  /* 0x012400045a007388 */ /* 0x0003e20000000800 */
[----:B--2---:R-:W-:Y:S03]  /*6100*/  IMAD.MOV.U32 R92, RZ, RZ, c[0x0][0x22c] ;  /* 0x00008b00ff5c7624 */ /* 0x004fe600078e00ff */
[----:B------:R-:W-:Y:S01]  /*6110*/  BAR.SYNC.DEFER_BLOCKING 0x0 ;  /* 0x0000000000007b1d */ /* 0x000fe20000010000 */
[----:B------:R-:W-:Y:S04]  /*6120*/  IMAD R92, R92, c[0x0][0x1c0], RZ ;  /* 0x000070005c5c7a24 */ /* 0x000fe800078e02ff */
[----:B------:R-:W-:Y:S03]  /*6130*/  IMAD.U32 R88, R92, -0x40, RZ ;  /* 0xffffffc05c587824 */ /* 0x000fe600078e00ff */
[----:B------:R-:W-:Y:S08]  /*6140*/  LDSM.16.MT88.4 R4, [R3+0x14000] ;  /* 0x014000000304783b */ /* 0x000ff00000004200 */
[----:B------:R-:W2:Y:S08]  /*6150*/  LDSM.16.MT88.4 R8, [R0+0x6000] ;  /* 0x006000000008783b */ /* 0x000eb00000004200 */
[----:B------:R-:W3:Y:S08]  /*6160*/  LDSM.16.MT88.4 R12, [R2+0x14000] ;  /* 0x01400000020c783b */ /* 0x000ef00000004200 */
[----:B------:R-:W4:Y:S08]  /*6170*/  LDSM.16.MT88.4 R16, [R0+0x8000] ;  /* 0x008000000010783b */ /* 0x000f300000004200 */
[----:B-1----:R-:W5:Y:S06]  /*6180*/  LDL.LU.64 R90, [R1+0x30] ;  /* 0x00003000015a7983 */ /* 0x002f6c0000300a00 */
[----:B------:R-:W1:Y:S08]  /*6190*/  LDSM.16.MT88.4 R68, [R0+0xa000] ;  /* 0x00a000000044783b */ /* 0x000e700000004200 */
[----:B------:R-:W-:Y:S01]  /*61a0*/  LDSM.16.MT88.4 R72, [R3+0x14800] ;  /* 0x014800000348783b */ /* 0x000fe20000004200 */
[-C--:B--2---:R-:W-:Y:S07]  /*61b0*/  HMMA.16816.F32.BF16 R20, R4, R8.reuse, R20 ;  /* 0x000000080414723c */ /* 0x084fee0000041814 */
[----:B------:R-:W2:Y:S01]  /*61c0*/  LDSM.16.MT88.4 R76, [R0+0x6800] ;  /* 0x00680000004c783b */ /* 0x000ea20000004200 */
[C---:B---3--:R-:W-:Y:S07]  /*61d0*/  HMMA.16816.F32.BF16 R24, R12.reuse, R8, R24 ;  /* 0x000000080c18723c */ /* 0x048fee0000041818 */
[----:B------:R-:W3:Y:S01]  /*61e0*/  LDSM.16.MT88.4 R80, [R2+0x14800] ;  /* 0x014800000250783b */ /* 0x000ee20000004200 */
[-C--:B------:R-:W-:Y:S07]  /*61f0*/  HMMA.16816.F32.BF16 R28, R12, R10.reuse, R28 ;  /* 0x0000000a0c1c723c */ /* 0x080fee000004181c */
[----:B------:R-:W-:Y:S01]  /*6200*/  LDSM.16.MT88.4 R84, [R0+0x9000] ;  /* 0x009000000054783b */ /* 0x000fe20000004200 */
[C---:B------:R-:W-:Y:S07]  /*6210*/  HMMA.16816.F32.BF16 R32, R4.reuse, R10, R32 ;  /* 0x0000000a0420723c */ /* 0x040fee0000041820 */
[----:B------:R-:W2:Y:S01]  /*6220*/  LDSM.16.MT88.4 R8, [R0+0x8800] ;  /* 0x008800000008783b */ /* 0x000ea20000004200 */
[-C--:B----4-:R-:W-:Y:S08]  /*6230*/  HMMA.16816.F32.BF16 R36, R4, R16.reuse, R36 ;  /* 0x000000100424723c */ /* 0x090ff00000041824 */
[C---:B------:R-:W-:Y:S08]  /*6240*/  HMMA.16816.F32.BF16 R40, R12.reuse, R16, R40 ;  /* 0x000000100c28723c */ /* 0x040ff00000041828 */
[-C--:B------:R-:W-:Y:S08]  /*6250*/  HMMA.16816.F32.BF16 R44, R12, R18.reuse, R44 ;  /* 0x000000120c2c723c */ /* 0x080ff0000004182c */
[C---:B------:R-:W-:Y:S01]  /*6260*/  HMMA.16816.F32.BF16 R48, R4.reuse, R18, R48 ;  /* 0x000000120430723c */ /* 0x040fe20000041830 */
[----:B------:R-:W4:Y:S07]  /*6270*/  LDSM.16.MT88.4 R16, [R0+0xa800] ;  /* 0x00a800000010783b */ /* 0x000f2e0000004200 */
[-C--:B-1----:R-:W-:Y:S08]  /*6280*/  HMMA.16816.F32.BF16 R52, R4, R68.reuse, R52 ;  /* 0x000000440434723c */ /* 0x082ff00000041834 */
[C---:B------:R-:W-:Y:S08]  /*6290*/  HMMA.16816.F32.BF16 R56, R12.reuse, R68, R56 ;  /* 0x000000440c38723c */ /* 0x040ff00000041838 */
[-C--:B------:R-:W-:Y:S01]  /*62a0*/  HMMA.16816.F32.BF16 R60, R12, R70.reuse, R60 ;  /* 0x000000460c3c723c */ /* 0x080fe2000004183c */
[----:B------:R-:W-:Y:S07]  /*62b0*/  LDSM.16.MT88.4 R12, [R0+0x7000] ;  /* 0x00700000000c783b */ /* 0x000fee0000004200 */
[----:B------:R-:W-:Y:S01]  /*62c0*/  HMMA.16816.F32.BF16 R64, R4, R70, R64 ;  /* 0x000000460440723c */ /* 0x000fe20000041840 */
[----:B------:R-:W1:Y:S07]  /*62d0*/  LDSM.16.MT88.4 R4, [R3+0x15000] ;  /* 0x015000000304783b */ /* 0x000e6e0000004200 */
[-C--:B--2---:R-:W-:Y:S01]  /*62e0*/  HMMA.16816.F32.BF16 R20, R72, R76.reuse, R20 ;  /* 0x0000004c4814723c */ /* 0x084fe20000041814 */
[----:B------:R-:W2:Y:S07]  /*62f0*/  LDSM.16.MT88.4 R68, [R2+0x15000] ;  /* 0x015000000244783b */ /* 0x000eae0000004200 */
[C---:B---3--:R-:W-:Y:S08]  /*6300*/  HMMA.16816.F32.BF16 R24, R80.reuse, R76, R24 ;  /* 0x0000004c5018723c */ /* 0x048ff00000041818 */
[-C--:B------:R-:W-:Y:S08]  /*6310*/  HMMA.16816.F32.BF16 R28, R80, R78.reuse, R28 ;  /* 0x0000004e501c723c */ /* 0x080ff0000004181c */
[C---:B------:R-:W-:Y:S01]  /*6320*/  HMMA.16816.F32.BF16 R32, R72.reuse, R78, R32 ;  /* 0x0000004e4820723c */ /* 0x040fe20000041820 */
[----:B------:R-:W-:Y:S07]  /*6330*/  LDSM.16.MT88.4 R76, [R0+0x9800] ;  /* 0x00980000004c783b */ /* 0x000fee0000004200 */
[-C--:B------:R-:W-:Y:S08]  /*6340*/  HMMA.16816.F32.BF16 R36, R72, R8.reuse, R36 ;  /* 0x000000084824723c */ /* 0x080ff00000041824 */
[C---:B------:R-:W-:Y:S08]  /*6350*/  HMMA.16816.F32.BF16 R40, R80.reuse, R8, R40 ;  /* 0x000000085028723c */ /* 0x040ff00000041828 */
[-C--:B------:R-:W-:Y:S08]  /*6360*/  HMMA.16816.F32.BF16 R44, R80, R10.reuse, R44 ;  /* 0x0000000a502c723c */ /* 0x080ff0000004182c */
[C---:B------:R-:W-:Y:S01]  /*6370*/  HMMA.16816.F32.BF16 R48, R72.reuse, R10, R48 ;  /* 0x0000000a4830723c */ /* 0x040fe20000041830 */
[----:B------:R-:W3:Y:S07]  /*6380*/  LDSM.16.MT88.4 R8, [R0+0xb000] ;  /* 0x00b000000008783b */ /* 0x000eee0000004200 */
[-C--:B----4-:R-:W-:Y:S08]  /*6390*/  HMMA.16816.F32.BF16 R52, R72, R16.reuse, R52 ;  /* 0x000000104834723c */ /* 0x090ff00000041834 */
[C---:B------:R-:W-:Y:S08]  /*63a0*/  HMMA.16816.F32.BF16 R56, R80.reuse, R16, R56 ;  /* 0x000000105038723c */ /* 0x040ff00000041838 */
[-C--:B------:R-:W-:Y:S01]  /*63b0*/  HMMA.16816.F32.BF16 R60, R80, R18.reuse, R60 ;  /* 0x00000012503c723c */ /* 0x080fe2000004183c */
[----:B------:R-:W-:Y:S07]  /*63c0*/  LDSM.16.MT88.4 R80, [R0+0xb800] ;  /* 0x00b800000050783b */ /* 0x000fee0000004200 */
[----:B------:R-:W-:Y:S01]  /*63d0*/  HMMA.16816.F32.BF16 R64, R72, R18, R64 ;  /* 0x000000124840723c */ /* 0x000fe20000041840 */
[----:B------:R-:W-:Y:S07]  /*63e0*/  LDSM.16.MT88.4 R16, [R0+0x7800] ;  /* 0x007800000010783b */ /* 0x000fee0000004200 */
[-C--:B-1----:R-:W-:Y:S01]  /*63f0*/  HMMA.16816.F32.BF16 R20, R4, R12.reuse, R20 ;  /* 0x0000000c0414723c */ /* 0x082fe20000041814 */
[----:B------:R-:W-:Y:S07]  /*6400*/  LDSM.16.MT88.4 R72, [R2+0x15800] ;  /* 0x015800000248783b */ /* 0x000fee0000004200 */
[C---:B--2---:R-:W-:Y:S08]  /*6410*/  HMMA.16816.F32.BF16 R24, R68.reuse, R12, R24 ;  /* 0x0000000c4418723c */ /* 0x044ff00000041818 */
[-C--:B------:R-:W-:Y:S08]  /*6420*/  HMMA.16816.F32.BF16 R28, R68, R14.reuse, R28 ;  /* 0x0000000e441c723c */ /* 0x080ff0000004181c */
[C---:B------:R-:W-:Y:S01]  /*6430*/  HMMA.16816.F32.BF16 R32, R4.reuse, R14, R32 ;  /* 0x0000000e0420723c */ /* 0x040fe20000041820 */
[----:B------:R-:W1:Y:S07]  /*6440*/  LDSM.16.MT88.4 R12, [R3+0x15800] ;  /* 0x01580000030c783b */ /* 0x000e6e0000004200 */
[-C--:B------:R-:W-:Y:S01]  /*6450*/  HMMA.16816.F32.BF16 R36, R4, R84.reuse, R36 ;  /* 0x000000540424723c */ /* 0x080fe20000041824 */
[----:B------:R-:W-:Y:S07]  /*6460*/  BAR.SYNC.DEFER_BLOCKING 0x0 ;  /* 0x0000000000007b1d */ /* 0x000fee0000010000 */
[C---:B------:R-:W-:Y:S08]  /*6470*/  HMMA.16816.F32.BF16 R40, R68.reuse, R84, R40 ;  /* 0x000000544428723c */ /* 0x040ff00000041828 */
[-C--:B------:R-:W-:Y:S08]  /*6480*/  HMMA.16816.F32.BF16 R44, R68, R86.reuse, R44 ;  /* 0x00000056442c723c */ /* 0x080ff0000004182c */
[C---:B------:R-:W-:Y:S08]  /*6490*/  HMMA.16816.F32.BF16 R48, R4.reuse, R86, R48 ;  /* 0x000000560430723c */ /* 0x040ff00000041830 */
[-C--:B---3--:R-:W-:Y:S08]  /*64a0*/  HMMA.16816.F32.BF16 R52, R4, R8.reuse, R52 ;  /* 0x000000080434723c */ /* 0x088ff00000041834 */
[C---:B------:R-:W-:Y:S08]  /*64b0*/  HMMA.16816.F32.BF16 R56, R68.reuse, R8, R56 ;  /* 0x000000084438723c */ /* 0x040ff00000041838 */
[-C--:B------:R-:W-:Y:S08]  /*64c0*/  HMMA.16816.F32.BF16 R60, R68, R10.reuse, R60 ;  /* 0x0000000a443c723c */ /* 0x080ff0000004183c */
[----:B------:R-:W-:Y:S07]  /*64d0*/  HMMA.16816.F32.BF16 R64, R4, R10, R64 ;  /* 0x0000000a0440723c */ /* 0x000fee0000041840 */
[C---:B-----5:R-:W-:Y:S01]  /*64e0*/  LEA R5, P1, R88.reuse, R90, 0x2 ;  /* 0x0000005a58057211 */ /* 0x060fe200078210ff */
[-C--:B-1----:R-:W-:Y:S05]  /*64f0*/  HMMA.16816.F32.BF16 R20, R12, R16.reuse, R20 ;  /* 0x000000100c14723c */ /* 0x082fea0000041814 */
        /* <DEDUP_REMOVED lines=71> */
.L_x_285:
[----:B-1----:R-:W2:Y:S01]  /*6970*/  LDL R5, [R1+0x1c] ;  /* 0x00001c0001057983 */ /* 0x002ea20000100800 */
[----:B------:R-:W-:Y:S03]  /*6980*/  @UP1 UIADD3 UR13, UP0, UR6, -0x100, URZ ;  /* 0xffffff00060d1890 */ /* 0x000fe6000ff1e03f */
[----:B------:R-:W3:Y:S01]  /*6990*/  LDL R4, [R1+0x28] ;  /* 0x0000280001047983 */ /* 0x000ee20000100800 */
[----:B------:R-:W-:Y:S02]  /*69a0*/  @UP1 UIADD3.X UR11, UR7, -0x1, URZ, UP0, !UPT ;  /* 0xffffffff070b1890 */ /* 0x000fe400087fe43f */
[----:B------:R-:W-:Y:S01]  /*69b0*/  @UP1 UIADD3 UR10, UP0, UR10, -0x100, URZ ;  /* 0xffffff000a0a1890 */ /* 0x000fe2000ff1e03f */
[----:B------:R-:W-:Y:S01]  /*69c0*/  STL.64 [R1+0xd8], R38 ;  /* 0x0000d82601007387 */ /* 0x000fe20000100a00 */
[----:B------:R-:W-:Y:S02]  /*69d0*/  @UP1 UMOV UR6, UR13 ;  /* 0x0000000d00061c82 */ /* 0x000fe40008000000 */
[----:B------:R-:W-:Y:S01]  /*69e0*/  @UP1 UIADD3.X UR9, UR9, -0x1, URZ, UP0, !UPT ;  /* 0xffffffff09091890 */ /* 0x000fe200087fe43f */
[----:B------:R-:W-:Y:S01]  /*69f0*/  LDSM.16.MT88.4 R16, [R0+0xc000] ;  /* 0x00c000000010783b */ /* 0x000fe20000004200 */
[----:B------:R-:W-:Y:S03]  /*6a00*/  @UP1 UMOV UR7, UR11 ;  /* 0x0000000b00071c82 */ /* 0x000fe60008000000 */
        /* <DEDUP_REMOVED lines=76> */
[----:B------:R-:W2:Y:S06]  /*6ed0*/  LDL R245, [R1+0x50] ;  /* 0x0000500001f57983 */ /* 0x000eac0000100800 */
[----:B------:R-:W-:Y:S01]  /*6ee0*/  IMAD.MOV.U32 R244, RZ, RZ, 0x4 ;  /* 0x00000004fff47424 */ /* 0x000fe200078e00ff */
[-C--:B------:R-:W-:Y:S08]  /*6ef0*/  HMMA.16816.F32.BF16 R76, R28, R246.reuse, R76 ;  /* 0x000000f61c4c723c */ /* 0x080ff0000004184c */
[C---:B------:R-:W-:Y:S01]  /*6f00*/  HMMA.16816.F32.BF16 R80, R248.reuse, R246, R80 ;  /* 0x000000f6f850723c */ /* 0x040fe20000041850 */
[----:B------:R1:W3:Y:S06]  /*6f10*/  LDL R246, [R1+0x68] ;  /* 0x0000680001f67983 */ /* 0x0002ec0000100800 */
[----:B------:R-:W-:Y:S01]  /*6f20*/  IMAD.MOV.U32 R247, RZ, RZ, c[0x0][0x22c] ;  /* 0x00008b00fff77624 */ /* 0x000fe200078e00ff */
[-C--:B------:R-:W-:Y:S04]  /*6f30*/  HMMA.16816.F32.BF16 R84, R248, R24.reuse, R84 ;  /* 0x00000018f854723c */ /* 0x080fe80000041854 */
[----:B------:R-:W-:Y:S04]  /*6f40*/  IMAD R247, R247, c[0x0][0x1c0], RZ ;  /* 0x00007000f7f77a24 */ /* 0x000fe800078e02ff */
[C---:B------:R-:W-:Y:S01]  /*6f50*/  HMMA.16816.F32.BF16 R88, R28.reuse, R24, R88 ;  /* 0x000000181c58723c */ /* 0x040fe20000041858 */
[----:B------:R1:W4:Y:S06]  /*6f60*/  LDL R25, [R1+0x64] ;  /* 0x0000640001197983 */ /* 0x00032c0000100800 */
[C---:B------:R-:W-:Y:S01]  /*6f70*/  IMAD.SHL.U32 R24, R247.reuse, 0x8, RZ ;  /* 0x00000008f7187824 */ /* 0x040fe200078e00ff */
        /* <DEDUP_REMOVED lines=9> */
[----:B------:R-:W-:Y:S02]  /*7010*/  IMAD.SHL.U32 R251, R250, 0x20, RZ ;  /* 0x00000020fafb7824 */ /* 0x000fe400078e00ff */
[----:B--2---:R-:W-:Y:S05]  /*7020*/  @P0 IMAD.WIDE R244, R245, R244, UR6 ;  /* 0x00000006f5f40e25 */ /* 0x004fea000f8e02f4 */
[----:B---3--:R2:W3:Y:S04]  /*7030*/  @P0 LDG.E R246, [R244.64+0x20] ;  /* 0x00002004f4f60981 */ /* 0x0084e8000c1e1900 */
[----:B----4-:R2:W4:Y:S04]  /*7040*/  @P0 LDG.E R25, [R244.64] ;  /* 0x00000004f4190981 */ /* 0x010528000c1e1900 */
[----:B------:R1:W-:Y:S01]  /*7050*/  RED.E.ADD.F32.FTZ.RN.STRONG.GPU [R20.64], R4 ;  /* 0x000000041400798e */ /* 0x0003e2000c10e784 */
[-C--:B--2---:R-:W-:Y:S01]  /*7060*/  LEA R244, P1, R24, R20.reuse, 0x2 ;  /* 0x0000001418f47211 */ /* 0x084fe200078210ff */
[----:B------:R-:W-:Y:S05]  /*7070*/  IMAD.SHL.U32 R245, R247, 0x8, RZ ;  /* 0x00000008f7f57824 */ /* 0x000fea00078e00ff */
[-C--:B------:R-:W-:Y:S02]  /*7080*/  LEA.HI.X.SX32 R245, R245, R21.reuse, 0x2, P1 ;  /* 0x00000015f5f57211 */ /* 0x080fe400008f16ff */
[CC--:B-1----:R-:W-:Y:S03]  /*7090*/  LEA R4, P1, R249.reuse, R20.reuse, 0x2 ;  /* 0x00000014f9047211 */ /* 0x0c2fe600078210ff */
[----:B------:R1:W-:Y:S02]  /*70a0*/  RED.E.ADD.F32.FTZ.RN.STRONG.GPU [R244.64], R5 ;  /* 0x00000005f400798e */ /* 0x0003e4000c10e784 */
[-C--:B-1----:R-:W-:Y:S02]  /*70b0*/  LEA.HI.X.SX32 R5, R249, R21.reuse, 0x2, P1 ;  /* 0x00000015f9057211 */ /* 0x082fe400008f16ff */
[----:B----4-:R1:W-:Y:S04]  /*70c0*/  @P0 STL [R1+0x64], R25 ;  /* 0x0000641901000387 */ /* 0x0103e80000100800 */
[----:B-1----:R1:W5:Y:S04]  /*70d0*/  LDL.LU.64 R24, [R1+0xa0] ;  /* 0x0000a00001187983 */ /* 0x0023680000300a00 */
[----:B---3--:R2:W-:Y:S04]  /*70e0*/  @P0 STL [R1+0x68], R246 ;  /* 0x000068f601000387 */ /* 0x0085e80000100800 */
        /* <DEDUP_REMOVED lines=297> */
.L_x_286:
[----:B------:R-:W-:Y:S02]  /*8380*/  UISETP.GT.AND UP0, UPT, UR8, UR12, UPT ;  /* 0x0000000c0800728c */ /* 0x000fe4000bf04270 */
[----:B------:R-:W-:Y:S04]  /*8390*/  UIADD3 UR8, UR8, -0x1, URZ ;  /* 0xffffffff08087890 */ /* 0x000fe8000fffe03f */
[----:B------:R-:W-:Y:S11]  /*83a0*/  PLOP3.LUT P0, PT, PT, PT, UP0, 0x80, 0x0 ;  /* 0x000000000000781c */ /* 0x000ff60003f0f008 */
[----:B------:R-:W-:Y:S02]  /*83b0*/  @!UPT UIADD3 URZ, URZ, URZ, URZ ;  /* 0x0000003f3f3ff290 */ /* 0x000fe4000fffe03f */
[----:B------:R-:W-:-:S05]  /*83c0*/  @P0 BRA `(.L_x_287) ;  /* 0xffffc0b000000947 */ /* 0x000fca000383ffff */
[----:B------:R-:W2:Y:S04]  /*83d0*/  LDL R85, [R1+0x80] ;  /* 0x0000800001557983 */ /* 0x000ea80000100800 */
[----:B------:R-:W3:Y:S01]  /*83e0*/  LDL R84, [R1+0x84] ;  /* 0x0000840001547983 */ /* 0x000ee20000100800 */
[----:B------:R-:W-:Y:S01]  /*83f0*/  FMUL.FTZ R15, R49, c[0x0][0x2dc] ;  /* 0x0000b700310f7a20 */ /* 0x000fe20000410000 */
[----:B------:R-:W-:Y:S01]  /*8400*/  UISETP.NE.AND UP0, UPT, UR35, -0x1, UPT ;  /* 0xffffffff2300788c */ /* 0x000fe2000bf05270 */
[----:B------:R-:W-:Y:S01]  /*8410*/  FMUL.FTZ R69, R48, c[0x0][0x2dc] ;  /* 0x0000b70030457a20 */ /* 0x000fe20000410000 */
[----:B------:R-:W-:Y:S01]  /*8420*/  ULDC.64 UR10, c[0x0][0x3a0] ;  /* 0x0000e800000a7ab9 */ /* 0x000fe20000000a00 */
[----:B------:R-:W-:Y:S02]  /*8430*/  FMUL.FTZ R100, R100, c[0x0][0x2e0] ;  /* 0x0000b80064647a20 */ /* 0x000fe40000410000 */
[----:B------:R-:W-:Y:S01]  /*8440*/  FMUL.FTZ R49, R101, c[0x0][0x2e0] ;  /* 0x0000b80065317a20 */ /* 0x000fe20000410000 */
[----:B------:R-:W-:Y:S01]  /*8450*/  F2FP.BF16.PACK_AB R15, R15, R69 ;  /* 0x000000450f0f723e */ /* 0x000fe200000010ff */
[----:B------:R-:W-:Y:S01]  /*8460*/  FMUL.FTZ R14, R51, c[0x0][0x2dc] ;  /* 0x0000b700330e7a20 */ /* 0x000fe20000410000 */
[----:B------:R-:W-:Y:S01]  /*8470*/  PLOP3.LUT P0, PT, PT, PT, UP0, 0x80, 0x0 ;  /* 0x000000000000781c */ /* 0x000fe20003f0f008 */
[----:B-1----:R-:W-:Y:S01]  /*8480*/  FMUL.FTZ R13, R45, c[0x0][0x2dc] ;  /* 0x0000b7002d0d7a20 */ /* 0x002fe20000410000 */
[----:B------:R-:W-:Y:S01]  /*8490*/  F2FP.BF16.PACK_AB R49, R49, R100 ;  /* 0x000000643131723e */ /* 0x000fe200000010ff */
[----:B------:R-:W-:Y:S01]  /*84a0*/  BAR.SYNC.DEFER_BLOCKING 0x0 ;  /* 0x0000000000007b1d */ /* 0x000fe20000010000 */
[----:B------:R-:W-:Y:S01]  /*84b0*/  FMUL.FTZ R102, R102, c[0x0][0x2e0] ;  /* 0x0000b80066667a20 */ /* 0x000fe20000410000 */
[----:B------:R-:W-:Y:S01]  /*84c0*/  @UP0 UIADD3 UR8, UR34, UR35, URZ ;  /* 0x0000002322080290 */ /* 0x000fe2000fffe03f */
[----:B------:R-:W-:-:S02]  /*84d0*/  FMUL.FTZ R48, R103, c[0x0][0x2e0] ;  /* 0x0000b80067307a20 */ /* 0x000fc40000410000 */
[----:B------:R-:W-:Y:S01]  /*84e0*/  FMUL.FTZ R51, R44, c[0x0][0x2dc] ;  /* 0x0000b7002c337a20 */ /* 0x000fe20000410000 */
[----:B------:R-:W-:Y:S01]  /*84f0*/  @UP0 UIMAD.WIDE.U32 UR6, UR8, UR10, URZ ;  /* 0x0000000a080602a5 */ /* 0x000fe2000f8e003f */
[----:B------:R-:W-:Y:S01]  /*8500*/  FMUL.FTZ R112, R112, c[0x0][0x2e0] ;  /* 0x0000b80070707a20 */ /* 0x000fe20000410000 */
[----:B------:R-:W-:Y:S01]  /*8510*/  F2FP.BF16.PACK_AB R48, R48, R102 ;  /* 0x000000663030723e */ /* 0x000fe200000010ff */
[----:B------:R-:W-:Y:S01]  /*8520*/  FMUL.FTZ R45, R113, c[0x0][0x2e0] ;  /* 0x0000b800712d7a20 */ /* 0x000fe20000410000 */
[----:B------:R-:W-:Y:S01]  /*8530*/  F2FP.BF16.PACK_AB R13, R13, R51 ;  /* 0x000000330d0d723e */ /* 0x000fe200000010ff */
[----:B------:R-:W-:Y:S01]  /*8540*/  FMUL.FTZ R68, R50, c[0x0][0x2dc] ;  /* 0x0000b70032447a20 */ /* 0x000fe20000410000 */
[----:B------:R-:W-:Y:S01]  /*8550*/  @UP0 UIMAD UR14, UR8, UR11, UR7 ;  /* 0x0000000b080e02a4 */ /* 0x000fe2000f8e0207 */
[----:B------:R-:W-:Y:S01]  /*8560*/  FMUL.FTZ R12, R47, c[0x0][0x2dc] ;  /* 0x0000b7002f0c7a20 */ /* 0x000fe20000410000 */
[----:B------:R-:W-:Y:S01]  /*8570*/  F2FP.BF16.PACK_AB R45, R45, R112 ;  /* 0x000000702d2d723e */ /* 0x000fe200000010ff */
[----:B------:R-:W-:Y:S01]  /*8580*/  FMUL.FTZ R114, R114, c[0x0][0x2e0] ;  /* 0x0000b80072727a20 */ /* 0x000fe20000410000 */
[----:B------:R-:W-:Y:S01]  /*8590*/  F2FP.BF16.PACK_AB R14, R14, R68 ;  /* 0x000000440e0e723e */ /* 0x000fe200000010ff */
[----:B------:R-:W-:Y:S01]  /*85a0*/  FMUL.FTZ R44, R115, c[0x0][0x2e0] ;  /* 0x0000b800732c7a20 */ /* 0x000fe20000410000 */
[----:B------:R-:W-:Y:S01]  /*85b0*/  @UP0 UMOV UR13, UR6 ;  /* 0x00000006000d0c82 */ /* 0x000fe20008000000 */
[----:B------:R-:W-:-:S02]  /*85c0*/  FMUL.FTZ R50, R46, c[0x0][0x2dc] ;  /* 0x0000b7002e327a20 */ /* 0x000fc40000410000 */
[----:B------:R-:W-:Y:S01]  /*85d0*/  FMUL.FTZ R104, R104, c[0x0][0x2e0] ;  /* 0x0000b80068687a20 */ /* 0x000fe20000410000 */
[----:B------:R-:W-:Y:S01]  /*85e0*/  F2FP.BF16.PACK_AB R44, R44, R114 ;  /* 0x000000722c2c723e */ /* 0x000fe200000010ff */
[----:B------:R-:W-:Y:S01]  /*85f0*/  FMUL.FTZ R47, R105, c[0x0][0x2e0] ;  /* 0x0000b800692f7a20 */ /* 0x000fe20000410000 */
[----:B------:R-:W-:Y:S01]  /*8600*/  F2FP.BF16.PACK_AB R12, R12, R50 ;  /* 0x000000320c0c723e */ /* 0x000fe200000010ff */
[----:B------:R-:W-:Y:S02]  /*8610*/  FMUL.FTZ R16, R43, c[0x0][0x2dc] ;  /* 0x0000b7002b107a20 */ /* 0x000fe40000410000 */
[----:B------:R-:W-:Y:S01]  /*8620*/  FMUL.FTZ R106, R106, c[0x0][0x2e0] ;  /* 0x0000b8006a6a7a20 */ /* 0x000fe20000410000 */
[----:B------:R-:W-:Y:S01]  /*8630*/  F2FP.BF16.PACK_AB R47, R47, R104 ;  /* 0x000000682f2f723e */ /* 0x000fe200000010ff */
[----:B------:R-:W-:Y:S02]  /*8640*/  FMUL.FTZ R46, R107, c[0x0][0x2e0] ;  /* 0x0000b8006b2e7a20 */ /* 0x000fe40000410000 */
        /* <DEDUP_REMOVED lines=14> */
[----:B-----5:R-:W-:Y:S02]  /*8730*/  FMUL.FTZ R19, R37, c[0x0][0x2dc] ;  /* 0x0000b70025137a20 */ /* 0x020fe40000410000 */
        /* <DEDUP_REMOVED lines=15> */
[----:B------:R-:W-:Y:S02]  /*8830*/  FMUL.FTZ R120, R120, c[0x0][0x2e0] ;  /* 0x0000b80078787a20 */ /* 0x000fe40000410000 */
[----:B------:R-:W-:Y:S01]  /*8840*/  FMUL.FTZ R39, R121, c[0x0][0x2e0] ;  /* 0x0000b80079277a20 */ /* 0x000fe20000410000 */
[----:B------:R-:W-:Y:S01]  /*8850*/  F2FP.BF16.PACK_AB R18, R18, R72 ;  /* 0x000000481212723e */ /* 0x000fe200000010ff */
[----:B------:R-:W-:Y:S02]  /*8860*/  FMUL.FTZ R22, R35, c[0x0][0x2dc] ;  /* 0x0000b70023167a20 */ /* 0x000fe40000410000 */
[----:B------:R-:W-:Y:S01]  /*8870*/  FMUL.FTZ R122, R122, c[0x0][0x2e0] ;  /* 0x0000b8007a7a7a20 */ /* 0x000fe20000410000 */
[----:B------:R-:W-:Y:S01]  /*8880*/  F2FP.BF16.PACK_AB R39, R39, R120 ;  /* 0x000000782727723e */ /* 0x000fe200000010ff */
[----:B------:R-:W-:-:S02]  /*8890*/  FMUL.FTZ R38, R123, c[0x0][0x2e0] ;  /* 0x0000b8007b267a20 */ /* 0x000fc40000410000 */
[----:B------:R-:W-:Y:S02]  /*88a0*/  FMUL.FTZ R80, R23, c[0x0][0x2dc] ;  /* 0x0000b70017507a20 */ /* 0x000fe40000410000 */
        /* <DEDUP_REMOVED lines=32> */
[----:B------:R-:W-:Y:S01]  /*8ab0*/  FMUL.FTZ R31, R137, c[0x0][0x2e0] ;  /* 0x0000b800891f7a20 */ /* 0x000fe20000410000 */
[----:B------:R-:W-:Y:S01]  /*8ac0*/  F2FP.BF16.PACK_AB R20, R20, R74 ;  /* 0x0000004a1414723e */ /* 0x000fe200000010ff */
[----:B------:R-:W-:Y:S02]  /*8ad0*/  FMUL.FTZ R138, R138, c[0x0][0x2e0] ;  /* 0x0000b8008a8a7a20 */ /* 0x000fe40000410000 */
[----:B------:R-:W-:Y:S01]  /*8ae0*/  FMUL.FTZ R30, R139, c[0x0][0x2e0] ;  /* 0x0000b8008b1e7a20 */ /* 0x000fe20000410000 */
[----:B------:R-:W-:Y:S01]  /*8af0*/  F2FP.BF16.PACK_AB R31, R31, R136 ;  /* 0x000000881f1f723e */ /* 0x000fe200000010ff */
        /* <DEDUP_REMOVED lines=37> */
[----:B------:R-:W-:-:S04]  /*8d50*/  F2FP.BF16.PACK_AB R5, R5, R60 ;  /* 0x0000003c0505723e */ /* 0x000fc800000010ff */
[----:B------:R-:W-:Y:S01]  /*8d60*/  F2FP.BF16.PACK_AB R4, R4, R62 ;  /* 0x0000003e0404723e */ /* 0x000fe200000010ff */
        /* <DEDUP_REMOVED lines=53> */
[----:B------:R-:W-:Y:S02]  /*90c0*/  UIMAD UR9, UR34, UR9, UR10 ;  /* 0x00000009220972a4 */ /* 0x000fe4000f8e020a */
[----:B------:R-:W-:Y:S02]  /*90d0*/  USHF.R.S32.HI UR12, URZ, 0x1f, UR36 ;  /* 0x0000001f3f0c7899 */ /* 0x000fe40008011424 */
[----:B------:R-:W-:Y:S02]  /*90e0*/  UIADD3 UR7, UR7, UR9, URZ ;  /* 0x0000000907077290 */ /* 0x000fe4000fffe03f */
[----:B------:R-:W-:-:S02]  /*90f0*/  ULDC.64 UR10, c[0x0][0x388] ;  /* 0x0000e200000a7ab9 */ /* 0x000fc40000000a00 */
[----:B------:R-:W-:Y:S02]  /*9100*/  UIMAD UR8, UR12, UR10, URZ ;  /* 0x0000000a0c0872a4 */ /* 0x000fe4000f8e023f */
[----:B------:R-:W-:Y:S02]  /*9110*/  UIMAD.WIDE.U32 UR6, UR36, UR10, UR6 ;  /* 0x0000000a240672a5 */ /* 0x000fe4000f8e0006 */
[----:B------:R-:W-:-:S04]  /*9120*/  UIMAD UR8, UR36, UR11, UR8 ;  /* 0x0000000b240872a4 */ /* 0x000fc8000f8e0208 */
[----:B------:R-:W-:Y:S02]  /*9130*/  UIADD3 UR14, UR7, UR8, URZ ;  /* 0x00000008070e7290 */ /* 0x000fe4000fffe03f */
[----:B------:R-:W-:Y:S02]  /*9140*/  UMOV UR13, UR6 ;  /* 0x00000006000d7c82 */ /* 0x000fe40008000000 */
.L_x_288:
        /* <DEDUP_REMOVED lines=10> */
[----:B------:R-:W-:Y:S02]  /*91f0*/  UIMAD UR9, UR34, UR9, UR10 ;  /* 0x00000009220972a4 */ /* 0x000fe4000f8e020a */
[----:B------:R-:W-:-:S02]  /*9200*/  USHF.R.S32.HI UR12, URZ, 0x1f, UR36 ;  /* 0x0000001f3f0c7899 */ /* 0x000fc40008011424 */
[----:B------:R-:W-:Y:S02]  /*9210*/  UIADD3 UR7, UR7, UR9, URZ ;  /* 0x0000000907077290 */ /* 0x000fe4000fffe03f */
[----:B------:R-:W-:Y:S02]  /*9220*/  ULDC.64 UR10, c[0x0][0x390] ;  /* 0x0000e400000a7ab9 */ /* 0x000fe40000000a00 */
[----:B------:R-:W-:Y:S02]  /*9230*/  UIMAD UR8, UR12, UR10, URZ ;  /* 0x0000000a0c0872a4 */ /* 0x000fe4000f8e023f */
[----:B------:R-:W-:Y:S02]  /*9240*/  UIMAD.WIDE.U32 UR6, UR36, UR10, UR6 ;  /* 0x0000000a240672a5 */ /* 0x000fe4000f8e0006 */
[----:B------:R-:W-:-:S04]  /*9250*/  UIMAD UR8, UR36, UR11, UR8 ;  /* 0x0000000b240872a4 */ /* 0x000fc8000f8e0208 */
[----:B------:R-:W-:Y:S02]  /*9260*/  UIADD3 UR12, UR7, UR8, URZ ;  /* 0x00000008070c7290 */ /* 0x000fe4000fffe03f */
[----:B------:R-:W-:Y:S02]  /*9270*/  UMOV UR11, UR6 ;  /* 0x00000006000b7c82 */ /* 0x000fe40008000000 */
.L_x_289:
        /* <DEDUP_REMOVED lines=55> */
.L_x_291:
[----:B------:R-:W-:Y:S05]  /*95f0*/  BSYNC B0 ;  /* 0x0000000000007941 */ /* 0x000fea0003800000 */
.L_x_290:
        /* <DEDUP_REMOVED lines=19> */
.L_x_293:
[----:B------:R-:W-:Y:S05]  /*9730*/  BSYNC B0 ;  /* 0x0000000000007941 */ /* 0x000fea0003800000 */
.L_x_292:
        /* <DEDUP_REMOVED lines=29> */
.L_x_295:
[----:B------:R-:W-:Y:S05]  /*9910*/  BSYNC B0 ;  /* 0x0000000000007941 */ /* 0x000fea0003800000 */
.L_x_294:
        /* <DEDUP_REMOVED lines=16> */
.L_x_268:
[----:B------:R-:W-:Y:S05]  /*9a20*/  BSYNC B1 ;  /* 0x0000000000017941 */ /* 0x000fea0003800000 */
.L_x_254:
        /* <DEDUP_REMOVED lines=11> */
.L_x_296:
[----:B------:R-:W-:Y:S05]  /*9ae0*/  EXIT ;  /* 0x000000000000794d */ /* 0x000fea0003800000 */
.L_x_298:
        /* <DEDUP_REMOVED lines=9> */
.L_x_805:


//--------------------- .text._ZN5flash44flash_bwd_dq_dk_dv_loop_seqk_parallel_kernelI23Flash_bwd_kernel_traitsILi192ELi64ELi64ELi8ELi4ELi2ELi2ELb1ELb1EN7cutlass10bfloat16_tE19Flash_kernel_traitsILi192ELi64ELi64ELi8ES3_EELb0ELb1ELb0ELb0ELb0ELb0ELb1EEEvNS_16Flash_bwd_paramsE --------------------------
	.section	.text._ZN5flash44flash_bwd_dq_dk_dv_loop_seqk_parallel_kernelI23Flash_bwd_kernel_traitsILi192ELi64ELi64ELi8ELi4ELi2ELi2ELb1ELb1EN7cutlass10bfloat16_tE19Flash_kernel_traitsILi192ELi64ELi64ELi8ES3_EELb0ELb1ELb0ELb0ELb0ELb0ELb1EEEvNS_16Flash_bwd_paramsE,"ax",@progbits
	.sectioninfo	@"SHI_REGISTERS=255"
	.align	128
        .global         _ZN5flash44flash_bwd_dq_dk_dv_loop_seqk_parallel_kernelI23Flash_bwd_kernel_traitsILi192ELi64ELi64ELi8ELi4ELi2ELi2ELb1ELb1EN7cutlass10bfloat16_tE19Flash_kernel_traitsILi192ELi64ELi64ELi8ES3_EELb0ELb1ELb0ELb0ELb0ELb0ELb1EEEvNS_16Flash_bwd_paramsE
        .type           _ZN5flash44flash_bwd_dq_dk_dv_loop_seqk_parallel_kernelI23Flash_bwd_kernel_traitsILi192ELi64ELi64ELi8ELi4ELi2ELi2ELb1ELb1EN7cutlass10bfloat16_tE19Flash_kernel_traitsILi192ELi64ELi64ELi8ES3_EELb0ELb1ELb0ELb0ELb0ELb0ELb1EEEvNS_16Flash_bwd_paramsE,@function
        .size           _ZN5flash44flash_bwd_dq_dk_dv_loop_seqk_parallel_kernelI23Flash_bwd_kernel_traitsILi192ELi64ELi64ELi8ELi4ELi2ELi2ELb1ELb1EN7cutlass10bfloat16_tE19Flash_kernel_traitsILi192ELi64ELi64ELi8ES3_EELb0ELb1ELb0ELb0ELb0ELb0ELb1EEEvNS_16Flash_bwd_paramsE,(.L_x_806 - _ZN5flash44flash_bwd_dq_dk_dv_loop_seqk_parallel_kernelI23Flash_bwd_kernel_traitsILi192ELi64ELi64ELi8ELi4ELi2ELi2ELb1ELb1EN7cutlass10bfloat16_tE19Flash_kernel_traitsILi192ELi64ELi64ELi8ES3_EELb0ELb1ELb0ELb0ELb0ELb0ELb1EEEvNS_16Flash_bwd_paramsE)
        .other          _ZN5flash44flash_bwd_dq_dk_dv_loop_seqk_parallel_kernelI23Flash_bwd_kernel_traitsILi192ELi64ELi64ELi8ELi4ELi2ELi2ELb1ELb1EN7cutlass10bfloat16_tE19Flash_kernel_traitsILi192ELi64ELi64ELi8ES3_EELb0ELb1ELb0ELb0ELb0ELb0ELb1EEEvNS_16Flash_bwd_paramsE,@"STO_CUDA_ENTRY STV_DEFAULT"
_ZN5flash44flash_bwd_dq_dk_dv_loop_seqk_parallel_kernelI23Flash_bwd_kernel_traitsILi192ELi64ELi64ELi8ELi4ELi2ELi2ELb1ELb1EN7cutlass10bfloat16_tE19Flash_kernel_traitsILi192ELi64ELi64ELi8ES3_EELb0ELb1ELb0ELb0ELb0ELb0ELb1EEEvNS_16Flash_bwd_paramsE:
.text._ZN5flash44flash_bwd_dq_dk_dv_loop_seqk_parallel_kernelI23Flash_bwd_kernel_traitsILi192ELi64ELi64ELi8ELi4ELi2ELi2ELb1ELb1EN7cutlass10bfloat16_tE19Flash_kernel_traitsILi192ELi64ELi64ELi8ES3_EELb0ELb1ELb0ELb0ELb0ELb0ELb1EEEvNS_16Flash_bwd_paramsE:
        /* <DEDUP_REMOVED lines=206> */
.L_x_343:
        /* <DEDUP_REMOVED lines=53> */
.L_x_299:
        /* <DEDUP_REMOVED lines=59> */
.L_x_301:
        /* <DEDUP_REMOVED lines=18> */
.L_x_302:
        /* <DEDUP_REMOVED lines=69> */
.L_x_303:
[----:B------:R-:W-:Y:S02]  /*1950*/  UMOV UR8, UR48 ;  /* 0x0000003000087c82 */ /* 0x000fe40008000000 */
.L_x_304:
        /* <DEDUP_REMOVED lines=108> */
.L_x_306:
        /* <DEDUP_REMOVED lines=18> */
.L_x_307:
        /* <DEDUP_REMOVED lines=34> */
.L_x_309:
[----:B-1----:R-:W-:Y:S05]  /*2360*/  BSYNC B0 ;  /* 0x0000000000007941 */ /* 0x002fea0003800000 */
.L_x_308:
        /* <DEDUP_REMOVED lines=19> */
.L_x_311:
[----:B------:R-:W-:Y:S05]  /*24a0*/  BSYNC B0 ;  /* 0x0000000000007941 */ /* 0x000fea0003800000 */
.L_x_310:
        /* <DEDUP_REMOVED lines=29> */
.L_x_313:
[----:B------:R-:W-:Y:S05]  /*2680*/  BSYNC B0 ;  /* 0x0000000000007941 */ /* 0x000fea0003800000 */
.L_x_312:
        /* <DEDUP_REMOVED lines=18> */
.L_x_305:
        /* <DEDUP_REMOVED lines=55> */
.L_x_316:
[----:B------:R-:W-:Y:S05]  /*2b20*/  BSYNC B0 ;  /* 0x0000000000007941 */ /* 0x000fea0003800000 */
.L_x_315:
        /* <DEDUP_REMOVED lines=42> */
.L_x_318:
[----:B------:R-:W-:Y:S05]  /*2dd0*/  BSYNC B0 ;  /* 0x0000000000007941 */ /* 0x000fea0003800000 */
.L_x_317:
        /* <DEDUP_REMOVED lines=29> */
.L_x_320:
[----:B------:R-:W-:Y:S05]  /*2fb0*/  BSYNC B0 ;  /* 0x0000000000007941 */ /* 0x000fea0003800000 */
.L_x_319:
        /* <DEDUP_REMOVED lines=40> */
.L_x_322:
[----:B------:R-:W-:Y:S05]  /*3240*/  BSYNC B0 ;  /* 0x0000000000007941 */ /* 0x000fea0003800000 */
.L_x_321:
        /* <DEDUP_REMOVED lines=26> */
.L_x_324:
[----:B------:R-:W-:Y:S05]  /*33f0*/  BSYNC B0 ;  /* 0x0000000000007941 */ /* 0x000fea0003800000 */
.L_x_323:
        /* <DEDUP_REMOVED lines=38> */
.L_x_326:
[----:B------:R-:W-:Y:S05]  /*3660*/  BSYNC B0 ;  /* 0x0000000000007941 */ /* 0x000fea0003800000 */
.L_x_325:
        /* <DEDUP_REMOVED lines=73> */
.L_x_328:
[----:B--2---:R-:W-:Y:S05]  /*3b00*/  BSYNC B0 ;  /* 0x0000000000007941 */ /* 0x004fea0003800000 */
.L_x_327:
        /* <DEDUP_REMOVED lines=39> */
.L_x_330:
[----:B------:R-:W-:Y:S05]  /*3d80*/  BSYNC B0 ;  /* 0x0000000000007941 */ /* 0x000fea0003800000 */
.L_x_329:
        /* <DEDUP_REMOVED lines=92> */
.L_x_333:
[----:B------:R-:W4:Y:S01]  /*4350*/  LDL R246, [R1] ;  /* 0x0000000001f67983 */ /* 0x000f220000100800 */
[----:B------:R-:W-:Y:S03]  /*4360*/  USHF.L.U32 UR11, UR6, 0x6, URZ ;  /* 0x00000006060b7899 */ /* 0x000fe6000800063f */
[----:B---3--:R-:W3:Y:S01]  /*4370*/  LDL R245, [R1+0x4] ;  /* 0x0000040001f57983 */ /* 0x008ee20000100800 */
[----:B------:R-:W-:Y:S03]  /*4380*/  UISETP.GE.AND UP0, UPT, UR11, UR15, UPT ;  /* 0x0000000f0b00728c */ /* 0x000fe6000bf06270 */
[----:B--2---:R-:W2:Y:S01]  /*4390*/  LDL R244, [R1+0x10] ;  /* 0x0000100001f47983 */ /* 0x004ea20000100800 */
[----:B------:R-:W-:Y:S03]  /*43a0*/  UISETP.LT.AND UP0, UPT, UR14, UR16, UP0 ;  /* 0x000000100e00728c */ /* 0x000fe60008701270 */
[----:B-1----:R1:W-:Y:S03]  /*43b0*/  STL [R1+0xa8], R107 ;  /* 0x0000a86b01007387 */ /* 0x0023e60000100800 */
[----:B------:R-:W-:Y:S01]  /*43c0*/  PLOP3.LUT P0, PT, PT, PT, UP0, 0x80, 0x0 ;  /* 0x000000000000781c */ /* 0x000fe20003f0f008 */
[----:B------:R-:W0:Y:S01]  /*43d0*/  LDGDEPBAR ;  /* 0x00000000000079af */ /* 0x000e220000000000 */
[----:B------:R-:W-:Y:S07]  /*43e0*/  UISETP.GT.AND UP0, UPT, UR6, UR12, UPT ;  /* 0x0000000c0600728c */ /* 0x000fee000bf04270 */
[----:B-1----:R-:W2:Y:S04]  /*43f0*/  LDL R107, [R1+0x8] ;  /* 0x00000800016b7983 */ /* 0x002ea80000100800 */
[----:B------:R1:W-:Y:S04]  /*4400*/  STL [R1+0xa4], R106 ;  /* 0x0000a46a01007387 */ /* 0x0003e80000100800 */
[----:B-1----:R-:W2:Y:S04]  /*4410*/  LDL R106, [R1+0xc] ;  /* 0x00000c00016a7983 */ /* 0x002ea80000100800 */
[----:B------:R1:W-:Y:S04]  /*4420*/  STL [R1+0xa0], R105 ;  /* 0x0000a06901007387 */ /* 0x0003e80000100800 */
[----:B-1----:R-:W2:Y:S04]  /*4430*/  LDL R105, [R1+0x18] ;  /* 0x0000180001697983 */ /* 0x002ea80000100800 */
[----:B------:R1:W-:Y:S04]  /*4440*/  STL [R1+0x9c], R104 ;  /* 0x00009c6801007387 */ /* 0x0003e80000100800 */
[----:B-1----:R-:W2:Y:S04]  /*4450*/  LDL R104, [R1+0x14] ;  /* 0x0000140001687983 */ /* 0x002ea80000100800 */
[----:B------:R1:W-:Y:S04]  /*4460*/  STL [R1+0x98], R103 ;  /* 0x0000986701007387 */ /* 0x0003e80000100800 */
[----:B------:R1:W-:Y:S04]  /*4470*/  STL [R1+0x94], R102 ;  /* 0x0000946601007387 */ /* 0x0003e80000100800 */
[----:B------:R1:W-:Y:S04]  /*4480*/  STL [R1+0x90], R101 ;  /* 0x0000906501007387 */ /* 0x0003e80000100800 */
[----:B------:R1:W-:Y:S04]  /*4490*/  STL [R1+0x88], R100 ;  /* 0x0000886401007387 */ /* 0x0003e80000100800 */
[----:B-1----:R-:W2:Y:S04]  /*44a0*/  LDL R103, [R1+0x50] ;  /* 0x0000500001677983 */ /* 0x002ea80000100800 */
[----:B------:R-:W2:Y:S04]  /*44b0*/  LDL R102, [R1+0x5c] ;  /* 0x00005c0001667983 */ /* 0x000ea80000100800 */
[----:B------:R-:W2:Y:S04]  /*44c0*/  LDL R101, [R1+0x54] ;  /* 0x0000540001657983 */ /* 0x000ea80000100800 */
[----:B------:R-:W2:Y:S01]  /*44d0*/  LDL R100, [R1+0x58] ;  /* 0x0000580001647983 */ /* 0x000ea20000100800 */
[----:B------:R-:W-:Y:S04]  /*44e0*/  DEPBAR.LE SB0, 0x0 ;  /* 0x000080000000791a */ /* 0x000fe80000000000 */
[----:B------:R-:W-:Y:S08]  /*44f0*/  BAR.SYNC.DEFER_BLOCKING 0x0 ;  /* 0x0000000000007b1d */ /* 0x000ff00000010000 */
[----:B------:R-:W-:Y:S08]  /*4500*/  LDSM.16.M88.4 R88, [R252+0xc000] ;  /* 0x00c00000fc58783b */ /* 0x000ff00000000200 */
[----:B----4-:R-:W-:Y:S08]  /*4510*/  LDSM.16.M88.4 R8, [R246+0xc000] ;  /* 0x00c00000f608783b */ /* 0x010ff00000000200 */
[----:B------:R-:W-:Y:S08]  /*4520*/  LDSM.16.M88.4 R68, [R246+0xc800] ;  /* 0x00c80000f644783b */ /* 0x000ff00000000200 */
[----:B---3--:R-:W-:Y:S08]  /*4530*/  LDSM.16.M88.4 R76, [R245+0xc000] ;  /* 0x00c00000f54c783b */ /* 0x008ff00000000200 */
[----:B------:R-:W-:Y:S08]  /*4540*/  LDSM.16.M88.4 R80, [R245+0xc800] ;  /* 0x00c80000f550783b */ /* 0x000ff00000000200 */
[----:B--2---:R-:W-:Y:S08]  /*4550*/  LDSM.16.M88.4 R96, [R244+0xc000] ;  /* 0x00c00000f460783b */ /* 0x004ff00000000200 */
[----:B------:R-:W1:Y:S08]  /*4560*/  LDSM.16.M88.4 R16, [R107] ;  /* 0x000000006b10783b */ /* 0x000e700000000200 */
[----:B------:R-:W2:Y:S01]  /*4570*/  LDSM.16.M88.4 R72, [R106] ;  /* 0x000000006a48783b */ /* 0x000ea20000000200 */
[C---:B-1----:R-:W-:Y:S08]  /*4580*/  HMMA.16816.F32.BF16 R4, R16.reuse, R8, RZ ;  /* 0x000000081004723c */ /* 0x042ff000000418ff */
[C---:B------:R-:W-:Y:S01]  /*4590*/  HMMA.16816.F32.BF16 R8, R16.reuse, R10, RZ ;  /* 0x0000000a1008723c */ /* 0x040fe200000418ff */
[----:B------:R-:W1:Y:S07]  /*45a0*/  LDSM.16.M88.4 R84, [R105] ;  /* 0x000000006954783b */ /* 0x000e6e0000000200 */
[C---:B------:R-:W-:Y:S08]  /*45b0*/  HMMA.16816.F32.BF16 R12, R16.reuse, R68, RZ ;  /* 0x00000044100c723c */ /* 0x040ff000000418ff */
[----:B------:R-:W-:Y:S01]  /*45c0*/  HMMA.16816.F32.BF16 R16, R16, R70, RZ ;  /* 0x000000461010723c */ /* 0x000fe200000418ff */
[----:B------:R-:W3:Y:S07]  /*45d0*/  LDSM.16.M88.4 R68, [R252+0xc800] ;  /* 0x00c80000fc44783b */ /* 0x000eee0000000200 */
[C---:B--2---:R-:W-:Y:S08]  /*45e0*/  HMMA.16816.F32.BF16 R4, R72.reuse, R76, R4 ;  /* 0x0000004c4804723c */ /* 0x044ff00000041804 */
[C---:B------:R-:W-:Y:S01]  /*45f0*/  HMMA.16816.F32.BF16 R8, R72.reuse, R78, R8 ;  /* 0x0000004e4808723c */ /* 0x040fe20000041808 */
[----:B------:R-:W-:Y:S07]  /*4600*/  LDSM.16.M88.4 R76, [R107+0x2000] ;  /* 0x002000006b4c783b */ /* 0x000fee0000000200 */
[C---:B------:R-:W-:Y:S01]  /*4610*/  HMMA.16816.F32.BF16 R12, R72.reuse, R80, R12 ;  /* 0x00000050480c723c */ /* 0x040fe2000004180c */
[----:B------:R-:W2:Y:S07]  /*4620*/  LDSM.16.M88.4 R92, [R104] ;  /* 0x00000000685c783b */ /* 0x000eae0000000200 */
[----:B------:R-:W-:Y:S01]  /*4630*/  HMMA.16816.F32.BF16 R16, R72, R82, R16 ;  /* 0x000000524810723c */ /* 0x000fe20000041810 */
[----:B------:R-:W4:Y:S07]  /*4640*/  LDSM.16.M88.4 R72, [R244+0xc800] ;  /* 0x00c80000f448783b */ /* 0x000f2e0000000200 */
[C---:B-1----:R-:W-:Y:S01]  /*4650*/  HMMA.16816.F32.BF16 R4, R84.reuse, R88, R4 ;  /* 0x000000585404723c */ /* 0x042fe20000041804 */
[----:B------:R-:W1:Y:S07]  /*4660*/  LDSM.16.M88.4 R80, [R246+0xe000] ;  /* 0x00e00000f650783b */ /* 0x000e6e0000000200 */
[C---:B------:R-:W-:Y:S01]  /*4670*/  HMMA.16816.F32.BF16 R8, R84.reuse, R90, R8 ;  /* 0x0000005a5408723c */ /* 0x040fe20000041808 */
[----:B------:R-:W-:Y:S07]  /*4680*/  LDSM.16.M88.4 R88, [R245+0xe000] ;  /* 0x00e00000f558783b */ /* 0x000fee0000000200 */
[C---:B---3--:R-:W-:Y:S08]  /*4690*/  HMMA.16816.F32.BF16 R12, R84.reuse, R68, R12 ;  /* 0x00000044540c723c */ /* 0x048ff0000004180c */
[----:B------:R-:W-:Y:S01]  /*46a0*/  HMMA.16816.F32.BF16 R16, R84, R70, R16 ;  /* 0x000000465410723c */ /* 0x000fe20000041810 */
[----:B------:R-:W3:Y:S07]  /*46b0*/  LDSM.16.M88.4 R68, [R246+0xe800] ;  /* 0x00e80000f644783b */ /* 0x000eee0000000200 */
[C---:B--2---:R-:W-:Y:S01]  /*46c0*/  HMMA.16816.F32.BF16 R4, R92.reuse, R96, R4 ;  /* 0x000000605c04723c */ /* 0x044fe20000041804 */
[----:B------:R-:W2:Y:S07]  /*46d0*/  LDSM.16.M88.4 R84, [R106+0x2000] ;  /* 0x002000006a54783b */ /* 0x000eae0000000200 */
[C---:B------:R-:W-:Y:S01]  /*46e0*/  HMMA.16816.F32.BF16 R8, R92.reuse, R98, R8 ;  /* 0x000000625c08723c */ /* 0x040fe20000041808 */
[----:B------:R-:W-:Y:S07]  /*46f0*/  LDSM.16.M88.4 R96, [R252+0xe000] ;  /* 0x00e00000fc60783b */ /* 0x000fee0000000200 */
[C---:B----4-:R-:W-:Y:S08]  /*4700*/  HMMA.16816.F32.BF16 R12, R92.reuse, R72, R12 ;  /* 0x000000485c0c723c */ /* 0x050ff0000004180c */
        /* <DEDUP_REMOVED lines=39> */
[C---:B------:R-:W-:Y:S08]  /*4980*/  HMMA.16816.F32.BF16 R8, R92.reuse, R98, R8 ;  /* 0x000000625c08723c */ /* 0x040ff00000041808 */
[C---:B----4-:R-:W-:Y:S01]  /*4990*/  HMMA.16816.F32.BF16 R12, R92.reuse, R72, R12 ;  /* 0x000000485c0c723c */ /* 0x050fe2000004180c */
[----:B------:R-:W4:Y:S04]  /*49a0*/  LDL R73, [R1+0x60] ;  /* 0x0000600001497983 */ /* 0x000f280000100800 */
[----:B------:R-:W4:Y:S03]  /*49b0*/  LDL R72, [R1+0x64] ;  /* 0x0000640001487983 */ /* 0x000f260000100800 */
[----:B------:R-:W-:Y:S01]  /*49c0*/  HMMA.16816.F32.BF16 R16, R92, R74, R16 ;  /* 0x0000004a5c10723c */ /* 0x000fe20000041810 */
[----:B------:R-:W4:Y:S04]  /*49d0*/  LDL R75, [R1+0x80] ;  /* 0x00008000014b7983 */ /* 0x000f280000100800 */
[----:B------:R-:W4:Y:S03]  /*49e0*/  LDL R74, [R1+0x84] ;  /* 0x00008400014a7983 */ /* 0x000f260000100800 */
[C---:B-1----:R-:W-:Y:S08]  /*49f0*/  HMMA.16816.F32.BF16 R4, R76.reuse, R80, R4 ;  /* 0x000000504c04723c */ /* 0x042ff00000041804 */
[C---:B------:R-:W-:Y:S08]  /*4a00*/  HMMA.16816.F32.BF16 R8, R76.reuse, R82, R8 ;  /* 0x000000524c08723c */ /* 0x040ff00000041808 */
[C---:B---3--:R-:W-:Y:S08]  /*4a10*/  HMMA.16816.F32.BF16 R12, R76.reuse, R68, R12 ;  /* 0x000000444c0c723c */ /* 0x048ff0000004180c */
[----:B------:R-:W-:Y:S01]  /*4a20*/  HMMA.16816.F32.BF16 R16, R76, R70, R16 ;  /* 0x000000464c10723c */ /* 0x000fe20000041810 */
[----:B------:R-:W1:Y:S07]  /*4a30*/  LDSM.16.M88.4 R68, [R244+0x10800] ;  /* 0x01080000f444783b */ /* 0x000e6e0000000200 */
[C---:B--2---:R-:W-:Y:S08]  /*4a40*/  HMMA.16816.F32.BF16 R4, R84.reuse, R88, R4 ;  /* 0x000000585404723c */ /* 0x044ff00000041804 */
[C---:B------:R-:W-:Y:S11]  /*4a50*/  HMMA.16816.F32.BF16 R8, R84.reuse, R90, R8 ;  /* 0x0000005a5408723c */ /* 0x040ff60000041808 */
[----:B------:R-:W-:Y:S05]  /*4a60*/  @!UPT UIADD3 URZ, URZ, URZ, URZ ;  /* 0x0000003f3f3ff290 */ /* 0x000fea000fffe03f */
[----:B------:R-:W-:Y:S02]  /*4a70*/  FMUL.FTZ R4, R4, c[0x0][0x2ec] ;  /* 0x0000bb0004047a20 */ /* 0x000fe40000410000 */
[----:B------:R-:W-:Y:S02]  /*4a80*/  FMUL.FTZ R7, R7, c[0x0][0x2ec] ;  /* 0x0000bb0007077a20 */ /* 0x000fe40000410000 */
[----:B------:R2:W3:Y:S01]  /*4a90*/  MUFU.TANH R83, R4 ;  /* 0x0000000400537308 */ /* 0x0004e20000002400 */
[----:B------:R-:W-:Y:S02]  /*4aa0*/  FMUL.FTZ R6, R6, c[0x0][0x2ec] ;  /* 0x0000bb0006067a20 */ /* 0x000fe40000410000 */
[----:B------:R-:W-:Y:S01]  /*4ab0*/  FMUL.FTZ R5, R5, c[0x0][0x2ec] ;  /* 0x0000bb0005057a20 */ /* 0x000fe20000410000 */
[C---:B-1----:R-:W-:Y:S03]  /*4ac0*/  HMMA.16816.F32.BF16 R12, R84.reuse, R68, R12 ;  /* 0x00000044540c723c */ /* 0x042fe6000004180c */
[----:B------:R-:W-:Y:S03]  /*4ad0*/  FMUL.FTZ R8, R8, c[0x0][0x2ec] ;  /* 0x0000bb0008087a20 */ /* 0x000fe60000410000 */
[----:B------:R-:W-:Y:S01]  /*4ae0*/  MUFU.TANH R90, R7 ;  /* 0x00000007005a7308 */ /* 0x000fe20000002400 */
[----:B------:R-:W-:Y:S01]  /*4af0*/  FMUL.FTZ R10, R10, c[0x0][0x2ec] ;  /* 0x0000bb000a0a7a20 */ /* 0x000fe20000410000 */
[----:B------:R-:W-:Y:S04]  /*4b00*/  HMMA.16816.F32.BF16 R16, R84, R70, R16 ;  /* 0x000000465410723c */ /* 0x000fe80000041810 */
[----:B------:R-:W-:Y:S02]  /*4b10*/  FMUL.FTZ R9, R9, c[0x0][0x2ec] ;  /* 0x0000bb0009097a20 */ /* 0x000fe40000410000 */
[----:B------:R-:W-:Y:S02]  /*4b20*/  FMUL.FTZ R11, R11, c[0x0][0x2ec] ;  /* 0x0000bb000b0b7a20 */ /* 0x000fe40000410000 */
[----:B------:R-:W-:Y:S01]  /*4b30*/  MUFU.TANH R80, R8 ;  /* 0x0000000800507308 */ /* 0x000fe20000002400 */
[----:B--2---:R-:W-:Y:S07]  /*4b40*/  MOV R4, UR20 ;  /* 0x0000001400047c02 */ /* 0x004fee0008000f00 */
[----:B------:R-:W-:Y:S02]  /*4b50*/  FMUL.FTZ R12, R12, c[0x0][0x2ec] ;  /* 0x0000bb000c0c7a20 */ /* 0x000fe40000410000 */
[----:B------:R-:W-:Y:S01]  /*4b60*/  MUFU.TANH R91, R6 ;  /* 0x00000006005b7308 */ /* 0x000fe20000002400 */
[----:B------:R-:W-:Y:S02]  /*4b70*/  FMUL.FTZ R13, R13, c[0x0][0x2ec] ;  /* 0x0000bb000d0d7a20 */ /* 0x000fe40000410000 */
[----:B------:R-:W-:Y:S02]  /*4b80*/  FMUL.FTZ R14, R14, c[0x0][0x2ec] ;  /* 0x0000bb000e0e7a20 */ /* 0x000fe40000410000 */
[----:B------:R-:W-:Y:S02]  /*4b90*/  FMUL.FTZ R15, R15, c[0x0][0x2ec] ;  /* 0x0000bb000f0f7a20 */ /* 0x000fe40000410000 */
[----:B------:R-:W-:Y:S02]  /*4ba0*/  FMUL.FTZ R16, R16, c[0x0][0x2ec] ;  /* 0x0000bb0010107a20 */ /* 0x000fe40000410000 */
[----:B------:R-:W-:Y:S01]  /*4bb0*/  FMUL.FTZ R17, R17, c[0x0][0x2ec] ;  /* 0x0000bb0011117a20 */ /* 0x000fe20000410000 */
[----:B------:R3:W1:Y:S01]  /*4bc0*/  MUFU.TANH R81, R5 ;  /* 0x0000000500517308 */ /* 0x0006620000002400 */
[----:B------:R-:W-:Y:S02]  /*4bd0*/  FMUL.FTZ R18, R18, c[0x0][0x2ec] ;  /* 0x0000bb0012127a20 */ /* 0x000fe40000410000 */
[----:B------:R-:W-:Y:S07]  /*4be0*/  FMUL.FTZ R19, R19, c[0x0][0x2ec] ;  /* 0x0000bb0013137a20 */ /* 0x000fee0000410000 */
[----:B------:R-:W-:Y:S10]  /*4bf0*/  MUFU.TANH R89, R10 ;  /* 0x0000000a00597308 */ /* 0x000ff40000002400 */
[----:B------:R-:W2:Y:S01]  /*4c00*/  MUFU.TANH R79, R9 ;  /* 0x00000009004f7308 */ /* 0x000ea20000002400 */
[----:B---3--:R-:W-:Y:S09]  /*4c10*/  MOV R5, R83 ;  /* 0x0000005300057202 */ /* 0x008ff20000000f00 */
[----:B------:R-:W-:Y:S10]  /*4c20*/  MUFU.TANH R82, R12 ;  /* 0x0000000c00527308 */ /* 0x000ff40000002400 */
[----:B------:R3:W1:Y:S10]  /*4c30*/  MUFU.TANH R88, R11 ;  /* 0x0000000b00587308 */ /* 0x0006740000002400 */
[----:B------:R-:W1:Y:S10]  /*4c40*/  MUFU.TANH R78, R13 ;  /* 0x0000000d004e7308 */ /* 0x000e740000002400 */
[----:B------:R-:W1:Y:S10]  /*4c50*/  MUFU.TANH R87, R14 ;  /* 0x0000000e00577308 */ /* 0x000e740000002400 */
[----:B------:R-:W1:Y:S10]  /*4c60*/  MUFU.TANH R86, R15 ;  /* 0x0000000f00567308 */ /* 0x000e740000002400 */
[----:B------:R-:W1:Y:S10]  /*4c70*/  MUFU.TANH R77, R16 ;  /* 0x00000010004d7308 */ /* 0x000e740000002400 */
[----:B------:R-:W1:Y:S10]  /*4c80*/  MUFU.TANH R76, R17 ;  /* 0x00000011004c7308 */ /* 0x000e740000002400 */
[----:B------:R-:W1:Y:S10]  /*4c90*/  MUFU.TANH R85, R18 ;  /* 0x0000001200557308 */ /* 0x000e740000002400 */
[----:B------:R-:W-:Y:S01]  /*4ca0*/  MUFU.TANH R84, R19 ;  /* 0x0000001300547308 */ /* 0x000fe20000002400 */
[C---:B----4-:R-:W-:Y:S01]  /*4cb0*/  FMUL.FTZ R6, R73.reuse, 1.4426950216293334961 ;  /* 0x3fb8aa3b49067820 */ /* 0x050fe20000410000 */
[----:B------:R-:W-:Y:S02]  /*4cc0*/  FSETP.NEU.FTZ.AND P1, PT, R73, -INF , PT ;  /* 0xff8000004900780b */ /* 0x000fe40003f3d000 */
[----:B------:R-:W4:Y:S01]  /*4cd0*/  LDL R73, [R1+0x74] ;  /* 0x0000740001497983 */ /* 0x000f220000100800 */
[----:B---3--:R-:W-:Y:S01]  /*4ce0*/  FMUL.FTZ R11, R72, 1.4426950216293334961 ;  /* 0x3fb8aa3b480b7820 */ /* 0x008fe20000410000 */
[----:B------:R-:W-:Y:S02]  /*4cf0*/  FSEL R6, R6, RZ, P1 ;  /* 0x000000ff06067208 */ /* 0x000fe40000800000 */
[----:B------:R-:W-:Y:S02]  /*4d00*/  @!P0 IADD3 R7, R75, UR11, RZ ;  /* 0x0000000b4b078c10 */ /* 0x000fe4000fffe0ff */
[----:B------:R-:W-:Y:S02]  /*4d10*/  @!P0 LEA R4, R4, R74, 0x6 ;  /* 0x0000004a04048211 */ /* 0x000fe400078e30ff */
[----:B------:R-:W-:Y:S02]  /*4d20*/  @!P0 IMNMX R8, R7, UR16, PT ;  /* 0x0000001007088c17 */ /* 0x000fe4000b800200 */
[C---:B------:R-:W-:Y:S02]  /*4d30*/  @!P0 IADD3 R10, R4.reuse, 0x1, RZ ;  /* 0x00000001040a8810 */ /* 0x040fe40007ffe0ff */
[-C--:B------:R-:W-:Y:S02]  /*4d40*/  @!P0 ISETP.GE.AND P2, PT, R4, R8.reuse, PT ;  /* 0x000000080400820c */ /* 0x080fe40003f46270 */
[----:B------:R-:W-:Y:S02]  /*4d50*/  @!P0 ISETP.GE.AND P1, PT, R10, R8, PT ;  /* 0x000000080a00820c */ /* 0x000fe40003f26270 */
[----:B------:R-:W-:Y:S02]  /*4d60*/  @!P0 FSEL R5, R83, -INF , !P2 ;  /* 0xff80000053058808 */ /* 0x000fe40005000000 */
[----:B------:R-:W-:Y:S03]  /*4d70*/  @!P0 IADD3 R7, R7, 0x8, RZ ;  /* 0x0000000807078810 */ /* 0x000fe60007ffe0ff */
[--C-:B------:R-:W-:Y:S01]  /*4d80*/  FFMA.FTZ R9, R5, c[0x0][0x23c], -R6.reuse ;  /* 0x00008f0005097a23 */ /* 0x100fe20000010806 */
[----:B-1----:R-:W-:Y:S02]  /*4d90*/  MOV R5, R81 ;  /* 0x0000005100057202 */ /* 0x002fe40000000f00 */
[----:B------:R-:W-:Y:S01]  /*4da0*/  @!P0 FSEL R5, R81, -INF , !P1 ;  /* 0xff80000051058808 */ /* 0x000fe20004800000 */
[----:B------:R1:W-:Y:S01]  /*4db0*/  MUFU.EX2 R99, R9 ;  /* 0x0000000900637308 */ /* 0x0003e20000000800 */
[----:B------:R-:W-:Y:S02]  /*4dc0*/  @!P0 IMNMX R7, R7, UR16, PT ;  /* 0x0000001007078c17 */ /* 0x000fe4000b800200 */
[----:B------:R-:W-:Y:S01]  /*4dd0*/  FSETP.NEU.FTZ.AND P1, PT, R72, -INF , PT ;  /* 0xff8000004800780b */ /* 0x000fe20003f3d000 */
[--C-:B------:R-:W-:Y:S01]  /*4de0*/  FFMA.FTZ R12, R5, c[0x0][0x23c], -R6.reuse ;  /* 0x00008f00050c7a23 */ /* 0x100fe20000010806 */
[-C--:B------:R-:W-:Y:S01]  /*4df0*/  @!P0 ISETP.GE.AND P2, PT, R4, R7.reuse, PT ;  /* 0x000000070400820c */ /* 0x080fe20003f46270 */
[----:B------:R-:W3:Y:S01]  /*4e00*/  LDL R72, [R1+0x70] ;  /* 0x0000700001487983 */ /* 0x000ee20000100800 */
[----:B------:R-:W-:Y:S02]  /*4e10*/  FSEL R5, R11, RZ, P1 ;  /* 0x000000ff0b057208 */ /* 0x000fe40000800000 */
[----:B------:R-:W-:Y:S01]  /*4e20*/  @!P0 ISETP.GE.AND P1, PT, R10, R7, PT ;  /* 0x000000070a00820c */ /* 0x000fe20003f26270 */
[----:B------:R2:W-:Y:S01]  /*4e30*/  MUFU.EX2 R97, R12 ;  /* 0x0000000c00617308 */ /* 0x0005e20000000800 */
[----:B------:R-:W-:Y:S02]  /*4e40*/  @!P0 IADD3 R11, R4, 0x8, RZ ;  /* 0x00000008040b8810 */ /* 0x000fe40007ffe0ff */
[----:B-1----:R-:W-:Y:S02]  /*4e50*/  MOV R9, R91 ;  /* 0x0000005b00097202 */ /* 0x002fe40000000f00 */
[----:B------:R-:W-:Y:S05]  /*4e60*/  @!P0 FSEL R9, R91, -INF , !P2 ;  /* 0xff8000005b098808 */ /* 0x000fea0005000000 */
[--C-:B------:R-:W-:Y:S01]  /*4e70*/  FFMA.FTZ R10, R9, c[0x0][0x23c], -R5.reuse ;  /* 0x00008f00090a7a23 */ /* 0x100fe20000010805 */
[----:B------:R-:W-:Y:S02]  /*4e80*/  MOV R9, R90 ;  /* 0x0000005a00097202 */ /* 0x000fe40000000f00 */
[----:B------:R-:W-:Y:S01]  /*4e90*/  @!P0 FSEL R9, R90, -INF , !P1 ;  /* 0xff8000005a098808 */ /* 0x000fe20004800000 */
[----:B------:R1:W-:Y:S01]  /*4ea0*/  MUFU.EX2 R251, R10 ;  /* 0x0000000a00fb7308 */ /* 0x0003e20000000800 */
[----:B------:R-:W-:Y:S03]  /*4eb0*/  @!P0 ISETP.GE.AND P1, PT, R11, R8, PT ;  /* 0x000000080b00820c */ /* 0x000fe60003f26270 */
[--C-:B--2---:R-:W-:Y:S01]  /*4ec0*/  FFMA.FTZ R12, R9, c[0x0][0x23c], -R5.reuse ;  /* 0x00008f00090c7a23 */ /* 0x104fe20000010805 */
[----:B------:R-:W-:Y:S02]  /*4ed0*/  MOV R9, R80 ;  /* 0x0000005000097202 */ /* 0x000fe40000000f00 */
[----:B------:R-:W-:Y:S03]  /*4ee0*/  @!P0 FSEL R9, R80, -INF , !P1 ;  /* 0xff80000050098808 */ /* 0x000fe60004800000 */
[----:B------:R2:W-:Y:S01]  /*4ef0*/  MUFU.EX2 R249, R12 ;  /* 0x0000000c00f97308 */ /* 0x0005e20000000800 */
[----:B-1----:R-:W-:Y:S04]  /*4f00*/  @!P0 IADD3 R10, R4, 0x9, RZ ;  /* 0x00000009040a8810 */ /* 0x002fe80007ffe0ff */
[C---:B------:R-:W-:Y:S01]  /*4f10*/  @!P0 ISETP.GE.AND P1, PT, R10.reuse, R8, PT ;  /* 0x000000080a00820c */ /* 0x040fe20003f26270 */
[--C-:B--2---:R-:W-:Y:S01]  /*4f20*/  FFMA.FTZ R12, R9, c[0x0][0x23c], -R6.reuse ;  /* 0x00008f00090c7a23 */ /* 0x104fe20000010806 */
[----:B------:R-:W-:Y:S02]  /*4f30*/  MOV R9, R79 ;  /* 0x0000004f00097202 */ /* 0x000fe40000000f00 */
[----:B------:R-:W-:Y:S01]  /*4f40*/  @!P0 FSEL R9, R79, -INF , !P1 ;  /* 0xff8000004f098808 */ /* 0x000fe20004800000 */
[----:B------:R1:W-:Y:S01]  /*4f50*/  MUFU.EX2 R96, R12 ;  /* 0x0000000c00607308 */ /* 0x0003e20000000800 */
[----:B------:R-:W-:Y:S03]  /*4f60*/  @!P0 ISETP.GE.AND P1, PT, R11, R7, PT ;  /* 0x000000070b00820c */ /* 0x000fe60003f26270 */
[--C-:B------:R-:W-:Y:S01]  /*4f70*/  FFMA.FTZ R11, R9, c[0x0][0x23c], -R6.reuse ;  /* 0x00008f00090b7a23 */ /* 0x100fe20000010806 */
[----:B------:R-:W-:Y:S02]  /*4f80*/  MOV R9, R89 ;  /* 0x0000005900097202 */ /* 0x000fe40000000f00 */
[----:B------:R-:W-:Y:S02]  /*4f90*/  @!P0 FSEL R9, R89, -INF , !P1 ;  /* 0xff80000059098808 */ /* 0x000fe40004800000 */
[-C--:B------:R-:W-:Y:S01]  /*4fa0*/  @!P0 ISETP.GE.AND P1, PT, R10, R7.reuse, PT ;  /* 0x000000070a00820c */ /* 0x080fe20003f26270 */
[----:B------:R2:W-:Y:S02]  /*4fb0*/  MUFU.EX2 R94, R11 ;  /* 0x0000000b005e7308 */ /* 0x0005e40000000800 */
[--C-:B------:R-:W-:Y:S01]  /*4fc0*/  FFMA.FTZ R10, R9, c[0x0][0x23c], -R5.reuse ;  /* 0x00008f00090a7a23 */ /* 0x100fe20000010805 */
[----:B------:R-:W-:Y:S02]  /*4fd0*/  MOV R9, R88 ;  /* 0x0000005800097202 */ /* 0x000fe40000000f00 */
[----:B------:R-:W-:Y:S05]  /*4fe0*/  @!P0 FSEL R9, R88, -INF , !P1 ;  /* 0xff80000058098808 */ /* 0x000fea0004800000 */
[----:B------:R2:W-:Y:S01]  /*4ff0*/  MUFU.EX2 R248, R10 ;  /* 0x0000000a00f87308 */ /* 0x0005e20000000800 */
[--C-:B-1----:R-:W-:Y:S01]  /*5000*/  FFMA.FTZ R12, R9, c[0x0][0x23c], -R5.reuse ;  /* 0x00008f00090c7a23 */ /* 0x102fe20000010805 */
[----:B------:R-:W-:Y:S08]  /*5010*/  MOV R9, R82 ;  /* 0x0000005200097202 */ /* 0x000ff00000000f00 */
[----:B------:R1:W-:Y:S01]  /*5020*/  MUFU.EX2 R246, R12 ;  /* 0x0000000c00f67308 */ /* 0x0003e20000000800 */
[----:B--2---:R-:W-:Y:S04]  /*5030*/  @!P0 IADD3 R11, R4, 0x10, RZ ;  /* 0x00000010040b8810 */ /* 0x004fe80007ffe0ff */
[-C--:B------:R-:W-:Y:S04]  /*5040*/  @!P0 ISETP.GE.AND P1, PT, R11, R8.reuse, PT ;  /* 0x000000080b00820c */ /* 0x080fe80003f26270 */
[----:B------:R-:W-:Y:S02]  /*5050*/  @!P0 FSEL R9, R82, -INF , !P1 ;  /* 0xff80000052098808 */ /* 0x000fe40004800000 */
[----:B------:R-:W-:Y:S04]  /*5060*/  @!P0 IADD3 R10, R4, 0x11, RZ ;  /* 0x00000011040a8810 */ /* 0x000fe80007ffe0ff */
[----:B------:R-:W-:Y:S01]  /*5070*/  @!P0 ISETP.GE.AND P1, PT, R10, R8, PT ;  /* 0x000000080a00820c */ /* 0x000fe20003f26270 */
[--C-:B-1----:R-:W-:Y:S01]  /*5080*/  FFMA.FTZ R12, R9, c[0x0][0x23c], -R6.reuse ;  /* 0x00008f00090c7a23 */ /* 0x102fe20000010806 */
[----:B------:R-:W-:Y:S02]  /*5090*/  MOV R9, R78 ;  /* 0x0000004e00097202 */ /* 0x000fe40000000f00 */
[----:B------:R-:W-:Y:S01]  /*50a0*/  @!P0 FSEL R9, R78, -INF , !P1 ;  /* 0xff8000004e098808 */ /* 0x000fe20004800000 */
[----:B------:R1:W-:Y:S01]  /*50b0*/  MUFU.EX2 R98, R12 ;  /* 0x0000000c00627308 */ /* 0x0003e20000000800 */
[----:B------:R-:W-:Y:S03]  /*50c0*/  @!P0 ISETP.GE.AND P1, PT, R11, R7, PT ;  /* 0x000000070b00820c */ /* 0x000fe60003f26270 */
[--C-:B------:R-:W-:Y:S01]  /*50d0*/  FFMA.FTZ R11, R9, c[0x0][0x23c], -R6.reuse ;  /* 0x00008f00090b7a23 */ /* 0x100fe20000010806 */
[----:B------:R-:W-:Y:S02]  /*50e0*/  MOV R9, R87 ;  /* 0x0000005700097202 */ /* 0x000fe40000000f00 */
[----:B------:R-:W-:Y:S02]  /*50f0*/  @!P0 FSEL R9, R87, -INF , !P1 ;  /* 0xff80000057098808 */ /* 0x000fe40004800000 */
[----:B------:R-:W-:Y:S01]  /*5100*/  @!P0 ISETP.GE.AND P1, PT, R10, R7, PT ;  /* 0x000000070a00820c */ /* 0x000fe20003f26270 */
[----:B------:R2:W2:Y:S02]  /*5110*/  MUFU.EX2 R95, R11 ;  /* 0x0000000b005f7308 */ /* 0x0004a40000000800 */
[--C-:B------:R-:W-:Y:S01]  /*5120*/  FFMA.FTZ R10, R9, c[0x0][0x23c], -R5.reuse ;  /* 0x00008f00090a7a23 */ /* 0x100fe20000010805 */
[----:B------:R-:W-:Y:S02]  /*5130*/  MOV R9, R86 ;  /* 0x0000005600097202 */ /* 0x000fe40000000f00 */
[----:B------:R-:W-:Y:S05]  /*5140*/  @!P0 FSEL R9, R86, -INF , !P1 ;  /* 0xff80000056098808 */ /* 0x000fea0004800000 */
[----:B------:R2:W-:Y:S01]  /*5150*/  MUFU.EX2 R250, R10 ;  /* 0x0000000a00fa7308 */ /* 0x0005e20000000800 */
[--C-:B-1----:R-:W-:Y:S01]  /*5160*/  FFMA.FTZ R12, R9, c[0x0][0x23c], -R5.reuse ;  /* 0x00008f00090c7a23 */ /* 0x102fe20000010805 */
[----:B------:R-:W-:Y:S08]  /*5170*/  MOV R9, R77 ;  /* 0x0000004d00097202 */ /* 0x000ff00000000f00 */
[----:B------:R-:W1:Y:S01]  /*5180*/  MUFU.EX2 R247, R12 ;  /* 0x0000000c00f77308 */ /* 0x000e620000000800 */
[C---:B--2---:R-:W-:Y:S04]  /*5190*/  @!P0 IADD3 R11, R4.reuse, 0x18, RZ ;  /* 0x00000018040b8810 */ /* 0x044fe80007ffe0ff */
[----:B------:R-:W-:Y:S04]  /*51a0*/  @!P0 ISETP.GE.AND P1, PT, R11, R8, PT ;  /* 0x000000080b00820c */ /* 0x000fe80003f26270 */
[----:B------:R-:W-:Y:S02]  /*51b0*/  @!P0 FSEL R9, R77, -INF , !P1 ;  /* 0xff8000004d098808 */ /* 0x000fe40004800000 */
[----:B------:R-:W-:Y:S02]  /*51c0*/  @!P0 IADD3 R10, R4, 0x19, RZ ;  /* 0x00000019040a8810 */ /* 0x000fe40007ffe0ff */
[----:B------:R-:W-:Y:S02]  /*51d0*/  MOV R4, R76 ;  /* 0x0000004c00047202 */ /* 0x000fe40000000f00 */
[----:B------:R-:W-:Y:S01]  /*51e0*/  @!P0 ISETP.GE.AND P1, PT, R10, R8, PT ;  /* 0x000000080a00820c */ /* 0x000fe20003f26270 */
[--C-:B------:R-:W-:Y:S03]  /*51f0*/  FFMA.FTZ R8, R9, c[0x0][0x23c], -R6.reuse ;  /* 0x00008f0009087a23 */ /* 0x100fe60000010806 */
[----:B------:R-:W-:Y:S01]  /*5200*/  @!P0 FSEL R4, R76, -INF , !P1 ;  /* 0xff8000004c048808 */ /* 0x000fe20004800000 */
[----:B------:R2:W-:Y:S01]  /*5210*/  MUFU.EX2 R93, R8 ;  /* 0x00000008005d7308 */ /* 0x0005e20000000800 */
[----:B------:R-:W-:Y:S03]  /*5220*/  @!P0 ISETP.GE.AND P1, PT, R11, R7, PT ;  /* 0x000000070b00820c */ /* 0x000fe60003f26270 */
[----:B------:R-:W-:Y:S01]  /*5230*/  FFMA.FTZ R6, R4, c[0x0][0x23c], -R6 ;  /* 0x00008f0004067a23 */ /* 0x000fe20000010806 */
[----:B------:R-:W-:Y:S02]  /*5240*/  MOV R4, R85 ;  /* 0x0000005500047202 */ /* 0x000fe40000000f00 */
[----:B------:R-:W-:Y:S02]  /*5250*/  @!P0 FSEL R4, R85, -INF , !P1 ;  /* 0xff80000055048808 */ /* 0x000fe40004800000 */
[----:B------:R-:W-:Y:S01]  /*5260*/  @!P0 ISETP.GE.AND P1, PT, R10, R7, PT ;  /* 0x000000070a00820c */ /* 0x000fe20003f26270 */
[----:B------:R1:W1:Y:S01]  /*5270*/  MUFU.EX2 R92, R6 ;  /* 0x00000006005c7308 */ /* 0x0002620000000800 */
[----:B------:R-:W-:Y:S02]  /*5280*/  F2FP.BF16.PACK_AB R7, R95, R98 ;  /* 0x000000625f07723e */ /* 0x000fe400000010ff */
[----:B--2---:R-:W-:Y:S01]  /*5290*/  F2FP.BF16.PACK_AB R8, R246, R248 ;  /* 0x000000f8f608723e */ /* 0x004fe200000010ff */
[--C-:B-1----:R-:W-:Y:S01]  /*52a0*/  FFMA.FTZ R6, R4, c[0x0][0x23c], -R5.reuse ;  /* 0x00008f0004067a23 */ /* 0x102fe20000010805 */
[----:B------:R-:W-:Y:S02]  /*52b0*/  MOV R4, R84 ;  /* 0x0000005400047202 */ /* 0x000fe40000000f00 */
[----:B------:R-:W-:Y:S03]  /*52c0*/  @!P0 FSEL R4, R84, -INF , !P1 ;  /* 0xff80000054048808 */ /* 0x000fe60004800000 */
[----:B------:R1:W-:Y:S02]  /*52d0*/  MUFU.EX2 R245, R6 ;  /* 0x0000000600f57308 */ /* 0x0003e40000000800 */
[----:B------:R-:W-:Y:S01]  /*52e0*/  FFMA.FTZ R5, R4, c[0x0][0x23c], -R5 ;  /* 0x00008f0004057a23 */ /* 0x000fe20000010805 */
[----:B------:R-:W-:Y:S07]  /*52f0*/  F2FP.BF16.PACK_AB R4, R94, R96 ;  /* 0x000000605e04723e */ /* 0x000fee00000010ff */
[----:B------:R2:W2:Y:S01]  /*5300*/  MUFU.EX2 R244, R5 ;  /* 0x0000000500f47308 */ /* 0x0004a20000000800 */
[----:B-1----:R-:W-:Y:S05]  /*5310*/  F2FP.BF16.PACK_AB R6, R97, R99 ;  /* 0x000000636106723e */ /* 0x002fea00000010ff */
[----:B------:R1:W-:Y:S01]  /*5320*/  STS [R103+0x14000], R6 ;  /* 0x0140000667007388 */ /* 0x0003e20000000800 */
[----:B--2---:R-:W-:Y:S05]  /*5330*/  F2FP.BF16.PACK_AB R5, R249, R251 ;  /* 0x000000fbf905723e */ /* 0x004fea00000010ff */
[----:B------:R2:W-:Y:S04]  /*5340*/  STS [R103+0x14400], R5 ;  /* 0x0144000567007388 */ /* 0x0005e80000000800 */
[----:B------:R2:W-:Y:S04]  /*5350*/  STS [R102+0x14000], R4 ;  /* 0x0140000466007388 */ /* 0x0005e80000000800 */
[----:B------:R-:W-:Y:S01]  /*5360*/  STS [R102+0x14400], R8 ;  /* 0x0144000866007388 */ /* 0x000fe20000000800 */
[----:B----4-:R-:W-:Y:S03]  /*5370*/  IADD3 R74, P0, R73, UR10, RZ ;  /* 0x0000000a494a7c10 */ /* 0x010fe6000ff1e0ff */
[----:B------:R-:W-:Y:S01]  /*5380*/  STS [R101+0x14000], R7 ;  /* 0x0140000765007388 */ /* 0x000fe20000000800 */
[----:B-1----:R-:W-:Y:S05]  /*5390*/  F2FP.BF16.PACK_AB R6, R247, R250 ;  /* 0x000000faf706723e */ /* 0x002fea00000010ff */
[----:B------:R-:W-:Y:S01]  /*53a0*/  STS [R101+0x14400], R6 ;  /* 0x0144000665007388 */ /* 0x000fe20000000800 */
[----:B--2---:R-:W-:Y:S02]  /*53b0*/  F2FP.BF16.PACK_AB R5, R92, R93 ;  /* 0x0000005d5c05723e */ /* 0x004fe400000010ff */
[----:B------:R-:W-:Y:S03]  /*53c0*/  F2FP.BF16.PACK_AB R4, R244, R245 ;  /* 0x000000f5f404723e */ /* 0x000fe600000010ff */
[----:B------:R-:W-:Y:S04]  /*53d0*/  STS [R100+0x14000], R5 ;  /* 0x0140000564007388 */ /* 0x000fe80000000800 */
[----:B------:R-:W-:Y:S04]  /*53e0*/  STS [R100+0x14400], R4 ;  /* 0x0144000464007388 */ /* 0x000fe80000000800 */
[----:B------:R-:W1:Y:S01]  /*53f0*/  LDSM.16.M88.4 R16, [R107+0x6000] ;  /* 0x006000006b10783b */ /* 0x000e620000000200 */
[----:B---3--:R-:W-:Y:S07]  /*5400*/  IADD3.X R75, R72, UR9, RZ, P0, !PT ;  /* 0x00000009484b7c10 */ /* 0x008fee00087fe4ff */
[----:B------:R-:W2:Y:S01]  /*5410*/  LDSM.16.M88.4 R68, [R106+0x6000] ;  /* 0x006000006a44783b */ /* 0x000ea20000000200 */
[----:B------:R-:W-:Y:S07]  /*5420*/  PLOP3.LUT P0, PT, PT, PT, UP0, 0x80, 0x0 ;  /* 0x000000000000781c */ /* 0x000fee0003f0f008 */
[----:B------:R-:W3:Y:S04]  /*5430*/  LDG.E R73, [R74.64] ;  /* 0x000000044a497981 */ /* 0x000ee8000c1e1900 */
[----:B------:R-:W4:Y:S01]  /*5440*/  LDG.E R72, [R74.64+0x20] ;  /* 0x000020044a487981 */ /* 0x000f22000c1e1900 */
        /* <DEDUP_REMOVED lines=38> */
[----:B------:R1:W2:Y:S08]  /*56b0*/  LDSM.16.M88.4 R68, [R107+0xa000] ;  /* 0x00a000006b44783b */ /* 0x0002b00000000200 */
[----:B-1----:R1:W5:Y:S01]  /*56c0*/  LDL.LU R107, [R1+0xa8] ;  /* 0x0000a800016b7983 */ /* 0x0023620000300800 */
[C---:B--2---:R-:W-:Y:S08]  /*56d0*/  HMMA.16816.F32.BF16 R4, R68.reuse, R212, R4 ;  /* 0x000000d44404723c */ /* 0x044ff00000041804 */
[C---:B------:R-:W-:Y:S08]  /*56e0*/  HMMA.16816.F32.BF16 R8, R68.reuse, R214, R8 ;  /* 0x000000d64408723c */ /* 0x040ff00000041808 */
[C---:B------:R-:W-:Y:S08]  /*56f0*/  HMMA.16816.F32.BF16 R12, R68.reuse, R216, R12 ;  /* 0x000000d8440c723c */ /* 0x040ff0000004180c */
[----:B------:R-:W-:Y:S01]  /*5700*/  HMMA.16816.F32.BF16 R16, R68, R218, R16 ;  /* 0x000000da4410723c */ /* 0x000fe20000041810 */
[----:B------:R2:W1:Y:S08]  /*5710*/  LDSM.16.M88.4 R68, [R106+0xa000] ;  /* 0x00a000006a44783b */ /* 0x0004700000000200 */
[----:B--2---:R2:W5:Y:S01]  /*5720*/  LDL.LU R106, [R1+0xa4] ;  /* 0x0000a400016a7983 */ /* 0x0045620000300800 */
        /* <DEDUP_REMOVED lines=15> */
[----:B------:R-:W-:Y:S04]  /*5820*/  HMMA.16816.F32.BF16 R16, R68, R242, R16 ;  /* 0x000000f24410723c */ /* 0x000fe80000041810 */
[C---:B---3--:R-:W-:Y:S02]  /*5830*/  FADD.FTZ R4, -R73.reuse, R4 ;  /* 0x0000000449047221 */ /* 0x048fe40000010100 */
[----:B------:R-:W-:Y:S02]  /*5840*/  FADD.FTZ R5, -R73, R5 ;  /* 0x0000000549057221 */ /* 0x000fe40000010100 */
[----:B------:R-:W-:Y:S01]  /*5850*/  FMUL.FTZ R68, R99, R4 ;  /* 0x0000000463447220 */ /* 0x000fe20000410000 */
[----:B------:R-:W-:Y:S03]  /*5860*/  MOV R99, c[0x0][0x22c] ;  /* 0x00008b0000637a02 */ /* 0x000fe60000000f00 */
[----:B------:R-:W-:Y:S02]  /*5870*/  FFMA.FTZ R4, -R83, R83, 1 ;  /* 0x3f80000053047423 */ /* 0x000fe40000010153 */
[----:B------:R-:W-:Y:S02]  /*5880*/  FMUL.FTZ R69, R97, R5 ;  /* 0x0000000561457220 */ /* 0x000fe40000410000 */
[----:B------:R-:W-:Y:S02]  /*5890*/  FFMA.FTZ R5, -R81, R81, 1 ;  /* 0x3f80000051057423 */ /* 0x000fe40000010151 */
[----:B------:R-:W-:Y:S02]  /*58a0*/  FADD.FTZ R70, -R73, R8 ;  /* 0x0000000849467221 */ /* 0x000fe40000010100 */
[----:B------:R-:W-:Y:S02]  /*58b0*/  FMUL.FTZ R8, R4, c[0x0][0x2ec] ;  /* 0x0000bb0004087a20 */ /* 0x000fe40000410000 */
[----:B------:R-:W-:Y:S02]  /*58c0*/  FMUL.FTZ R4, R5, c[0x0][0x2ec] ;  /* 0x0000bb0005047a20 */ /* 0x000fe40000410000 */
[----:B------:R-:W-:Y:S02]  /*58d0*/  FMUL.FTZ R8, R68, R8 ;  /* 0x0000000844087220 */ /* 0x000fe40000410000 */
[----:B------:R-:W-:Y:S02]  /*58e0*/  FMUL.FTZ R4, R69, R4 ;  /* 0x0000000445047220 */ /* 0x000fe40000410000 */
[----:B------:R-:W-:Y:S02]  /*58f0*/  FADD.FTZ R9, -R73, R9 ;  /* 0x0000000949097221 */ /* 0x000fe40000010100 */
[----:B------:R-:W-:Y:S01]  /*5900*/  FFMA.FTZ R5, -R80, R80, 1 ;  /* 0x3f80000050057423 */ /* 0x000fe20000010150 */
[----:B------:R-:W-:Y:S01]  /*5910*/  F2FP.BF16.PACK_AB R4, R4, R8 ;  /* 0x000000080404723e */ /* 0x000fe200000010ff */
[----:B------:R-:W-:Y:S02]  /*5920*/  FMUL.FTZ R71, R94, R9 ;  /* 0x000000095e477220 */ /* 0x000fe40000410000 */
[----:B------:R-:W-:Y:S02]  /*5930*/  FFMA.FTZ R9, -R79, R79, 1 ;  /* 0x3f8000004f097423 */ /* 0x000fe4000001014f */
[----:B------:R4:W-:Y:S01]  /*5940*/  STS [R103+0x12000], R4 ;  /* 0x0120000467007388 */ /* 0x0009e20000000800 */
[C---:B------:R-:W-:Y:S02]  /*5950*/  FADD.FTZ R12, -R73.reuse, R12 ;  /* 0x0000000c490c7221 */ /* 0x040fe40000010100 */
[----:B------:R-:W-:Y:S02]  /*5960*/  FADD.FTZ R16, -R73, R16 ;  /* 0x0000001049107221 */ /* 0x000fe40000010100 */
[----:B------:R-:W-:Y:S02]  /*5970*/  FMUL.FTZ R70, R96, R70 ;  /* 0x0000004660467220 */ /* 0x000fe40000410000 */
[----:B------:R-:W-:Y:S02]  /*5980*/  FMUL.FTZ R5, R5, c[0x0][0x2ec] ;  /* 0x0000bb0005057a20 */ /* 0x000fe40000410000 */
[----:B------:R-:W-:Y:S02]  /*5990*/  FMUL.FTZ R9, R9, c[0x0][0x2ec] ;  /* 0x0000bb0009097a20 */ /* 0x000fe40000410000 */
[----:B------:R-:W-:Y:S02]  /*59a0*/  FMUL.FTZ R68, R93, R16 ;  /* 0x000000105d447220 */ /* 0x000fe40000410000 */
[----:B------:R-:W-:Y:S02]  /*59b0*/  FFMA.FTZ R16, -R76, R76, 1 ;  /* 0x3f8000004c107423 */ /* 0x000fe4000001014c */
[----:B------:R-:W-:Y:S02]  /*59c0*/  FADD.FTZ R69, -R73, R17 ;  /* 0x0000001149457221 */ /* 0x000fe40000010100 */
[----:B------:R-:W-:Y:S02]  /*59d0*/  FMUL.FTZ R17, R98, R12 ;  /* 0x0000000c62117220 */ /* 0x000fe40000410000 */
[----:B------:R-:W-:Y:S02]  /*59e0*/  FFMA.FTZ R12, -R77, R77, 1 ;  /* 0x3f8000004d0c7423 */ /* 0x000fe4000001014d */
[----:B------:R-:W-:Y:S02]  /*59f0*/  FMUL.FTZ R5, R70, R5 ;  /* 0x0000000546057220 */ /* 0x000fe40000410000 */
[----:B------:R-:W-:Y:S02]  /*5a00*/  FMUL.FTZ R9, R71, R9 ;  /* 0x0000000947097220 */ /* 0x000fe40000410000 */
[----:B------:R-:W-:Y:S02]  /*5a10*/  FMUL.FTZ R69, R92, R69 ;  /* 0x000000455c457220 */ /* 0x000fe40000410000 */
[----:B------:R-:W-:Y:S01]  /*5a20*/  FMUL.FTZ R12, R12, c[0x0][0x2ec] ;  /* 0x0000bb000c0c7a20 */ /* 0x000fe20000410000 */
[----:B------:R-:W-:Y:S01]  /*5a30*/  F2FP.BF16.PACK_AB R9, R9, R5 ;  /* 0x000000050909723e */ /* 0x000fe200000010ff */
[----:B------:R-:W-:Y:S02]  /*5a40*/  FMUL.FTZ R16, R16, c[0x0][0x2ec] ;  /* 0x0000bb0010107a20 */ /* 0x000fe40000410000 */
[----:B------:R-:W-:Y:S02]  /*5a50*/  FMUL.FTZ R12, R68, R12 ;  /* 0x0000000c440c7220 */ /* 0x000fe40000410000 */
[----:B------:R-:W-:Y:S02]  /*5a60*/  FMUL.FTZ R5, R69, R16 ;  /* 0x0000001045057220 */ /* 0x000fe40000410000 */
[C---:B----4-:R-:W-:Y:S02]  /*5a70*/  FADD.FTZ R4, -R72.reuse, R7 ;  /* 0x0000000748047221 */ /* 0x050fe40000010100 */
[----:B------:R-:W-:Y:S01]  /*5a80*/  FADD.FTZ R13, -R73, R13 ;  /* 0x0000000d490d7221 */ /* 0x000fe20000010100 */
[----:B------:R-:W-:Y:S01]  /*5a90*/  F2FP.BF16.PACK_AB R7, R5, R12 ;  /* 0x0000000c0507723e */ /* 0x000fe200000010ff */
[----:B------:R-:W-:Y:S02]  /*5aa0*/  FADD.FTZ R6, -R72, R6 ;  /* 0x0000000648067221 */ /* 0x000fe40000010100 */
[----:B------:R-:W-:Y:S02]  /*5ab0*/  FFMA.FTZ R5, -R90, R90, 1 ;  /* 0x3f8000005a057423 */ /* 0x000fe4000001015a */
[----:B------:R-:W-:Y:S02]  /*5ac0*/  FMUL.FTZ R12, R249, R4 ;  /* 0x00000004f90c7220 */ /* 0x000fe40000410000 */
[----:B------:R-:W-:Y:S02]  /*5ad0*/  FFMA.FTZ R4, -R91, R91, 1 ;  /* 0x3f8000005b047423 */ /* 0x000fe4000001015b */
[----:B------:R-:W-:Y:S02]  /*5ae0*/  FMUL.FTZ R73, R95, R13 ;  /* 0x0000000d5f497220 */ /* 0x000fe40000410000 */
[----:B------:R-:W-:Y:S02]  /*5af0*/  FFMA.FTZ R13, -R82, R82, 1 ;  /* 0x3f800000520d7423 */ /* 0x000fe40000010152 */
[----:B------:R-:W-:Y:S02]  /*5b00*/  FFMA.FTZ R8, -R78, R78, 1 ;  /* 0x3f8000004e087423 */ /* 0x000fe4000001014e */
[----:B------:R-:W-:Y:S02]  /*5b10*/  FADD.FTZ R16, -R72, R10 ;  /* 0x0000000a48107221 */ /* 0x000fe40000010100 */
[----:B------:R-:W-:Y:S02]  /*5b20*/  FMUL.FTZ R6, R251, R6 ;  /* 0x00000006fb067220 */ /* 0x000fe40000410000 */
[----:B------:R-:W-:Y:S02]  /*5b30*/  FMUL.FTZ R10, R4, c[0x0][0x2ec] ;  /* 0x0000bb00040a7a20 */ /* 0x000fe40000410000 */
[----:B------:R-:W-:Y:S02]  /*5b40*/  FMUL.FTZ R4, R5, c[0x0][0x2ec] ;  /* 0x0000bb0005047a20 */ /* 0x000fe40000410000 */
[----:B------:R-:W-:Y:S02]  /*5b50*/  FMUL.FTZ R8, R8, c[0x0][0x2ec] ;  /* 0x0000bb0008087a20 */ /* 0x000fe40000410000 */
[----:B------:R-:W-:Y:S02]  /*5b60*/  FMUL.FTZ R13, R13, c[0x0][0x2ec] ;  /* 0x0000bb000d0d7a20 */ /* 0x000fe40000410000 */
[----:B------:R-:W-:Y:S02]  /*5b70*/  FMUL.FTZ R10, R6, R10 ;  /* 0x0000000a060a7220 */ /* 0x000fe40000410000 */
[----:B------:R-:W-:Y:S02]  /*5b80*/  FMUL.FTZ R4, R12, R4 ;  /* 0x000000040c047220 */ /* 0x000fe40000410000 */
[----:B------:R-:W-:Y:S02]  /*5b90*/  FMUL.FTZ R8, R73, R8 ;  /* 0x0000000849087220 */ /* 0x000fe40000410000 */
[----:B------:R-:W-:Y:S01]  /*5ba0*/  FMUL.FTZ R13, R17, R13 ;  /* 0x0000000d110d7220 */ /* 0x000fe20000410000 */
[----:B------:R-:W-:Y:S01]  /*5bb0*/  F2FP.BF16.PACK_AB R4, R4, R10 ;  /* 0x0000000a0404723e */ /* 0x000fe200000010ff */
[----:B------:R-:W-:Y:S02]  /*5bc0*/  FFMA.FTZ R5, -R89, R89, 1 ;  /* 0x3f80000059057423 */ /* 0x000fe40000010159 */
[----:B------:R-:W-:Y:S01]  /*5bd0*/  FFMA.FTZ R6, -R88, R88, 1 ;  /* 0x3f80000058067423 */ /* 0x000fe20000010158 */
[----:B------:R-:W-:Y:S01]  /*5be0*/  F2FP.BF16.PACK_AB R8, R8, R13 ;  /* 0x0000000d0808723e */ /* 0x000fe200000010ff */
[----:B------:R-:W-:Y:S01]  /*5bf0*/  FADD.FTZ R13, -R72, R11 ;  /* 0x0000000b480d7221 */ /* 0x000fe20000010100 */
[----:B------:R1:W-:Y:S01]  /*5c00*/  STS [R103+0x12400], R4 ;  /* 0x0124000467007388 */ /* 0x0003e20000000800 */
[----:B------:R-:W-:Y:S02]  /*5c10*/  FMUL.FTZ R11, R248, R16 ;  /* 0x00000010f80b7220 */ /* 0x000fe40000410000 */
[----:B------:R-:W-:Y:S01]  /*5c20*/  FMUL.FTZ R13, R246, R13 ;  /* 0x0000000df60d7220 */ /* 0x000fe20000410000 */
[----:B------:R-:W-:Y:S01]  /*5c30*/  STS [R102+0x12000], R9 ;  /* 0x0120000966007388 */ /* 0x000fe20000000800 */
[----:B------:R-:W-:Y:S02]  /*5c40*/  FMUL.FTZ R5, R5, c[0x0][0x2ec] ;  /* 0x0000bb0005057a20 */ /* 0x000fe40000410000 */
[----:B------:R-:W-:Y:S02]  /*5c50*/  FMUL.FTZ R6, R6, c[0x0][0x2ec] ;  /* 0x0000bb0006067a20 */ /* 0x000fe40000410000 */
[C---:B------:R-:W-:Y:S02]  /*5c60*/  FADD.FTZ R14, -R72.reuse, R14 ;  /* 0x0000000e480e7221 */ /* 0x040fe40000010100 */
[----:B------:R-:W-:Y:S02]  /*5c70*/  FADD.FTZ R15, -R72, R15 ;  /* 0x0000000f480f7221 */ /* 0x000fe40000010100 */
[----:B------:R-:W-:Y:S02]  /*5c80*/  FFMA.FTZ R10, -R86, R86, 1 ;  /* 0x3f800000560a7423 */ /* 0x000fe40000010156 */
[----:B------:R-:W-:Y:S02]  /*5c90*/  FMUL.FTZ R5, R11, R5 ;  /* 0x000000050b057220 */ /* 0x000fe40000410000 */
[----:B------:R-:W-:Y:S02]  /*5ca0*/  FFMA.FTZ R11, -R87, R87, 1 ;  /* 0x3f800000570b7423 */ /* 0x000fe40000010157 */
[----:B------:R-:W-:Y:S02]  /*5cb0*/  FMUL.FTZ R6, R13, R6 ;  /* 0x000000060d067220 */ /* 0x000fe40000410000 */
[----:B------:R-:W-:Y:S02]  /*5cc0*/  FMUL.FTZ R16, R250, R14 ;  /* 0x0000000efa107220 */ /* 0x000fe40000410000 */
[----:B------:R-:W-:Y:S01]  /*5cd0*/  FMUL.FTZ R17, R247, R15 ;  /* 0x0000000ff7117220 */ /* 0x000fe20000410000 */
[----:B------:R-:W-:Y:S01]  /*5ce0*/  F2FP.BF16.PACK_AB R6, R6, R5 ;  /* 0x000000050606723e */ /* 0x000fe200000010ff */
[----:B------:R-:W-:Y:S01]  /*5cf0*/  FMUL.FTZ R11, R11, c[0x0][0x2ec] ;  /* 0x0000bb000b0b7a20 */ /* 0x000fe20000410000 */
[----:B-1----:R2:W5:Y:S01]  /*5d00*/  LDL.LU R103, [R1+0x98] ;  /* 0x0000980001677983 */ /* 0x0025620000300800 */
[----:B------:R-:W-:Y:S02]  /*5d10*/  FMUL.FTZ R10, R10, c[0x0][0x2ec] ;  /* 0x0000bb000a0a7a20 */ /* 0x000fe40000410000 */
[C---:B------:R-:W-:Y:S01]  /*5d20*/  FADD.FTZ R18, -R72.reuse, R18 ;  /* 0x0000001248127221 */ /* 0x040fe20000010100 */
[----:B------:R1:W-:Y:S01]  /*5d30*/  STS [R102+0x12400], R6 ;  /* 0x0124000666007388 */ /* 0x0003e20000000800 */
[----:B------:R-:W-:Y:S02]  /*5d40*/  FADD.FTZ R19, -R72, R19 ;  /* 0x0000001348137221 */ /* 0x000fe40000010100 */
[----:B------:R-:W-:Y:S01]  /*5d50*/  FFMA.FTZ R13, -R85, R85, 1 ;  /* 0x3f800000550d7423 */ /* 0x000fe20000010155 */
[----:B------:R-:W-:Y:S01]  /*5d60*/  STS [R101+0x12000], R8 ;  /* 0x0120000865007388 */ /* 0x000fe20000000800 */
[----:B------:R-:W-:Y:S02]  /*5d70*/  FFMA.FTZ R12, -R84, R84, 1 ;  /* 0x3f800000540c7423 */ /* 0x000fe40000010154 */
[----:B------:R-:W-:Y:S02]  /*5d80*/  FMUL.FTZ R11, R16, R11 ;  /* 0x0000000b100b7220 */ /* 0x000fe40000410000 */
[----:B------:R-:W-:Y:S02]  /*5d90*/  FMUL.FTZ R10, R17, R10 ;  /* 0x0000000a110a7220 */ /* 0x000fe40000410000 */
[----:B------:R-:W-:Y:S02]  /*5da0*/  FMUL.FTZ R14, R245, R18 ;  /* 0x00000012f50e7220 */ /* 0x000fe40000410000 */
[----:B------:R-:W-:Y:S01]  /*5db0*/  FMUL.FTZ R15, R244, R19 ;  /* 0x00000013f40f7220 */ /* 0x000fe20000410000 */
[----:B------:R-:W-:Y:S01]  /*5dc0*/  F2FP.BF16.PACK_AB R5, R10, R11 ;  /* 0x0000000b0a05723e */ /* 0x000fe200000010ff */
[----:B------:R-:W-:Y:S02]  /*5dd0*/  FMUL.FTZ R13, R13, c[0x0][0x2ec] ;  /* 0x0000bb000d0d7a20 */ /* 0x000fe40000410000 */
[----:B------:R-:W-:Y:S02]  /*5de0*/  FMUL.FTZ R12, R12, c[0x0][0x2ec] ;  /* 0x0000bb000c0c7a20 */ /* 0x000fe40000410000 */
[----:B------:R-:W-:Y:S01]  /*5df0*/  FMUL.FTZ R13, R14, R13 ;  /* 0x0000000d0e0d7220 */ /* 0x000fe20000410000 */
[----:B------:R-:W-:Y:S01]  /*5e00*/  STS [R101+0x12400], R5 ;  /* 0x0124000565007388 */ /* 0x000fe20000000800 */
[----:B------:R-:W-:Y:S02]  /*5e10*/  FMUL.FTZ R12, R15, R12 ;  /* 0x0000000c0f0c7220 */ /* 0x000fe40000410000 */
[----:B------:R-:W-:Y:S01]  /*5e20*/  IMAD R99, R99, c[0x0][0x1c0], RZ ;  /* 0x0000700063637a24 */ /* 0x000fe200078e02ff */
[----:B------:R-:W-:Y:S02]  /*5e30*/  STS [R100+0x12000], R7 ;  /* 0x0120000764007388 */ /* 0x000fe40000000800 */
[----:B------:R-:W-:Y:S02]  /*5e40*/  F2FP.BF16.PACK_AB R4, R12, R13 ;  /* 0x0000000d0c04723e */ /* 0x000fe400000010ff */
[----:B-1----:R2:W5:Y:S01]  /*5e50*/  LDL.LU R102, [R1+0x94] ;  /* 0x0000940001667983 */ /* 0x0025620000300800 */
[----:B------:R-:W-:Y:S03]  /*5e60*/  LEA R92, -R99, RZ, 0x6 ;  /* 0x000000ff635c7211 */ /* 0x000fe600078e31ff */
[----:B------:R-:W-:Y:S04]  /*5e70*/  STS [R100+0x12400], R4 ;  /* 0x0124000464007388 */ /* 0x000fe80000000800 */
[----:B------:R-:W-:Y:S08]  /*5e80*/  BAR.SYNC.DEFER_BLOCKING 0x0 ;  /* 0x0000000000007b1d */ /* 0x000ff00000010000 */
[----:B------:R-:W-:Y:S08]  /*5e90*/  LDSM.16.MT88.4 R4, [R3+0x14000] ;  /* 0x014000000304783b */ /* 0x000ff00000004200 */
[----:B------:R-:W1:Y:S08]  /*5ea0*/  LDSM.16.MT88.4 R8, [R0+0x6000] ;  /* 0x006000000008783b */ /* 0x000e700000004200 */
[----:B------:R-:W3:Y:S08]  /*5eb0*/  LDSM.16.MT88.4 R12, [R2+0x14000] ;  /* 0x01400000020c783b */ /* 0x000ef00000004200 */
[----:B------:R-:W4:Y:S08]  /*5ec0*/  LDSM.16.MT88.4 R16, [R0+0x8000] ;  /* 0x008000000010783b */ /* 0x000f300000004200 */
[----:B------:R-:W2:Y:S08]  /*5ed0*/  LDSM.16.MT88.4 R68, [R0+0xa000] ;  /* 0x00a000000044783b */ /* 0x000eb00000004200 */
[----:B------:R-:W-:Y:S01]  /*5ee0*/  LDSM.16.MT88.4 R72, [R3+0x14800] ;  /* 0x014800000348783b */ /* 0x000fe20000004200 */
[-C--:B-1----:R-:W-:Y:S07]  /*5ef0*/  HMMA.16816.F32.BF16 R20, R4, R8.reuse, R20 ;  /* 0x000000080414723c */ /* 0x082fee0000041814 */
[----:B------:R-:W1:Y:S01]  /*5f00*/  LDSM.16.MT88.4 R76, [R0+0x6800] ;  /* 0x00680000004c783b */ /* 0x000e620000004200 */
[C---:B---3--:R-:W-:Y:S07]  /*5f10*/  HMMA.16816.F32.BF16 R24, R12.reuse, R8, R24 ;  /* 0x000000080c18723c */ /* 0x048fee0000041818 */
[----:B------:R-:W3:Y:S01]  /*5f20*/  LDSM.16.MT88.4 R80, [R2+0x14800] ;  /* 0x014800000250783b */ /* 0x000ee20000004200 */
[-C--:B------:R-:W-:Y:S07]  /*5f30*/  HMMA.16816.F32.BF16 R28, R12, R10.reuse, R28 ;  /* 0x0000000a0c1c723c */ /* 0x080fee000004181c */
[----:B------:R-:W1:Y:S01]  /*5f40*/  LDSM.16.MT88.4 R84, [R0+0x8800] ;  /* 0x008800000054783b */ /* 0x000e620000004200 */
[C---:B------:R-:W-:Y:S07]  /*5f50*/  HMMA.16816.F32.BF16 R32, R4.reuse, R10, R32 ;  /* 0x0000000a0420723c */ /* 0x040fee0000041820 */
[----:B------:R-:W1:Y:S01]  /*5f60*/  LDSM.16.MT88.4 R8, [R0+0xa800] ;  /* 0x00a800000008783b */ /* 0x000e620000004200 */
[-C--:B----4-:R-:W-:Y:S07]  /*5f70*/  HMMA.16816.F32.BF16 R36, R4, R16.reuse, R36 ;  /* 0x000000100424723c */ /* 0x090fee0000041824 */
[----:B------:R-:W-:Y:S01]  /*5f80*/  LDSM.16.MT88.4 R88, [R2+0x15800] ;  /* 0x015800000258783b */ /* 0x000fe20000004200 */
[C---:B------:R-:W-:Y:S07]  /*5f90*/  HMMA.16816.F32.BF16 R40, R12.reuse, R16, R40 ;  /* 0x000000100c28723c */ /* 0x040fee0000041828 */
[----:B------:R4:W5:Y:S04]  /*5fa0*/  LDL.LU R101, [R1+0x90] ;  /* 0x0000900001657983 */ /* 0x0009680000300800 */
[----:B------:R4:W5:Y:S01]  /*5fb0*/  LDL.LU R100, [R1+0x88] ;  /* 0x0000880001647983 */ /* 0x0009620000300800 */
[-C--:B------:R-:W-:Y:S03]  /*5fc0*/  HMMA.16816.F32.BF16 R44, R12, R18.reuse, R44 ;  /* 0x000000120c2c723c */ /* 0x080fe6000004182c */
[----:B------:R-:W4:Y:S05]  /*5fd0*/  LDL.LU.64 R94, [R1+0x30] ;  /* 0x00003000015e7983 */ /* 0x000f2a0000300a00 */
[C---:B------:R-:W-:Y:S01]  /*5fe0*/  HMMA.16816.F32.BF16 R48, R4.reuse, R18, R48 ;  /* 0x000000120430723c */ /* 0x040fe20000041830 */
[----:B------:R-:W-:Y:S07]  /*5ff0*/  LDSM.16.MT88.4 R16, [R2+0x15000] ;  /* 0x015000000210783b */ /* 0x000fee0000004200 */
[-C--:B--2---:R-:W-:Y:S08]  /*6000*/  HMMA.16816.F32.BF16 R52, R4, R68.reuse, R52 ;  /* 0x000000440434723c */ /* 0x084ff00000041834 */
[C---:B------:R-:W-:Y:S08]  /*6010*/  HMMA.16816.F32.BF16 R56, R12.reuse, R68, R56 ;  /* 0x000000440c38723c */ /* 0x040ff00000041838 */
[-C--:B------:R-:W-:Y:S01]  /*6020*/  HMMA.16816.F32.BF16 R60, R12, R70.reuse, R60 ;  /* 0x000000460c3c723c */ /* 0x080fe2000004183c */
[----:B------:R-:W-:Y:S07]  /*6030*/  LDSM.16.MT88.4 R12, [R0+0x7000] ;  /* 0x00700000000c783b */ /* 0x000fee0000004200 */
[----:B------:R-:W-:Y:S01]  /*6040*/  HMMA.16816.F32.BF16 R64, R4, R70, R64 ;  /* 0x000000460440723c */ /* 0x000fe20000041840 */
[----:B------:R-:W2:Y:S07]  /*6050*/  LDSM.16.MT88.4 R4, [R3+0x15000] ;  /* 0x015000000304783b */ /* 0x000eae0000004200 */
[-C--:B-1----:R-:W-:Y:S01]  /*6060*/  HMMA.16816.F32.BF16 R20, R72, R76.reuse, R20 ;  /* 0x0000004c4814723c */ /* 0x082fe20000041814 */
[----:B------:R-:W1:Y:S07]  /*6070*/  LDSM.16.MT88.4 R68, [R0+0x9000] ;  /* 0x009000000044783b */ /* 0x000e6e0000004200 */
[C---:B---3--:R-:W-:Y:S08]  /*6080*/  HMMA.16816.F32.BF16 R24, R80.reuse, R76, R24 ;  /* 0x0000004c5018723c */ /* 0x048ff00000041818 */
[-C--:B------:R-:W-:Y:S08]  /*6090*/  HMMA.16816.F32.BF16 R28, R80, R78.reuse, R28 ;  /* 0x0000004e501c723c */ /* 0x080ff0000004181c */
[C---:B------:R-:W-:Y:S01]  /*60a0*/  HMMA.16816.F32.BF16 R32, R72.reuse, R78, R32 ;  /* 0x0000004e4820723c */ /* 0x040fe20000041820 */
[----:B------:R-:W3:Y:S07]  /*60b0*/  LDSM.16.MT88.4 R76, [R0+0xb000] ;  /* 0x00b00000004c783b */ /* 0x000eee0000004200 */
        /* <DEDUP_REMOVED lines=8> */
[----:B------:R-:W1:Y:S07]  /*6140*/  LDSM.16.MT88.4 R80, [R3+0x15800] ;  /* 0x015800000350783b */ /* 0x000e6e0000004200 */
[----:B------:R-:W-:Y:S01]  /*6150*/  HMMA.16816.F32.BF16 R64, R72, R10, R64 ;  /* 0x0000000a4840723c */ /* 0x000fe20000041840 */
[----:B------:R-:W3:Y:S07]  /*6160*/  LDSM.16.MT88.4 R8, [R0+0x9800] ;  /* 0x009800000008783b */ /* 0x000eee0000004200 */
[-C--:B--2---:R-:W-:Y:S01]  /*6170*/  HMMA.16816.F32.BF16 R20, R4, R12.reuse, R20 ;  /* 0x0000000c0414723c */ /* 0x084fe20000041814 */
[----:B------:R-:W2:Y:S07]  /*6180*/  LDSM.16.MT88.4 R72, [R0+0xb800] ;  /* 0x00b800000048783b */ /* 0x000eae0000004200 */
[C---:B------:R-:W-:Y:S01]  /*6190*/  HMMA.16816.F32.BF16 R24, R16.reuse, R12, R24 ;  /* 0x0000000c1018723c */ /* 0x040fe20000041818 */
[----:B------:R-:W-:Y:S07]  /*61a0*/  BAR.SYNC.DEFER_BLOCKING 0x0 ;  /* 0x0000000000007b1d */ /* 0x000fee0000010000 */
[-C--:B------:R-:W-:Y:S08]  /*61b0*/  HMMA.16816.F32.BF16 R28, R16, R14.reuse, R28 ;  /* 0x0000000e101c723c */ /* 0x080ff0000004181c */
[C---:B------:R-:W-:Y:S08]  /*61c0*/  HMMA.16816.F32.BF16 R32, R4.reuse, R14, R32 ;  /* 0x0000000e0420723c */ /* 0x040ff00000041820 */
[-C--:B-1----:R-:W-:Y:S08]  /*61d0*/  HMMA.16816.F32.BF16 R36, R4, R68.reuse, R36 ;  /* 0x000000440424723c */ /* 0x082ff00000041824 */
[C---:B------:R-:W-:Y:S08]  /*61e0*/  HMMA.16816.F32.BF16 R40, R16.reuse, R68, R40 ;  /* 0x000000441028723c */ /* 0x040ff00000041828 */
[-C--:B------:R-:W-:Y:S08]  /*61f0*/  HMMA.16816.F32.BF16 R44, R16, R70.reuse, R44 ;  /* 0x00000046102c723c */ /* 0x080ff0000004182c */
[C---:B------:R-:W-:Y:S08]  /*6200*/  HMMA.16816.F32.BF16 R48, R4.reuse, R70, R48 ;  /* 0x000000460430723c */ /* 0x040ff00000041830 */
[-C--:B---3--:R-:W-:Y:S08]  /*6210*/  HMMA.16816.F32.BF16 R52, R4, R76.reuse, R52 ;  /* 0x0000004c0434723c */ /* 0x088ff00000041834 */
[C---:B------:R-:W-:Y:S08]  /*6220*/  HMMA.16816.F32.BF16 R56, R16.reuse, R76, R56 ;  /* 0x0000004c1038723c */ /* 0x040ff00000041838 */
[-C--:B------:R-:W-:Y:S08]  /*6230*/  HMMA.16816.F32.BF16 R60, R16, R78.reuse, R60 ;  /* 0x0000004e103c723c */ /* 0x080ff0000004183c */
[----:B------:R-:W-:Y:S08]  /*6240*/  HMMA.16816.F32.BF16 R64, R4, R78, R64 ;  /* 0x0000004e0440723c */ /* 0x000ff00000041840 */
[-C--:B------:R-:W-:Y:S08]  /*6250*/  HMMA.16816.F32.BF16 R20, R80, R84.reuse, R20 ;  /* 0x000000545014723c */ /* 0x080ff00000041814 */
[C---:B------:R-:W-:Y:S08]  /*6260*/  HMMA.16816.F32.BF16 R24, R88.reuse, R84, R24 ;  /* 0x000000545818723c */ /* 0x040ff00000041818 */
[-C--:B------:R-:W-:Y:S08]  /*6270*/  HMMA.16816.F32.BF16 R28, R88, R86.reuse, R28 ;  /* 0x00000056581c723c */ /* 0x080ff0000004181c */
[C---:B------:R-:W-:Y:S08]  /*6280*/  HMMA.16816.F32.BF16 R32, R80.reuse, R86, R32 ;  /* 0x000000565020723c */ /* 0x040ff00000041820 */
[-C--:B------:R-:W-:Y:S08]  /*6290*/  HMMA.16816.F32.BF16 R36, R80, R8.reuse, R36 ;  /* 0x000000085024723c */ /* 0x080ff00000041824 */
[C---:B------:R-:W-:Y:S08]  /*62a0*/  HMMA.16816.F32.BF16 R40, R88.reuse, R8, R40 ;  /* 0x000000085828723c */ /* 0x040ff00000041828 */
[-C--:B------:R-:W-:Y:S08]  /*62b0*/  HMMA.16816.F32.BF16 R44, R88, R10.reuse, R44 ;  /* 0x0000000a582c723c */ /* 0x080ff0000004182c */
[C---:B------:R-:W-:Y:S04]  /*62c0*/  HMMA.16816.F32.BF16 R48, R80.reuse, R10, R48 ;  /* 0x0000000a5030723c */ /* 0x040fe80000041830 */
[C---:B----4-:R-:W-:Y:S04]  /*62d0*/  LEA R5, P1, R92.reuse, R94, 0x2 ;  /* 0x0000005e5c057211 */ /* 0x050fe800078210ff */
[-C--:B--2---:R-:W-:Y:S04]  /*62e0*/  HMMA.16816.F32.BF16 R52, R80, R72.reuse, R52 ;  /* 0x000000485034723c */ /* 0x084fe80000041834 */
[----:B------:R-:W-:Y:S04]  /*62f0*/  LEA.HI.X.SX32 R4, R92, R95, 0x2, P1 ;  /* 0x0000005f5c047211 */ /* 0x000fe800008f16ff */
[C---:B------:R-:W-:Y:S04]  /*6300*/  HMMA.16816.F32.BF16 R56, R88.reuse, R72, R56 ;  /* 0x000000485838723c */ /* 0x040fe80000041838 */
[-C--:B------:R-:W-:Y:S04]  /*6310*/  LOP3.LUT R5, R5, R4.reuse, RZ, 0x3c, !PT ;  /* 0x0000000405057212 */ /* 0x080fe800078e3cff */
[-C--:B------:R-:W-:Y:S04]  /*6320*/  HMMA.16816.F32.BF16 R60, R88, R74.reuse, R60 ;  /* 0x0000004a583c723c */ /* 0x080fe8000004183c */
[C---:B------:R-:W-:Y:S04]  /*6330*/  LOP3.LUT R4, R5.reuse, R4, RZ, 0x3c, !PT ;  /* 0x0000000405047212 */ /* 0x040fe800078e3cff */
[----:B------:R-:W-:Y:S04]  /*6340*/  HMMA.16816.F32.BF16 R64, R80, R74, R64 ;  /* 0x0000004a5040723c */ /* 0x000fe80000041840 */
[----:B------:R-:W-:Y:S05]  /*6350*/  LOP3.LUT R5, R5, R4, RZ, 0x3c, !PT ;  /* 0x0000000405057212 */ /* 0x000fea00078e3cff */
[----:B------:R1:W-:Y:S01]  /*6360*/  STL.64 [R1+0x30], R4 ;  /* 0x0000300401007387 */ /* 0x0003e20000100a00 */
[----:B------:R-:W-:-:S05]  /*6370*/  @!P0 BRA `(.L_x_331) ;  /* 0x0000036000008947 */ /* 0x000fca0003800000 */
[----:B------:R-:W2:Y:S01]  /*6380*/  LDL.64 R96, [R1+0x48] ;  /* 0x0000480001607983 */ /* 0x000ea20000100a00 */
[----:B------:R-:W-:Y:S02]  /*6390*/  IMAD.MOV.U32 R13, RZ, RZ, c[0x0][0x370] ;  /* 0x0000dc00ff0d7624 */ /* 0x000fe400078e00ff */
[----:B------:R-:W-:Y:S01]  /*63a0*/  IMAD.MOV.U32 R14, RZ, RZ, c[0x0][0x374] ;  /* 0x0000dd00ff0e7624 */ /* 0x000fe200078e00ff */
[----:B------:R-:W3:Y:S01]  /*63b0*/  LDL R98, [R1+0x68] ;  /* 0x0000680001627983 */ /* 0x000ee20000100800 */
[C---:B-1----:R-:W-:Y:S03]  /*63c0*/  IMAD.U32 R5, R13.reuse, -0x40, RZ ;  /* 0xffffffc00d057824 */ /* 0x042fe600078e00ff */
[----:B------:R-:W4:Y:S02]  /*63d0*/  LDL R93, [R1+0x6c] ;  /* 0x00006c00015d7983 */ /* 0x000f240000100800 */
[----:B------:R-:W-:Y:S02]  /*63e0*/  SHF.R.S32.HI R7, RZ, 0x1f, R5 ;  /* 0x0000001fff077819 */ /* 0x000fe40000011405 */
[----:B------:R-:W4:Y:S01]  /*63f0*/  LDL.LU.64 R94, [R1+0x38] ;  /* 0x00003800015e7983 */ /* 0x000f220000300a00 */
[C---:B------:R-:W-:Y:S03]  /*6400*/  LEA R6, P5, R13.reuse, R5, 0x5 ;  /* 0x000000050d067211 */ /* 0x040fe600078a28ff */
[----:B------:R-:W4:Y:S01]  /*6410*/  LDL R92, [R1+0x2c] ;  /* 0x00002c00015c7983 */ /* 0x000f220000100800 */
[--C-:B------:R-:W-:Y:S02]  /*6420*/  LEA.HI.X R7, R13, R7, R14.reuse, 0x5, P5 ;  /* 0x000000070d077211 */ /* 0x100fe400028f2c0e */
[----:B--2---:R-:W-:Y:S02]  /*6430*/  ISETP.GE.AND P4, PT, R96, c[0x0][0x220], PT ;  /* 0x0000880060007a0c */ /* 0x004fe40003f86270 */
[----:B---3--:R-:W-:Y:S02]  /*6440*/  ISETP.GE.AND P3, PT, R98, c[0x0][0x220], PT ;  /* 0x0000880062007a0c */ /* 0x008fe40003f66270 */
[----:B----4-:R-:W-:Y:S02]  /*6450*/  ISETP.GE.AND P2, PT, R93, c[0x0][0x220], PT ;  /* 0x000088005d007a0c */ /* 0x010fe40003f46270 */
[C---:B------:R-:W-:Y:S07]  /*6460*/  LEA R4, P1, R5.reuse, R94, 0x1 ;  /* 0x0000005e05047211 */ /* 0x040fee00078208ff */
        /* <DEDUP_REMOVED lines=39> */
.L_x_331:
        /* <DEDUP_REMOVED lines=307> */
[----:B------:R2:W5:Y:S02]  /*7a10*/  LDL.LU.64 R20, [R1+0x90] ;  /* 0x0000900001147983 */ /* 0x0005640000300a00 */
[-C--:B-1---5:R-:W-:Y:S08]  /*7a20*/  HMMA.16816.F32.BF16 R100, R4, R8.reuse, R100 ;  /* 0x000000080464723c */ /* 0x0a2ff00000041864 */
        /* <DEDUP_REMOVED lines=109> */
.L_x_332:
[----:B------:R-:W-:Y:S02]  /*8100*/  UISETP.GT.AND UP0, UPT, UR6, UR12, UPT ;  /* 0x0000000c0600728c */ /* 0x000fe4000bf04270 */
[----:B------:R-:W-:Y:S04]  /*8110*/  UIADD3 UR6, UR6, -0x1, URZ ;  /* 0xffffffff06067890 */ /* 0x000fe8000fffe03f */
[----:B------:R-:W-:Y:S11]  /*8120*/  PLOP3.LUT P0, PT, PT, PT, UP0, 0x80, 0x0 ;  /* 0x000000000000781c */ /* 0x000ff60003f0f008 */
[----:B------:R-:W-:Y:S02]  /*8130*/  @!UPT UIADD3 URZ, URZ, URZ, URZ ;  /* 0x0000003f3f3ff290 */ /* 0x000fe4000fffe03f */
[----:B------:R-:W-:-:S05]  /*8140*/  @P0 BRA `(.L_x_333) ;  /* 0xffffc20000000947 */ /* 0x000fca000383ffff */
[----:B------:R-:W2:Y:S04]  /*8150*/  LDL R73, [R1+0x78] ;  /* 0x0000780001497983 */ /* 0x000ea80000100800 */
[----:B------:R-:W3:Y:S01]  /*8160*/  LDL R72, [R1+0x7c] ;  /* 0x00007c0001487983 */ /* 0x000ee20000100800 */
        /* <DEDUP_REMOVED lines=165> */
.L_x_334:
        /* <DEDUP_REMOVED lines=18> */
.L_x_335:
        /* <DEDUP_REMOVED lines=55> */
.L_x_337:
[----:B------:R-:W-:Y:S05]  /*9050*/  BSYNC B0 ;  /* 0x0000000000007941 */ /* 0x000fea0003800000 */
.L_x_336:
        /* <DEDUP_REMOVED lines=19> */
.L_x_339:
[----:B------:R-:W-:Y:S05]  /*9190*/  BSYNC B0 ;  /* 0x0000000000007941 */ /* 0x000fea0003800000 */
.L_x_338:
        /* <DEDUP_REMOVED lines=29> */
.L_x_341:
[----:B------:R-:W-:Y:S05]  /*9370*/  BSYNC B0 ;  /* 0x0000000000007941 */ /* 0x000fea0003800000 */
.L_x_340:
        /* <DEDUP_REMOVED lines=16> */
.L_x_314:
[----:B------:R-:W-:Y:S05]  /*9480*/  BSYNC B1 ;  /* 0x0000000000017941 */ /* 0x000fea0003800000 */
.L_x_300:
        /* <DEDUP_REMOVED lines=11> */
.L_x_342:
[----:B------:R-:W-:Y:S05]  /*9540*/  EXIT ;  /* 0x000000000000794d */ /* 0x000fea0003800000 */
.L_x_344:
        /* <DEDUP_REMOVED lines=11> */
.L_x_806:


//--------------------- .text._ZN5flash44flash_bwd_dq_dk_dv_loop_seqk_parallel_kernelI23Flash_bwd_kernel_traitsILi192ELi64ELi64ELi8ELi4ELi2ELi2ELb1ELb1EN7cutlass10bfloat16_tE19Flash_kernel_traitsILi192ELi64ELi64ELi8ES3_EELb1ELb1ELb0ELb0ELb0ELb1ELb0EEEvNS_16Flash_bwd_paramsE --------------------------
	.section	.text._ZN5flash44flash_bwd_dq_dk_dv_loop_seqk_parallel_kernelI23Flash_bwd_kernel_traitsILi192ELi64ELi64ELi8ELi4ELi2ELi2ELb1ELb1EN7cutlass10bfloat16_tE19Flash_kernel_traitsILi192ELi64ELi64ELi8ES3_EELb1ELb1ELb0ELb0ELb0ELb1ELb0EEEvNS_16Flash_bwd_paramsE,"ax",@progbits
	.sectioninfo	@"SHI_REGISTERS=255"
	.align	128
        .global         _ZN5flash44flash_bwd_dq_dk_dv_loop_seqk_parallel_kernelI23Flash_bwd_kernel_traitsILi192ELi64ELi64ELi8ELi4ELi2ELi2ELb1ELb1EN7cutlass10bfloat16_tE19Flash_kernel_traitsILi192ELi64ELi64ELi8ES3_EELb1ELb1ELb0ELb0ELb0ELb1ELb0EEEvNS_16Flash_bwd_paramsE
        .type           _ZN5flash44flash_bwd_dq_dk_dv_loop_seqk_parallel_kernelI23Flash_bwd_kernel_traitsILi192ELi64ELi64ELi8ELi4ELi2ELi2ELb1ELb1EN7cutlass10bfloat16_tE19Flash_kernel_traitsILi192ELi64ELi64ELi8ES3_EELb1ELb1ELb0ELb0ELb0ELb1ELb0EEEvNS_16Flash_bwd_paramsE,@function
        .size           _ZN5flash44flash_bwd_dq_dk_dv_loop_seqk_parallel_kernelI23Flash_bwd_kernel_traitsILi192ELi64ELi64ELi8ELi4ELi2ELi2ELb1ELb1EN7cutlass10bfloat16_tE19Flash_kernel_traitsILi192ELi64ELi64ELi8ES3_EELb1ELb1ELb0ELb0ELb0ELb1ELb0EEEvNS_16Flash_bwd_paramsE,(.L_x_807 - _ZN5flash44flash_bwd_dq_dk_dv_loop_seqk_parallel_kernelI23Flash_bwd_kernel_traitsILi192ELi64ELi64ELi8ELi4ELi2ELi2ELb1ELb1EN7cutlass10bfloat16_tE19Flash_kernel_traitsILi192ELi64ELi64ELi8ES3_EELb1ELb1ELb0ELb0ELb0ELb1ELb0EEEvNS_16Flash_bwd_paramsE)
        .other          _ZN5flash44flash_bwd_dq_dk_dv_loop_seqk_parallel_kernelI23Flash_bwd_kernel_traitsILi192ELi64ELi64ELi8ELi4ELi2ELi2ELb1ELb1EN7cutlass10bfloat16_tE19Flash_kernel_traitsILi192ELi64ELi64ELi8ES3_EELb1ELb1ELb0ELb0ELb0ELb1ELb0EEEvNS_16Flash_bwd_paramsE,@"STO_CUDA_ENTRY STV_DEFAULT"
_ZN5flash44flash_bwd_dq_dk_dv_loop_seqk_parallel_kernelI23Flash_bwd_kernel_traitsILi192ELi64ELi64ELi8ELi4ELi2ELi2ELb1ELb1EN7cutlass10bfloat16_tE19Flash_kernel_traitsILi192ELi64ELi64ELi8ES3_EELb1ELb1ELb0ELb0ELb0ELb1ELb0EEEvNS_16Flash_bwd_paramsE:
.text._ZN5flash44flash_bwd_dq_dk_dv_loop_seqk_parallel_kernelI23Flash_bwd_kernel_traitsILi192ELi64ELi64ELi8ELi4ELi2ELi2ELb1ELb1EN7cutlass10bfloat16_tE19Flash_kernel_traitsILi192ELi64ELi64ELi8ES3_EELb1ELb1ELb0ELb0ELb0ELb1ELb0EEEvNS_16Flash_bwd_paramsE:
        /* <DEDUP_REMOVED lines=30> */
[----:B------:R-:W-:Y:S01]  /*01e0*/  LEA.HI R10, R4, R8, RZ, 0x3 ;  /* 0x00000008040a7211 */ /* 0x000fe200078f18ff */
[----:B------:R-:W-:Y:S01]  /*01f0*/  UIMAD.WIDE UR38, UR48, UR38, URZ ;  /* 0x00000026302672a5 */ /* 0x000fe2000f8e023f */
[--C-:B------:R-:W-:Y:S01]  /*0200*/  SHF.R.S32.HI R0, RZ, 0x5, R2.reuse ;  /* 0x00000005ff007819 */ /* 0x100fe20000011402 */
[----:B---3--:R-:W-:Y:S01]  /*0210*/  UIMAD UR49, UR37, UR48, URZ ;  /* 0x00000030253172a4 */ /* 0x008fe2000f8e023f */
[----:B------:R-:W-:Y:S01]  /*0220*/  SHF.R.S32.HI R3, RZ, 0x1f, R2 ;  /* 0x0000001fff037819 */ /* 0x000fe20000011402 */
[----:B------:R-:W-:Y:S01]  /*0230*/  UIMAD UR58, UR7, UR6, UR58 ;  /* 0x00000006073a72a4 */ /* 0x000fe2000f8e023a */
[C---:B------:R-:W-:Y:S01]  /*0240*/  LOP3.LUT R9, R2.reuse, 0xffffffe0, RZ, 0xc0, !PT ;  /* 0xffffffe002097812 */ /* 0x040fe200078ec0ff */
[----:B------:R-:W-:Y:S01]  /*0250*/  UIMAD UR48, UR48, UR12, URZ ;  /* 0x0000000c303072a4 */ /* 0x000fe2000f8e023f */
[-C--:B------:R-:W-:Y:S01]  /*0260*/  LEA.HI R3, R3, R0.reuse, RZ, 0x2 ;  /* 0x0000000003037211 */ /* 0x080fe200078f10ff */
[----:B------:R-:W-:Y:S01]  /*0270*/  UIMAD UR6, UR36, UR13, UR37 ;  /* 0x0000000d240672a4 */ /* 0x000fe2000f8e0225 */
[----:B------:R-:W-:Y:S01]  /*0280*/  LEA.HI R2, R2, R0, RZ, 0x1 ;  /* 0x0000000002027211 */ /* 0x000fe200078f08ff */
[----:B------:R-:W-:Y:S01]  /*0290*/  IMAD.IADD R9, R8, 0x1, -R9 ;  /* 0x0000000108097824 */ /* 0x000fe200078e0a09 */
[----:B------:R-:W-:Y:S01]  /*02a0*/  LOP3.LUT R3, R3, 0xfffffffc, RZ, 0xc0, !PT ;  /* 0xfffffffc03037812 */ /* 0x000fe200078ec0ff */
[----:B------:R-:W-:Y:S01]  /*02b0*/  ULDC UR14, c[0x0][0x1c0] ;  /* 0x00007000000e7ab9 */ /* 0x000fe20000000800 */
[----:B------:R-:W-:Y:S01]  /*02c0*/  LOP3.LUT R2, R2, 0xfffffffe, RZ, 0xc0, !PT ;  /* 0xfffffffe02027812 */ /* 0x000fe200078ec0ff */
[----:B------:R-:W-:Y:S01]  /*02d0*/  ULDC UR11, c[0x0][0x1c0] ;  /* 0x00007000000b7ab9 */ /* 0x000fe20000000800 */
[-C--:B------:R-:W-:Y:S01]  /*02e0*/  LEA.HI R5, R4, R8.reuse, RZ, 0x4 ;  /* 0x0000000804057211 */ /* 0x080fe200078f20ff */
[----:B------:R-:W-:Y:S01]  /*02f0*/  IMAD.IADD R18, R0, 0x1, -R3 ;  /* 0x0000000100127824 */ /* 0x000fe200078e0a03 */
[-C--:B------:R-:W-:Y:S01]  /*0300*/  LEA.HI R14, R4, R8.reuse, RZ, 0x7 ;  /* 0x00000008040e7211 */ /* 0x080fe200078f38ff */
[----:B------:R-:W-:Y:S01]  /*0310*/  IMAD.IADD R13, R0, 0x1, -R2 ;  /* 0x00000001000d7824 */ /* 0x000fe200078e0a02 */
[CC--:B------:R-:W-:Y:S01]  /*0320*/  LEA.HI R15, R4.reuse, R8.reuse, RZ, 0x6 ;  /* 0x00000008040f7211 */ /* 0x0c0fe200078f30ff */
[----:B------:R-:W-:Y:S01]  /*0330*/  UIMAD UR55, UR8, UR36, URZ ;  /* 0x00000024083772a4 */ /* 0x000fe2000f8e023f */
[----:B------:R-:W-:Y:S01]  /*0340*/  LEA.HI R4, R4, R8, RZ, 0x2 ;  /* 0x0000000804047211 */ /* 0x000fe200078f10ff */
[----:B------:R-:W-:Y:S01]  /*0350*/  STL [R1+0x7c], R18 ;  /* 0x00007c1201007387 */ /* 0x000fe20000100800 */
[----:B------:R-:W-:Y:S01]  /*0360*/  SHF.R.S32.HI R3, RZ, 0x4, R5 ;  /* 0x00000004ff037819 */ /* 0x000fe20000011405 */
[----:B------:R-:W-:Y:S01]  /*0370*/  UIMAD UR7, UR36, UR11, UR37 ;  /* 0x0000000b240772a4 */ /* 0x000fe2000f8e0225 */
[--C-:B------:R-:W-:Y:S01]  /*0380*/  SHF.R.S32.HI R2, RZ, 0x2, R4.reuse ;  /* 0x00000002ff027819 */ /* 0x100fe20000011404 */
[----:B------:R-:W-:Y:S01]  /*0390*/  @!UP5 UIMAD UR8, UR36, UR14, UR37 ;  /* 0x0000000e2408d2a4 */ /* 0x000fe2000f8e0225 */
[----:B------:R-:W-:Y:S01]  /*03a0*/  SHF.R.S32.HI R0, RZ, 0x1f, R4 ;  /* 0x0000001fff007819 */ /* 0x000fe20000011404 */
[----:B------:R-:W-:Y:S01]  /*03b0*/  USHF.L.U32 UR47, UR48, 0x6, URZ ;  /* 0x00000006302f7899 */ /* 0x000fe2000800063f */
[----:B------:R-:W-:Y:S01]  /*03c0*/  LOP3.LUT R6, R10, 0xfffffff8, RZ, 0xc0, !PT ;  /* 0xfffffff80a067812 */ /* 0x000fe200078ec0ff */
[----:B------:R-:W-:Y:S01]  /*03d0*/  USHF.L.U32 UR46, UR6, 0x5, URZ ;  /* 0x00000005062e7899 */ /* 0x000fe2000800063f */
[----:B------:R-:W-:Y:S01]  /*03e0*/  LEA.HI R0, R0, R2, RZ, 0x3 ;  /* 0x0000000200007211 */ /* 0x000fe200078f18ff */
[----:B------:R-:W-:Y:S01]  /*03f0*/  ULDC UR52, c[0x0][0x214] ;  /* 0x0000850000347ab9 */ /* 0x000fe20000000800 */
[C---:B------:R-:W-:Y:S01]  /*0400*/  LOP3.LUT R7, R5.reuse, 0xfffffff0, RZ, 0xc0, !PT ;  /* 0xfffffff005077812 */ /* 0x040fe200078ec0ff */
[----:B------:R-:W-:Y:S01]  /*0410*/  IMAD.IADD R6, R8, 0x1, -R6 ;  /* 0x0000000108067824 */ /* 0x000fe200078e0a06 */
[----:B------:R-:W-:Y:S01]  /*0420*/  LOP3.LUT R11, R4, 0x7ffffffc, RZ, 0xc0, !PT ;  /* 0x7ffffffc040b7812 */ /* 0x000fe200078ec0ff */
[----:B------:R-:W-:Y:S01]  /*0430*/  ULDC UR59, c[0x0][0x1c8] ;  /* 0x00007200003b7ab9 */ /* 0x000fe20000000800 */
[----:B------:R-:W-:Y:S01]  /*0440*/  LOP3.LUT R0, R0, 0xfffffff8, RZ, 0xc0, !PT ;  /* 0xfffffff800007812 */ /* 0x000fe200078ec0ff */
[C---:B------:R-:W-:Y:S01]  /*0450*/  IMAD.IADD R7, R8.reuse, 0x1, -R7 ;  /* 0x0000000108077824 */ /* 0x040fe200078e0a07 */
[----:B------:R-:W-:Y:S01]  /*0460*/  LEA.HI R4, R5, R3, RZ, 0x1 ;  /* 0x0000000305047211 */ /* 0x000fe200078f08ff */
[----:B------:R-:W-:Y:S01]  /*0470*/  IMAD.IADD R16, R8, 0x1, -R11 ;  /* 0x0000000108107824 */ /* 0x000fe200078e0a0b */
[----:B------:R-:W-:Y:S01]  /*0480*/  SHF.R.S32.HI R12, RZ, 0x3, R10 ;  /* 0x00000003ff0c7819 */ /* 0x000fe2000001140a */
[----:B------:R-:W-:Y:S01]  /*0490*/  IMAD.IADD R8, R2, 0x1, -R0 ;  /* 0x0000000102087824 */ /* 0x000fe200078e0a00 */
[----:B------:R-:W-:Y:S01]  /*04a0*/  LOP3.LUT R4, R4, 0xfffffffe, RZ, 0xc0, !PT ;  /* 0xfffffffe04047812 */ /* 0x000fe200078ec0ff */
[----:B------:R-:W-:Y:S01]  /*04b0*/  ULDC.U8 UR10, c[0x0][0x3d0] ;  /* 0x0000f400000a7ab9 */ /* 0x000fe20000000000 */
[----:B------:R-:W-:Y:S01]  /*04c0*/  SHF.R.S32.HI R2, RZ, 0x1f, R9 ;  /* 0x0000001fff027819 */ /* 0x000fe20000011409 */
[----:B------:R-:W-:Y:S01]  /*04d0*/  IMAD.SHL.U32 R0, R12, 0x40, RZ ;  /* 0x000000400c007824 */ /* 0x000fe200078e00ff */
[C---:B------:R-:W-:Y:S01]  /*04e0*/  LOP3.LUT P4, RZ, R6.reuse, 0x2, RZ, 0xc0, !PT ;  /* 0x0000000206ff7812 */ /* 0x040fe2000788c0ff */
[----:B------:R-:W-:Y:S01]  /*04f0*/  IMAD.IADD R11, R3, 0x1, -R4 ;  /* 0x00000001030b7824 */ /* 0x000fe200078e0a04 */
[----:B------:R-:W-:Y:S01]  /*0500*/  SHF.R.S32.HI R3, RZ, 0x1f, R7 ;  /* 0x0000001fff037819 */ /* 0x000fe20000011407 */
[----:B------:R-:W-:Y:S01]  /*0510*/  IMAD.SHL.U32 R4, R6, 0x8, RZ ;  /* 0x0000000806047824 */ /* 0x000fe200078e00ff */
[----:B------:R-:W-:Y:S01]  /*0520*/  LOP3.LUT R0, R0, 0x1c0, RZ, 0xc0, !PT ;  /* 0x000001c000007812 */ /* 0x000fe200078ec0ff */
[----:B------:R-:W-:Y:S01]  /*0530*/  ULDC UR53, c[0x0][0x224] ;  /* 0x0000890000357ab9 */ /* 0x000fe20000000800 */
[----:B------:R-:W-:Y:S01]  /*0540*/  LEA.HI R17, R2, R9, RZ, 0x2 ;  /* 0x0000000902117211 */ /* 0x000fe200078f10ff */
[----:B------:R-:W-:Y:S01]  /*0550*/  @UP5 UIMAD UR57, UR36, UR52, URZ ;  /* 0x00000034243952a4 */ /* 0x000fe2000f8e023f */
[----:B------:R-:W-:Y:S01]  /*0560*/  SHF.R.U32.HI R2, RZ, 0x3, R0 ;  /* 0x00000003ff027819 */ /* 0x000fe20000011600 */
[----:B------:R1:W-:Y:S01]  /*0570*/  STL [R1+0x80], R4 ;  /* 0x0000800401007387 */ /* 0x0003e20000100800 */
[----:B------:R-:W-:Y:S01]  /*0580*/  LOP3.LUT R0, R0, 0x38, R4, 0xf8, !PT ;  /* 0x0000003800007812 */ /* 0x000fe200078ef804 */
[----:B------:R-:W-:Y:S01]  /*0590*/  ULDC.64 UR4, c[0x0][0x118] ;  /* 0x0000460000047ab9 */ /* 0x000fe20000000a00 */
[----:B------:R-:W-:Y:S01]  /*05a0*/  LEA.HI R12, R3, R7, RZ, 0x3 ;  /* 0x00000007030c7211 */ /* 0x000fe200078f18ff */
[----:B------:R-:W-:Y:S01]  /*05b0*/  ULOP3.LUT UR59, UR37, UR59, URZ, 0x3c, !UPT ;  /* 0x0000003b253b7292 */ /* 0x000fe2000f8e3c3f */
[----:B------:R-:W-:Y:S01]  /*05c0*/  LOP3.LUT R9, R0, R2, RZ, 0x3c, !PT ;  /* 0x0000000200097212 */ /* 0x000fe200078e3cff */
[----:B------:R-:W-:Y:S01]  /*05d0*/  IMAD.SHL.U32 R0, R6, 0x40, RZ ;  /* 0x0000004006007824 */ /* 0x000fe200078e00ff */
[----:B------:R-:W-:Y:S01]  /*05e0*/  LOP3.LUT R2, R12, 0xfffffff8, RZ, 0xc0, !PT ;  /* 0xfffffff80c027812 */ /* 0x000fe200078ec0ff */
[----:B------:R-:W-:Y:S01]  /*05f0*/  USHF.R.S32.HI UR60, URZ, 0x1f, UR37 ;  /* 0x0000001f3f3c7899 */ /* 0x000fe20008011425 */
[----:B------:R-:W-:Y:S01]  /*0600*/  LOP3.LUT P3, RZ, R6, 0x4, RZ, 0xc0, !PT ;  /* 0x0000000406ff7812 */ /* 0x000fe2000786c0ff */
[----:B------:R-:W-:Y:S01]  /*0610*/  UISETP.NE.AND UP6, UPT, UR10, URZ, UPT ;  /* 0x0000003f0a00728c */ /* 0x000fe2000bfc5270 */
[----:B------:R-:W-:Y:S01]  /*0620*/  LOP3.LUT R0, R0, 0x1c0, RZ, 0xc0, !PT ;  /* 0x000001c000007812 */ /* 0x000fe200078ec0ff */
[----:B------:R-:W-:Y:S01]  /*0630*/  IMAD.IADD R7, R7, 0x1, -R2 ;  /* 0x0000000107077824 */ /* 0x000fe200078e0a02 */
[----:B------:R-:W-:Y:S01]  /*0640*/  SHF.R.S32.HI R14, RZ, 0x7, R14 ;  /* 0x00000007ff0e7819 */ /* 0x000fe2000001140e */
[----:B------:R-:W-:Y:S01]  /*0650*/  IMAD.SHL.U32 R2, R13, 0x10, RZ ;  /* 0x000000100d027824 */ /* 0x000fe200078e00ff */
[----:B------:R-:W-:Y:S01]  /*0660*/  LOP3.LUT R5, R0, 0x8, R10, 0xf8, !PT ;  /* 0x0000000800057812 */ /* 0x000fe200078ef80a */
[----:B------:R-:W-:Y:S01]  /*0670*/  USHF.R.S32.HI UR61, URZ, 0x1f, UR37 ;  /* 0x0000001f3f3d7899 */ /* 0x000fe20008011425 */
[----:B------:R-:W-:Y:S01]  /*0680*/  LOP3.LUT R3, R8, 0x1, RZ, 0xc0, !PT ;  /* 0x0000000108037812 */ /* 0x000fe200078ec0ff */
[----:B------:R-:W-:Y:S01]  /*0690*/  UIMAD.WIDE.U32 UR42, UR38, UR44, URZ ;  /* 0x0000002c262a72a5 */ /* 0x000fe2000f8e003f */
[----:B------:R-:W-:Y:S01]  /*06a0*/  LOP3.LUT R6, R0, 0x10, R2, 0xf8, !PT ;  /* 0x0000001000067812 */ /* 0x000fe200078ef802 */
[----:B------:R-:W-:Y:S01]  /*06b0*/  IMAD.SHL.U32 R2, R11, 0x200, RZ ;  /* 0x000002000b027824 */ /* 0x000fe200078e00ff */
[----:B------:R-:W-:Y:S01]  /*06c0*/  ISETP.NE.U32.AND P0, PT, R3, 0x1, PT ;  /* 0x000000010300780c */ /* 0x000fe20003f05070 */
[----:B------:R-:W-:-:S02]  /*06d0*/  UIMAD UR54, UR39, UR44, URZ ;  /* 0x0000002c273672a4 */ /* 0x000fc4000f8e023f */
[C---:B------:R-:W-:Y:S01]  /*06e0*/  IMAD R3, R14.reuse, 0x800, R2 ;  /* 0x000008000e037824 */ /* 0x040fe200078e0202 */
[----:B-1----:R-:W-:Y:S01]  /*06f0*/  SHF.R.U32.HI R4, RZ, 0x3, R0 ;  /* 0x00000003ff047819 */ /* 0x002fe20000011600 */
[----:B------:R-:W-:Y:S01]  /*0700*/  IMAD.SHL.U32 R14, R14, 0x20, RZ ;  /* 0x000000200e0e7824 */ /* 0x000fe200078e00ff */
[----:B------:R-:W-:Y:S01]  /*0710*/  R2P PR, R8, 0x6 ;  /* 0x0000000608007804 */ /* 0x000fe20000000000 */
[----:B------:R-:W-:Y:S01]  /*0720*/  USHF.R.S32.HI UR56, URZ, 0x1f, UR49 ;  /* 0x0000001f3f387899 */ /* 0x000fe20008011431 */
[----:B------:R-:W-:Y:S01]  /*0730*/  LOP3.LUT R0, R5, R4, RZ, 0x3c, !PT ;  /* 0x0000000405007212 */ /* 0x000fe200078e3cff */
[----:B------:R-:W-:Y:S01]  /*0740*/  UIMAD UR53, UR7, UR53, URZ ;  /* 0x00000035073572a4 */ /* 0x000fe2000f8e023f */
[----:B------:R-:W-:Y:S01]  /*0750*/  LOP3.LUT R5, R6, 0x8, R10, 0xf8, !PT ;  /* 0x0000000806057812 */ /* 0x000fe200078ef80a */
[----:B------:R-:W-:Y:S01]  /*0760*/  IMAD.SHL.U32 R6, R11, 0x20, RZ ;  /* 0x000000200b067824 */ /* 0x000fe200078e00ff */
[----:B------:R-:W-:Y:S01]  /*0770*/  LOP3.LUT P6, RZ, R7, 0x2, RZ, 0xc0, !PT ;  /* 0x0000000207ff7812 */ /* 0x000fe200078cc0ff */
[----:B------:R-:W-:Y:S01]  /*0780*/  IMAD.IADD R0, R3, 0x1, R0 ;  /* 0x0000000103007824 */ /* 0x000fe200078e0200 */
[----:B------:R-:W-:Y:S01]  /*0790*/  LOP3.LUT R4, R2, R5, R4, 0xf6, !PT ;  /* 0x0000000502047212 */ /* 0x000fe200078ef604 */
[----:B------:R-:W-:Y:S01]  /*07a0*/  IMAD.SHL.U32 R5, R8, 0x40, RZ ;  /* 0x0000004008057824 */ /* 0x000fe200078e00ff */
[----:B------:R-:W-:Y:S01]  /*07b0*/  SHF.R.S32.HI R2, RZ, 0x6, R15 ;  /* 0x00000006ff027819 */ /* 0x000fe2000001140f */
[----:B------:R-:W-:Y:S01]  /*07c0*/  IMAD.U32 R3, RZ, RZ, UR15 ;  /* 0x0000000fff037e24 */ /* 0x000fe2000f8e00ff */
[C---:B------:R-:W-:Y:S01]  /*07d0*/  LOP3.LUT P5, RZ, R7.reuse, 0x4, RZ, 0xc0, !PT ;  /* 0x0000000407ff7812 */ /* 0x040fe200078ac0ff */
[----:B------:R-:W-:Y:S01]  /*07e0*/  IMAD.SHL.U32 R7, R7, 0x40, RZ ;  /* 0x0000004007077824 */ /* 0x000fe200078e00ff */
[----:B------:R1:W-:Y:S01]  /*07f0*/  STL [R1+0x88], R14 ;  /* 0x0000880e01007387 */ /* 0x0003e20000100800 */
[C---:B------:R-:W-:Y:S01]  /*0800*/  IMAD R10, R2.reuse, 0x200, R9 ;  /* 0x00000200020a7824 */ /* 0x040fe200078e0209 */
[----:B------:R-:W-:Y:S01]  /*0810*/  @!UP5 UIMAD UR52, UR8, UR52, URZ ;  /* 0x000000340834d2a4 */ /* 0x000fe2000f8e023f */
[----:B------:R-:W-:Y:S01]  /*0820*/  IMAD.SHL.U32 R3, R2, 0x8, RZ ;  /* 0x0000000802037824 */ /* 0x000fe200078e00ff */
[----:B------:R-:W-:Y:S01]  /*0830*/  LOP3.LUT R2, R5, 0x1c0, RZ, 0xc0, !PT ;  /* 0x000001c005027812 */ /* 0x000fe200078ec0ff */
[----:B------:R-:W-:Y:S01]  /*0840*/  IMAD.SHL.U32 R252, R0, 0x2, RZ ;  /* 0x0000000200fc7824 */ /* 0x000fe200078e00ff */
[----:B------:R-:W-:-:S02]  /*0850*/  USHF.R.S32.HI UR51, URZ, 0x1f, UR47 ;  /* 0x0000001f3f337899 */ /* 0x000fc4000801142f */
[----:B------:R-:W-:Y:S01]  /*0860*/  LOP3.LUT R3, R3, 0x18, RZ, 0xc0, !PT ;  /* 0x0000001803037812 */ /* 0x000fe200078ec0ff */
[----:B------:R-:W-:Y:S01]  /*0870*/  USHF.R.S32.HI UR50, URZ, 0x1f, UR46 ;  /* 0x0000001f3f327899 */ /* 0x000fe2000801142e */
[----:B------:R-:W-:Y:S01]  /*0880*/  SHF.R.U32.HI R5, RZ, 0x3, R2 ;  /* 0x00000003ff057819 */ /* 0x000fe20000011602 */
[----:B------:R-:W-:Y:S01]  /*0890*/  ULDC.U8 UR34, c[0x0][0x2d8] ;  /* 0x0000b60000227ab9 */ /* 0x000fe20000000000 */
[----:B------:R-:W-:Y:S02]  /*08a0*/  LOP3.LUT R9, R3, 0x20, R6, 0xf8, !PT ;  /* 0x0000002003097812 */ /* 0x000fe400078ef806 */
[----:B------:R-:W-:Y:S02]  /*08b0*/  LOP3.LUT R8, R5, R2, R3, 0x1e, !PT ;  /* 0x0000000205087212 */ /* 0x000fe400078e1e03 */
[----:B------:R-:W-:Y:S01]  /*08c0*/  LOP3.LUT R3, R2, 0x20, R14, 0xf8, !PT ;  /* 0x0000002002037812 */ /* 0x000fe200078ef80e */
[----:B------:R-:W-:-:S03]  /*08d0*/  IMAD.SHL.U32 R2, R16, 0x2, RZ ;  /* 0x0000000210027824 */ /* 0x000fc600078e00ff */
[----:B------:R-:W-:Y:S01]  /*08e0*/  LOP3.LUT R5, R3, R5, RZ, 0x3c, !PT ;  /* 0x0000000503057212 */ /* 0x000fe200078e3cff */
[--C-:B------:R-:W-:Y:S02]  /*08f0*/  IMAD R6, R18, 0x400, R2.reuse ;  /* 0x0000040012067824 */ /* 0x100fe400078e0202 */
[----:B------:R-:W-:Y:S02]  /*0900*/  IMAD.U32 R3, RZ, RZ, UR9 ;  /* 0x00000009ff037e24 */ /* 0x000fe4000f8e00ff */
[----:B------:R-:W-:Y:S01]  /*0910*/  IMAD R3, R13, 0x400, R2 ;  /* 0x000004000d037824 */ /* 0x000fe200078e0202 */
[----:B------:R-:W-:Y:S01]  /*0920*/  LOP3.LUT R2, R7, 0x1c0, RZ, 0xc0, !PT ;  /* 0x000001c007027812 */ /* 0x000fe200078ec0ff */
[----:B------:R-:W-:Y:S02]  /*0930*/  IMAD.IADD R15, R6, 0x1, R5 ;  /* 0x00000001060f7824 */ /* 0x000fe400078e0205 */
[----:B------:R-:W-:Y:S02]  /*0940*/  IMAD.SHL.U32 R5, R11, 0x8, RZ ;  /* 0x000000080b057824 */ /* 0x000fe400078e00ff */
[----:B------:R-:W-:-:S02]  /*0950*/  IMAD.SHL.U32 R7, R12, 0x40, RZ ;  /* 0x000000400c077824 */ /* 0x000fc400078e00ff */
[----:B-1----:R-:W-:Y:S01]  /*0960*/  IMAD.IADD R14, R3, 0x1, R8 ;  /* 0x00000001030e7824 */ /* 0x002fe200078e0208 */
[--C-:B------:R-:W-:Y:S01]  /*0970*/  SHF.R.U32.HI R3, RZ, 0x3, R2.reuse ;  /* 0x00000003ff037819 */ /* 0x100fe20000011602 */
[----:B------:R-:W-:Y:S01]  /*0980*/  IMAD.MOV.U32 R11, RZ, RZ, 0x40 ;  /* 0x00000040ff0b7424 */ /* 0x000fe200078e00ff */
[----:B------:R-:W-:Y:S01]  /*0990*/  LOP3.LUT R5, R2, 0x8, R5, 0xf8, !PT ;  /* 0x0000000802057812 */ /* 0x000fe200078ef805 */
[----:B------:R-:W-:Y:S01]  /*09a0*/  IMAD.MOV.U32 R6, RZ, RZ, 0x20 ;  /* 0x00000020ff067424 */ /* 0x000fe200078e00ff */
[----:B------:R-:W-:Y:S01]  /*09b0*/  LOP3.LUT R7, R7, 0xfffffe00, RZ, 0xc0, !PT ;  /* 0xfffffe0007077812 */ /* 0x000fe200078ec0ff */
[----:B------:R-:W-:Y:S01]  /*09c0*/  IMAD.MOV.U32 R12, RZ, RZ, -0x10 ;  /* 0xfffffff0ff0c7424 */ /* 0x000fe200078e00ff */
[----:B------:R-:W-:Y:S02]  /*09d0*/  LOP3.LUT R2, R3, R9, R2, 0x1e, !PT ;  /* 0x0000000903027212 */ /* 0x000fe400078e1e02 */
[----:B------:R-:W-:Y:S01]  /*09e0*/  LOP3.LUT R3, R5, R3, RZ, 0x3c, !PT ;  /* 0x0000000305037212 */ /* 0x000fe200078e3cff */
[----:B------:R-:W-:Y:S01]  /*09f0*/  IMAD R8, R18, 0x400, R7 ;  /* 0x0000040012087824 */ /* 0x000fe200078e0207 */
[----:B------:R-:W-:Y:S01]  /*0a00*/  SHF.R.S32.HI R5, RZ, 0x2, R17 ;  /* 0x00000002ff057819 */ /* 0x000fe20000011411 */
[----:B------:R-:W-:Y:S01]  /*0a10*/  IMAD R9, R13, 0x400, R7 ;  /* 0x000004000d097824 */ /* 0x000fe200078e0207 */
[----:B------:R-:W-:Y:S01]  /*0a20*/  LOP3.LUT R7, R2, R7, RZ, 0xfc, !PT ;  /* 0x0000000702077212 */ /* 0x000fe200078efcff */
[----:B------:R-:W-:Y:S01]  /*0a30*/  IMAD.IADD R8, R8, 0x1, R3 ;  /* 0x0000000108087824 */ /* 0x000fe200078e0203 */
[----:B------:R-:W-:Y:S01]  /*0a40*/  SEL R2, R11, 0xffffffc0, !P3 ;  /* 0xffffffc00b027807 */ /* 0x000fe20005800000 */
[----:B------:R-:W-:Y:S01]  /*0a50*/  IMAD.IADD R9, R3, 0x1, R9 ;  /* 0x0000000103097824 */ /* 0x000fe200078e0209 */
[----:B------:R-:W-:Y:S01]  /*0a60*/  SEL R3, R6, 0xffffffe0, !P4 ;  /* 0xffffffe006037807 */ /* 0x000fe20006000000 */
[----:B------:R-:W-:Y:S01]  /*0a70*/  IMAD R13, R18, 0x10, R5 ;  /* 0x00000010120d7824 */ /* 0x000fe200078e0205 */
[----:B------:R-:W-:Y:S01]  /*0a80*/  SEL R6, R6, 0xffffffe0, !P6 ;  /* 0xffffffe006067807 */ /* 0x000fe20007000000 */
[----:B------:R-:W-:Y:S01]  /*0a90*/  IMAD.SHL.U32 R5, R10, 0x2, RZ ;  /* 0x000000020a057824 */ /* 0x000fe200078e00ff */
[----:B------:R-:W-:Y:S01]  /*0aa0*/  SEL R10, R12, 0x10, !P0 ;  /* 0x000000100c0a7807 */ /* 0x000fe20004000000 */
[----:B------:R-:W-:Y:S01]  /*0ab0*/  IMAD R16, R0, 0x2, R2 ;  /* 0x0000000200107824 */ /* 0x000fe200078e0202 */
[----:B------:R1:W-:Y:S01]  /*0ac0*/  STL [R1+0x3c], R13 ;  /* 0x00003c0d01007387 */ /* 0x0003e20000100800 */
[----:B------:R-:W-:Y:S01]  /*0ad0*/  LEA R12, R14, 0xc000, 0x1 ;  /* 0x0000c0000e0c7811 */ /* 0x000fe200078e08ff */
[----:B------:R-:W-:Y:S01]  /*0ae0*/  IMAD.SHL.U32 R8, R8, 0x2, RZ ;  /* 0x0000000208087824 */ /* 0x000fe200078e00ff */
[----:B------:R-:W-:Y:S01]  /*0af0*/  LEA R9, R9, 0x12000, 0x1 ;  /* 0x0001200009097811 */ /* 0x000fe200078e08ff */
[----:B------:R2:W-:Y:S04]  /*0b00*/  STL [R1+0x38], R5 ;  /* 0x0000380501007387 */ /* 0x0005e80000100800 */
[----:B------:R-:W-:Y:S01]  /*0b10*/  STL [R1], R16 ;  /* 0x0000001001007387 */ /* 0x000fe20000100800 */
[----:B-1----:R-:W-:-:S02]  /*0b20*/  IMAD R13, R0, 0x2, R3 ;  /* 0x00000002000d7824 */ /* 0x002fc400078e0203 */
[----:B------:R-:W-:Y:S02]  /*0b30*/  IMAD.IADD R3, R3, 0x1, R16 ;  /* 0x0000000103037824 */ /* 0x000fe400078e0210 */
[----:B------:R-:W-:Y:S01]  /*0b40*/  IMAD.IADD R0, R2, 0x1, R13 ;  /* 0x0000000102007824 */ /* 0x000fe200078e020d */
[----:B------:R1:W-:Y:S01]  /*0b50*/  STL [R1+0x4], R13 ;  /* 0x0000040d01007387 */ /* 0x0003e20000100800 */
[----:B--2---:R-:W-:Y:S01]  /*0b60*/  SEL R5, R11, 0xffffffc0, !P5 ;  /* 0xffffffc00b057807 */ /* 0x004fe20006800000 */
[----:B------:R-:W-:Y:S02]  /*0b70*/  IMAD R2, R4, 0x2, R2 ;  /* 0x0000000204027824 */ /* 0x000fe400078e0202 */
[----:B------:R2:W-:Y:S04]  /*0b80*/  STL [R1+0x2c], R3 ;  /* 0x00002c0301007387 */ /* 0x0005e80000100800 */
[----:B------:R3:W-:Y:S01]  /*0b90*/  STL [R1+0x10], R0 ;  /* 0x0000100001007387 */ /* 0x0007e20000100800 */
[----:B-1----:R-:W-:-:S02]  /*0ba0*/  IMAD.SHL.U32 R13, R15, 0x2, RZ ;  /* 0x000000020f0d7824 */ /* 0x002fc400078e00ff */
[----:B--2---:R-:W-:-:S03]  /*0bb0*/  IMAD.SHL.U32 R3, R4, 0x2, RZ ;  /* 0x0000000204037824 */ /* 0x004fc600078e00ff */
[C---:B------:R-:W-:Y:S01]  /*0bc0*/  IADD3 R11, R13.reuse, 0x20, RZ ;  /* 0x000000200d0b7810 */ /* 0x040fe20007ffe0ff */
[----:B------:R-:W-:Y:S01]  /*0bd0*/  STL [R1+0x50], R13 ;  /* 0x0000500d01007387 */ /* 0x000fe20000100800 */
[C---:B------:R-:W-:Y:S01]  /*0be0*/  IADD3 R4, R12.reuse, 0x40, RZ ;  /* 0x000000400c047810 */ /* 0x040fe20007ffe0ff */
[C---:B---3--:R-:W-:Y:S01]  /*0bf0*/  IMAD.IADD R0, R13.reuse, 0x1, R10 ;  /* 0x000000010d007824 */ /* 0x048fe200078e020a */
[----:B------:R-:W-:Y:S01]  /*0c00*/  @P1 IADD3 R11, R13, -0x20, RZ ;  /* 0xffffffe00d0b1810 */ /* 0x000fe20007ffe0ff */
[----:B------:R-:W-:Y:S01]  /*0c10*/  STL [R1+0x70], R12 ;  /* 0x0000700c01007387 */ /* 0x000fe20000100800 */
[----:B------:R-:W-:-:S03]  /*0c20*/  @P2 IADD3 R4, R12, -0x40, RZ ;  /* 0xffffffc00c042810 */ /* 0x000fc60007ffe0ff */
        /* <DEDUP_REMOVED lines=19> */
[----:B------:R2:W-:Y:S02]  /*0d60*/  STL [R1+0x24], R4 ;  /* 0x0000240401007387 */ /* 0x0005e40000100800 */
.L_x_373:
        /* <DEDUP_REMOVED lines=53> */
.L_x_345:
        /* <DEDUP_REMOVED lines=59> */
.L_x_347:
        /* <DEDUP_REMOVED lines=18> */
.L_x_348:
        /* <DEDUP_REMOVED lines=71> */
.L_x_349:
[----:B------:R-:W-:Y:S02]  /*1a00*/  UMOV UR8, UR53 ;  /* 0x0000003500087c82 */ /* 0x000fe40008000000 */
.L_x_350:
        /* <DEDUP_REMOVED lines=22> */
[----:B------:R-:W-:-:S03]  /*1b70*/  SHF.R.S32.HI R27, RZ, 0x3, R27 ;  /* 0x00000003ff1b7819 */ /* 0x000fc6000001141b */
[----:B------:R-:W-:Y:S01]  /*1b80*/  UIMAD UR11, UR15, UR7, UR6 ;  /* 0x000000070f0b72a4 */ /* 0x000fe2000f8e0206 */
[----:B------:R-:W-:Y:S01]  /*1b90*/  SHF.R.S32.HI R20, RZ, 0x1f, R27 ;  /* 0x0000001fff147819 */ /* 0x000fe2000001141b */
[----:B------:R-:W-:Y:S01]  /*1ba0*/  UIADD3 UR6, UR15, UR8, URZ ;  /* 0x000000080f067290 */ /* 0x000fe2000fffe03f */
[----:B------:R-:W-:Y:S02]  /*1bb0*/  IADD3 R5, P0, R27, UR15, RZ ;  /* 0x0000000f1b057c10 */ /* 0x000fe4000ff1e0ff */
[----:B------:R-:W-:Y:S02]  /*1bc0*/  ULDC.64 UR8, c[0x0][0x3c8] ;  /* 0x0000f20000087ab9 */ /* 0x000fe40000000a00 */
[----:B------:R-:W-:Y:S01]  /*1bd0*/  IADD3.X R9, R20, UR24, RZ, P0, !PT ;  /* 0x0000001814097c10 */ /* 0x000fe200087fe4ff */
[----:B------:R-:W-:Y:S02]  /*1be0*/  UMOV UR24, 0x4 ;  /* 0x0000000400187882 */ /* 0x000fe40000000000 */
[----:B------:R-:W-:-:S02]  /*1bf0*/  UIMAD.WIDE UR6, UR6, UR24, UR8 ;  /* 0x00000018060672a5 */ /* 0x000fc4000f8e0208 */
        /* <DEDUP_REMOVED lines=13> */
[----:B------:R-:W-:Y:S01]  /*1cd0*/  IADD3.X R9, R7, UR28, R5, P0, !PT ;  /* 0x0000001c07097c10 */ /* 0x000fe200087fe405 */
[----:B------:R-:W-:Y:S01]  /*1ce0*/  IMAD.U32 R5, RZ, RZ, UR15 ;  /* 0x0000000fff057e24 */ /* 0x000fe2000f8e00ff */
[----:B------:R-:W-:Y:S01]  /*1cf0*/  IADD3 R6, P0, R14, UR22, RZ ;  /* 0x000000160e067c10 */ /* 0x000fe2000ff1e0ff */
[----:B------:R-:W-:-:S02]  /*1d00*/  USHF.R.S32.HI UR12, URZ, 0x1f, UR6 ;  /* 0x0000001f3f0c7899 */ /* 0x000fc40008011406 */
[----:B------:R-:W-:Y:S01]  /*1d10*/  IMAD.WIDE.U32 R8, R11, c[0x0][0x1a8], R8 ;  /* 0x00006a000b087a25 */ /* 0x000fe200078e0008 */
[----:B------:R-:W-:Y:S01]  /*1d20*/  IADD3.X R7, R15, UR23, RZ, P0, !PT ;  /* 0x000000170f077c10 */ /* 0x000fe200087fe4ff */
[----:B------:R-:W-:Y:S02]  /*1d30*/  ULEA.HI UR12, UR12, UR6, URZ, 0x6 ;  /* 0x000000060c0c7291 */ /* 0x000fe4000f8f303f */
[----:B------:R-:W-:Y:S01]  /*1d40*/  ULDC.64 UR22, c[0x0][0x200] ;  /* 0x0000800000167ab9 */ /* 0x000fe20000000a00 */
[----:B------:R-:W-:Y:S01]  /*1d50*/  LEA R28, P2, R8, c[0x0][0x160], 0x1 ;  /* 0x00005800081c7a11 */ /* 0x000fe200078408ff */
[----:B------:R-:W-:Y:S01]  /*1d60*/  IMAD.WIDE.U32 R6, R5, c[0x0][0x370], R6 ;  /* 0x0000dc0005067a25 */ /* 0x000fe200078e0006 */
[----:B-----5:R-:W-:Y:S01]  /*1d70*/  SHF.R.S32.HI R5, RZ, 0x1f, R22 ;  /* 0x0000001fff057819 */ /* 0x020fe20000011416 */
[----:B------:R-:W-:Y:S02]  /*1d80*/  USHF.R.S32.HI UR12, URZ, 0x6, UR12 ;  /* 0x000000063f0c7899 */ /* 0x000fe4000801140c */
[----:B------:R-:W-:Y:S01]  /*1d90*/  UIMAD.WIDE UR6, UR13, UR24, UR22 ;  /* 0x000000180d0672a5 */ /* 0x000fe2000f8e0216 */
[----:B------:R-:W-:Y:S01]  /*1da0*/  LEA.HI R5, R5, R22, RZ, 0x5 ;  /* 0x0000001605057211 */ /* 0x000fe200078f28ff */
[----:B------:R-:W-:Y:S01]  /*1db0*/  UISETP.LT.AND UP1, UPT, URZ, UR12, UPT ;  /* 0x0000000c3f00728c */ /* 0x000fe2000bf21270 */
[----:B------:R-:W-:-:S02]  /*1dc0*/  IADD3 R7, R7, UR11, RZ ;  /* 0x0000000b07077c10 */ /* 0x000fc4000fffe0ff */
[----:B------:R-:W-:Y:S01]  /*1dd0*/  LOP3.LUT R10, R5, 0xffffffe0, RZ, 0xc0, !PT ;  /* 0xffffffe0050a7812 */ /* 0x000fe200078ec0ff */
[----:B------:R-:W-:Y:S01]  /*1de0*/  USEL UR12, URZ, UR12, !UP1 ;  /* 0x0000000c3f0c7287 */ /* 0x000fe2000c800000 */
[----:B------:R-:W-:Y:S01]  /*1df0*/  SHF.R.S32.HI R5, RZ, 0x5, R5 ;  /* 0x00000005ff057819 */ /* 0x000fe20000011405 */
[----:B------:R-:W-:Y:S01]  /*1e00*/  IMAD.WIDE.U32 R6, R11, c[0x0][0x378], R6 ;  /* 0x0000de000b067a25 */ /* 0x000fe200078e0006 */
[----:B------:R-:W-:Y:S01]  /*1e10*/  IADD3 R11, R9, UR16, RZ ;  /* 0x00000010090b7c10 */ /* 0x000fe2000fffe0ff */
[----:B------:R-:W-:Y:S02]  /*1e20*/  UISETP.GT.AND UP1, UPT, UR29, UR12, UPT ;  /* 0x0000000c1d00728c */ /* 0x000fe4000bf24270 */
[----:B------:R-:W-:Y:S01]  /*1e30*/  IMAD.IADD R22, R22, 0x1, -R10 ;  /* 0x0000000116167824 */ /* 0x000fe200078e0a0a */
[----:B------:R-:W-:Y:S01]  /*1e40*/  IADD3 R7, R7, UR14, RZ ;  /* 0x0000000e07077c10 */ /* 0x000fe2000fffe0ff */
[----:B------:R-:W-:Y:S01]  /*1e50*/  IMAD R9, R20, c[0x0][0x370], RZ ;  /* 0x0000dc0014097a24 */ /* 0x000fe200078e02ff */
[----:B------:R-:W-:Y:S01]  /*1e60*/  LEA.HI.X R29, R8, c[0x0][0x164], R11, 0x1, P2 ;  /* 0x00005900081d7a11 */ /* 0x000fe200010f0c0b */
[----:B------:R-:W-:-:S02]  /*1e70*/  IMAD R5, R5, UR48, R22 ;  /* 0x0000003005057c24 */ /* 0x000fc4000f8e0216 */
[C---:B------:R-:W-:Y:S02]  /*1e80*/  IMAD R9, R27.reuse, c[0x0][0x374], R9 ;  /* 0x0000dd001b097a24 */ /* 0x040fe400078e0209 */
[----:B------:R-:W-:Y:S01]  /*1e90*/  IMAD.WIDE.U32 R6, R27, c[0x0][0x370], R6 ;  /* 0x0000dc001b067a25 */ /* 0x000fe200078e0006 */
[C---:B------:R-:W-:Y:S01]  /*1ea0*/  IADD3 R10, P0, R5.reuse, UR20, RZ ;  /* 0x00000014050a7c10 */ /* 0x040fe2000ff1e0ff */
[----:B------:R1:W-:Y:S03]  /*1eb0*/  STL.64 [R1+0x48], R28 ;  /* 0x0000481c01007387 */ /* 0x0003e60000100a00 */
[----:B------:R-:W-:Y:S01]  /*1ec0*/  LEA.HI.X.SX32 R8, R5, UR17, 0x1, P0 ;  /* 0x0000001105087c11 */ /* 0x000fe200080f0eff */
[----:B------:R-:W-:Y:S01]  /*1ed0*/  IMAD.IADD R5, R7, 0x1, R9 ;  /* 0x0000000107057824 */ /* 0x000fe200078e0209 */
[----:B------:R-:W-:Y:S02]  /*1ee0*/  LEA R30, P3, R6, c[0x0][0x330], 0x1 ;  /* 0x0000cc00061e7a11 */ /* 0x000fe400078608ff */
[----:B------:R-:W-:-:S02]  /*1ef0*/  LEA R16, P2, R10, c[0x0][0x350], 0x2 ;  /* 0x0000d4000a107a11 */ /* 0x000fc400078410ff */
[----:B------:R-:W-:Y:S02]  /*1f00*/  LEA.HI.X R31, R6, c[0x0][0x334], R5, 0x1, P3 ;  /* 0x0000cd00061f7a11 */ /* 0x000fe400018f0c05 */
[----:B------:R-:W-:Y:S02]  /*1f10*/  LEA.HI.X R17, R10, c[0x0][0x354], R8, 0x2, P2 ;  /* 0x0000d5000a117a11 */ /* 0x000fe400010f1408 */
[----:B------:R-:W-:Y:S01]  /*1f20*/  PLOP3.LUT P0, PT, PT, PT, UP1, 0x80, 0x0 ;  /* 0x000000000000781c */ /* 0x000fe20003f0f018 */
[----:B------:R1:W-:Y:S04]  /*1f30*/  STL.64 [R1+0x40], R30 ;  /* 0x0000401e01007387 */ /* 0x0003e80000100a00 */
[----:B------:R1:W-:Y:S08]  /*1f40*/  STL.64 [R1+0x30], R16 ;  /* 0x0000301001007387 */ /* 0x0003f00000100a00 */
[----:B------:R-:W-:Y:S05]  /*1f50*/  @P0 BRA `(.L_x_351) ;  /* 0x000007d000000947 */ /* 0x000fea0003800000 */
        /* <DEDUP_REMOVED lines=18> */
.L_x_352:
        /* <DEDUP_REMOVED lines=18> */
.L_x_353:
        /* <DEDUP_REMOVED lines=29> */
.L_x_355:
[----:B------:R-:W-:Y:S05]  /*2370*/  BSYNC B0 ;  /* 0x0000000000007941 */ /* 0x000fea0003800000 */
.L_x_354:
[----:B--2---:R-:W-:Y:S01]  /*2380*/  IADD3 R4, R27, 0x20, RZ ;  /* 0x000000201b047810 */ /* 0x004fe20007ffe0ff */
        /* <DEDUP_REMOVED lines=15> */
.L_x_357:
[----:B------:R-:W-:Y:S05]  /*2480*/  BSYNC B0 ;  /* 0x0000000000007941 */ /* 0x000fea0003800000 */
.L_x_356:
[----:B------:R-:W-:Y:S01]  /*2490*/  ULDC.64 UR6, c[0x0][0x3a8] ;  /* 0x0000ea0000067ab9 */ /* 0x000fe20000000a00 */
[----:B--2---:R-:W-:Y:S01]  /*24a0*/  IMAD.U32 R4, RZ, RZ, UR18 ;  /* 0x00000012ff047e24 */ /* 0x004fe2000f8e00ff */
        /* <DEDUP_REMOVED lines=25> */
.L_x_359:
[----:B------:R-:W-:Y:S05]  /*2640*/  BSYNC B0 ;  /* 0x0000000000007941 */ /* 0x000fea0003800000 */
.L_x_358:
[----:B------:R-:W-:Y:S05]  /*2650*/  @P0 BRA `(.L_x_360) ;  /* 0x0000616000000947 */ /* 0x000fea0003800000 */
[----:B--2---:R-:W-:Y:S02]  /*2660*/  IADD3 R4, P0, R27, 0x20, RZ ;  /* 0x000000201b047810 */ /* 0x004fe40007f1e0ff */
        /* <DEDUP_REMOVED lines=12> */
.L_x_351:
[----:B------:R-:W2:Y:S01]  /*2730*/  LDL R26, [R1+0x38] ;  /* 0x00003800011a7983 */ /* 0x000ea20000100800 */
[----:B------:R-:W-:Y:S01]  /*2740*/  ULDC.64 UR14, c[0x0][0x198] ;  /* 0x00006600000e7ab9 */ /* 0x000fe20000000a00 */
[----:B------:R-:W-:Y:S01]  /*2750*/  IMAD.U32 R6, RZ, RZ, UR18 ;  /* 0x00000012ff067e24 */ /* 0x000fe2000f8e00ff */
[----:B------:R-:W-:Y:S01]  /*2760*/  UIMAD UR11, UR19, UR14, URZ ;  /* 0x0000000e130b72a4 */ /* 0x000fe2000f8e023f */
[----:B------:R-:W-:Y:S01]  /*2770*/  IMAD.U32 R8, RZ, RZ, UR18 ;  /* 0x00000012ff087e24 */ /* 0x000fe2000f8e00ff */
[----:B------:R-:W-:Y:S01]  /*2780*/  ULDC.64 UR16, c[0x0][0x1a0] ;  /* 0x0000680000107ab9 */ /* 0x000fe20000000a00 */
[----:B------:R-:W-:Y:S01]  /*2790*/  IADD3 R5, R27, 0x20, RZ ;  /* 0x000000201b057810 */ /* 0x000fe20007ffe0ff */
[----:B------:R-:W-:Y:S01]  /*27a0*/  UIMAD UR16, UR19, UR16, URZ ;  /* 0x00000010131072a4 */ /* 0x000fe2000f8e023f */
[----:B------:R-:W-:Y:S01]  /*27b0*/  IMAD.WIDE.U32 R6, R6, c[0x0][0x1a0], R14 ;  /* 0x0000680006067a25 */ /* 0x000fe200078e000e */
[----:B------:R-:W-:-:S02]  /*27c0*/  UIMAD UR15, UR18, UR15, UR11 ;  /* 0x0000000f120f72a4 */ /* 0x000fc4000f8e020b */
[----:B------:R-:W-:Y:S01]  /*27d0*/  UIMAD UR13, UR32, -0x40, UR21 ;  /* 0xffffffc0200d78a4 */ /* 0x000fe2000f8e0215 */
[----:B------:R-:W-:Y:S01]  /*27e0*/  IMAD.WIDE.U32 R8, R8, c[0x0][0x198], R14 ;  /* 0x0000660008087a25 */ /* 0x000fe200078e000e */
[----:B------:R-:W-:Y:S01]  /*27f0*/  UIMAD UR11, UR8, -0x40, UR31 ;  /* 0xffffffc0080b78a4 */ /* 0x000fe2000f8e021f */
[----:B------:R-:W-:Y:S01]  /*2800*/  IADD3 R6, P3, R6, UR25, RZ ;  /* 0x0000001906067c10 */ /* 0x000fe2000ff7e0ff */
[----:B------:R-:W-:Y:S02]  /*2810*/  UIMAD UR17, UR18, UR17, UR16 ;  /* 0x00000011121172a4 */ /* 0x000fe4000f8e0210 */
[C---:B------:R-:W-:Y:S02]  /*2820*/  ISETP.GE.AND P2, PT, R5.reuse, UR13, PT ;  /* 0x0000000d05007c0c */ /* 0x040fe4000bf46270 */
[----:B------:R-:W-:Y:S01]  /*2830*/  ISETP.GE.AND P1, PT, R5, UR11, PT ;  /* 0x0000000b05007c0c */ /* 0x000fe2000bf26270 */
[----:B------:R-:W-:Y:S01]  /*2840*/  IMAD.U32 R5, RZ, RZ, UR15 ;  /* 0x0000000fff057e24 */ /* 0x000fe2000f8e00ff */
[----:B------:R-:W-:-:S02]  /*2850*/  MOV R10, UR17 ;  /* 0x00000011000a7c02 */ /* 0x000fc40008000f00 */
[----:B------:R-:W-:Y:S01]  /*2860*/  IADD3 R8, P0, R8, UR27, RZ ;  /* 0x0000001b08087c10 */ /* 0x000fe2000ff1e0ff */
[----:B------:R-:W-:Y:S01]  /*2870*/  IMAD.MOV.U32 R23, RZ, RZ, 0x40 ;  /* 0x00000040ff177424 */ /* 0x000fe200078e00ff */
[----:B------:R-:W-:Y:S01]  /*2880*/  IADD3.X R7, R7, UR26, R10, P3, !PT ;  /* 0x0000001a07077c10 */ /* 0x000fe20009ffe40a */
[C---:B------:R-:W-:Y:S01]  /*2890*/  IMAD R10, R12.reuse, c[0x0][0x1b8], RZ ;  /* 0x00006e000c0a7a24 */ /* 0x040fe200078e02ff */
[----:B------:R-:W-:Y:S01]  /*28a0*/  IADD3.X R9, R9, UR30, R5, P0, !PT ;  /* 0x0000001e09097c10 */ /* 0x000fe200087fe405 */
[----:B------:R-:W-:Y:S02]  /*28b0*/  IMAD R5, R12, c[0x0][0x1b0], RZ ;  /* 0x00006c000c057a24 */ /* 0x000fe400078e02ff */
[----:B------:R-:W-:-:S04]  /*28c0*/  IMAD.WIDE.U32 R12, R23, c[0x0][0x370], RZ ;  /* 0x0000dc00170c7a25 */ /* 0x000fc800078e00ff */
[----:B-1----:R-:W-:Y:S01]  /*28d0*/  IMAD R15, R23, c[0x0][0x374], RZ ;  /* 0x0000dd00170f7a24 */ /* 0x002fe200078e02ff */
[----:B------:R-:W-:-:S04]  /*28e0*/  @!P1 IADD3 R14, P0, R30, R12, RZ ;  /* 0x0000000c1e0e9210 */ /* 0x000fc80007f1e0ff */
[----:B------:R-:W-:Y:S02]  /*28f0*/  @!P1 IADD3.X R15, R31, R13, R15, P0, !PT ;  /* 0x0000000d1f0f9210 */ /* 0x000fe400007fe40f */
[----:B------:R-:W-:Y:S01]  /*2900*/  @!P2 IADD3 R18, P0, R27, 0x20, RZ ;  /* 0x000000201b12a810 */ /* 0x000fe20007f1e0ff */
[C---:B------:R-:W-:Y:S02]  /*2910*/  IMAD R10, R4.reuse, c[0x0][0x1bc], R10 ;  /* 0x00006f00040a7a24 */ /* 0x040fe400078e020a */
[C---:B------:R-:W-:Y:S02]  /*2920*/  IMAD R11, R4.reuse, c[0x0][0x1b4], R5 ;  /* 0x00006d00040b7a24 */ /* 0x040fe400078e0205 */
[----:B------:R-:W-:-:S04]  /*2930*/  IMAD.WIDE.U32 R6, R4, c[0x0][0x1b8], R6 ;  /* 0x00006e0004067a25 */ /* 0x000fc800078e0006 */
[----:B------:R-:W-:-:S04]  /*2940*/  IMAD.WIDE.U32 R4, R4, c[0x0][0x1b0], R8 ;  /* 0x00006c0004047a25 */ /* 0x000fc800078e0008 */
[----:B------:R-:W-:Y:S01]  /*2950*/  @!P2 IMAD.X R9, RZ, RZ, R20, P0 ;  /* 0x000000ffff09a224 */ /* 0x000fe200000e0614 */
[----:B------:R-:W-:Y:S02]  /*2960*/  PLOP3.LUT P0, PT, PT, PT, UP6, 0x80, 0x0 ;  /* 0x000000000000781c */ /* 0x000fe40003f0f068 */
[C---:B------:R-:W-:Y:S02]  /*2970*/  ISETP.GE.AND P3, PT, R27.reuse, UR13, PT ;  /* 0x0000000d1b007c0c */ /* 0x040fe4000bf66270 */
[----:B------:R-:W-:Y:S02]  /*2980*/  @!P2 IADD3 R8, P4, R27, 0x20, RZ ;  /* 0x000000201b08a810 */ /* 0x000fe40007f9e0ff */
[----:B------:R-:W-:-:S03]  /*2990*/  IADD3 R7, R7, R10, RZ ;  /* 0x0000000a07077210 */ /* 0x000fc60007ffe0ff */
[----:B------:R-:W-:-:S04]  /*29a0*/  @!P2 IMAD.X R12, RZ, RZ, R20, P4 ;  /* 0x000000ffff0ca224 */ /* 0x000fc800020e0614 */
[----:B------:R-:W-:Y:S01]  /*29b0*/  @P0 BAR.SYNC.DEFER_BLOCKING 0x0 ;  /* 0x0000000000000b1d */ /* 0x000fe20000010000 */
[----:B------:R-:W-:Y:S01]  /*29c0*/  IADD3 R5, R5, R11, RZ ;  /* 0x0000000b05057210 */ /* 0x000fe20007ffe0ff */
[----:B------:R-:W-:Y:S01]  /*29d0*/  @!P2 IMAD R17, R12, c[0x0][0x1a0], RZ ;  /* 0x000068000c11aa24 */ /* 0x000fe200078e02ff */
[----:B------:R-:W-:Y:S01]  /*29e0*/  @!P2 MOV R11, R7 ;  /* 0x00000007000ba202 */ /* 0x000fe20000000f00 */
[----:B------:R-:W-:Y:S02]  /*29f0*/  @!P2 IMAD.MOV.U32 R10, RZ, RZ, R6 ;  /* 0x000000ffff0aa224 */ /* 0x000fe400078e0006 */
[----:B------:R-:W-:Y:S01]  /*2a00*/  @!P3 IMAD R19, R20, c[0x0][0x1a0], RZ ;  /* 0x000068001413ba24 */ /* 0x000fe200078e02ff */
[----:B------:R-:W-:Y:S01]  /*2a10*/  @!P2 MOV R12, R4 ;  /* 0x00000004000ca202 */ /* 0x000fe20000000f00 */
[----:B------:R-:W-:Y:S02]  /*2a20*/  @!P2 IMAD R16, R9, c[0x0][0x198], RZ ;  /* 0x000066000910aa24 */ /* 0x000fe400078e02ff */
[----:B------:R-:W-:-:S02]  /*2a30*/  @!P2 IMAD R17, R8, c[0x0][0x1a4], R17 ;  /* 0x000069000811aa24 */ /* 0x000fc400078e0211 */
[----:B------:R-:W-:-:S04]  /*2a40*/  @!P2 IMAD.WIDE.U32 R8, R8, c[0x0][0x1a0], R10 ;  /* 0x000068000808aa25 */ /* 0x000fc800078e000a */
[----:B------:R-:W-:Y:S02]  /*2a50*/  @!P2 IMAD.MOV.U32 R13, RZ, RZ, R5 ;  /* 0x000000ffff0da224 */ /* 0x000fe400078e0005 */
[C---:B------:R-:W-:Y:S02]  /*2a60*/  @!P3 IMAD R10, R27.reuse, c[0x0][0x1a4], R19 ;  /* 0x000069001b0aba24 */ /* 0x040fe400078e0213 */
[----:B------:R-:W-:-:S04]  /*2a70*/  @!P3 IMAD.WIDE.U32 R6, R27, c[0x0][0x1a0], R6 ;  /* 0x000068001b06ba25 */ /* 0x000fc800078e0006 */
[C---:B------:R-:W-:Y:S01]  /*2a80*/  @!P2 IMAD R21, R18.reuse, c[0x0][0x19c], R16 ;  /* 0x000067001215aa24 */ /* 0x040fe200078e0210 */
[----:B------:R-:W-:Y:S01]  /*2a90*/  @!P3 IADD3 R7, R7, R10, RZ ;  /* 0x0000000a0707b210 */ /* 0x000fe20007ffe0ff */
[----:B------:R-:W-:Y:S01]  /*2aa0*/  @!P2 IMAD.WIDE.U32 R18, R18, c[0x0][0x198], R12 ;  /* 0x000066001212aa25 */ /* 0x000fe200078e000c */
[----:B------:R-:W-:Y:S02]  /*2ab0*/  @!P3 LEA R12, P5, R6, c[0x0][0x170], 0x1 ;  /* 0x00005c00060cba11 */ /* 0x000fe400078a08ff */
[----:B------:R-:W-:Y:S01]  /*2ac0*/  @!P2 LEA R10, P4, R8, c[0x0][0x170], 0x1 ;  /* 0x00005c00080aaa11 */ /* 0x000fe200078808ff */
[----:B------:R-:W-:Y:S01]  /*2ad0*/  @!P3 IMAD R11, R20, c[0x0][0x198], RZ ;  /* 0x00006600140bba24 */ /* 0x000fe200078e02ff */
[----:B------:R-:W-:Y:S01]  /*2ae0*/  @!P3 LEA.HI.X R13, R6, c[0x0][0x174], R7, 0x1, P5 ;  /* 0x00005d00060dba11 */ /* 0x000fe200028f0c07 */
[----:B------:R-:W-:Y:S02]  /*2af0*/  @!P2 IMAD.IADD R9, R9, 0x1, R17 ;  /* 0x000000010909a824 */ /* 0x000fe400078e0211 */
[----:B------:R-:W-:-:S03]  /*2b00*/  @!P3 IMAD R20, R27, c[0x0][0x19c], R11 ;  /* 0x000067001b14ba24 */ /* 0x000fc600078e020b */
[----:B------:R-:W-:Y:S01]  /*2b10*/  @!P2 LEA.HI.X R11, R8, c[0x0][0x174], R9, 0x1, P4 ;  /* 0x00005d00080baa11 */ /* 0x000fe200020f0c09 */
        /* <DEDUP_REMOVED lines=18> */
[----:B------:R-:W-:-:S03]  /*2c40*/  ISETP.GE.AND P0, PT, R27, UR11, PT ;  /* 0x0000000b1b007c0c */ /* 0x000fc6000bf06270 */
[----:B------:R-:W0:Y:S04]  /*2c50*/  LDGDEPBAR ;  /* 0x00000000000079af */ /* 0x000e280000000000 */
[----:B--2---:R-:W2:Y:S06]  /*2c60*/  LDL R10, [R1+0x3c] ;  /* 0x00003c00010a7983 */ /* 0x004eac0000100800 */
[----:B------:R-:W-:Y:S04]  /*2c70*/  @P0 STS.128 [R26+0x6000], RZ ;  /* 0x006000ff1a000388 */ /* 0x000fe80000000c00 */
[----:B------:R-:W-:Y:S04]  /*2c80*/  @P0 STS.128 [R26+0x8000], RZ ;  /* 0x008000ff1a000388 */ /* 0x000fe80000000c00 */
[----:B------:R-:W-:Y:S04]  /*2c90*/  @P0 STS.128 [R26+0xa000], RZ ;  /* 0x00a000ff1a000388 */ /* 0x000fe80000000c00 */
[----:B------:R-:W-:Y:S01]  /*2ca0*/  @!PT LDS RZ, [RZ] ;  /* 0x00000000fffff984 */ /* 0x000fe20000000800 */
[----:B------:R-:W-:Y:S01]  /*2cb0*/  @!PT LDS RZ, [RZ] ;  /* 0x00000000fffff984 */ /* 0x000fe20000000800 */
[----:B------:R-:W-:Y:S01]  /*2cc0*/  @!PT LDS RZ, [RZ] ;  /* 0x00000000fffff984 */ /* 0x000fe20000000800 */
[----:B------:R3:W-:Y:S01]  /*2cd0*/  @!P0 LDGSTS.E.BYPASS.LTC128B.128 [R26+0x6000], [R30.64] ;  /* 0x060000001e1a8fae */ /* 0x0007e2000b901d44 */
[----:B------:R-:W-:-:S03]  /*2ce0*/  IMAD.WIDE.U32 R24, R23, c[0x0][0x190], RZ ;  /* 0x0000640017187a25 */ /* 0x000fc600078e00ff */
[----:B------:R3:W-:Y:S04]  /*2cf0*/  @!P0 LDGSTS.E.BYPASS.LTC128B.128 [R26+0x8000], [R30.64+0x80] ;  /* 0x080000801e1a8fae */ /* 0x0007e8000b901d44 */
[----:B------:R3:W-:Y:S04]  /*2d00*/  @!P0 LDGSTS.E.BYPASS.LTC128B.128 [R26+0xa000], [R30.64+0x100] ;  /* 0x0a0001001e1a8fae */ /* 0x0007e8000b901d44 */
[----:B------:R-:W-:Y:S04]  /*2d10*/  @P1 STS.128 [R26+0x7000], RZ ;  /* 0x007000ff1a001388 */ /* 0x000fe80000000c00 */
[----:B------:R-:W-:Y:S01]  /*2d20*/  @P1 STS.128 [R26+0x9000], RZ ;  /* 0x009000ff1a001388 */ /* 0x000fe20000000c00 */
[----:B------:R-:W-:-:S03]  /*2d30*/  IMAD R23, R23, c[0x0][0x194], RZ ;  /* 0x0000650017177a24 */ /* 0x000fc600078e02ff */
[----:B------:R-:W-:Y:S01]  /*2d40*/  @P1 STS.128 [R26+0xb000], RZ ;  /* 0x00b000ff1a001388 */ /* 0x000fe20000000c00 */
[----:B------:R-:W-:-:S03]  /*2d50*/  @!P1 IADD3 R8, P6, R28, R24, RZ ;  /* 0x000000181c089210 */ /* 0x000fc60007fde0ff */
[----:B------:R-:W-:Y:S01]  /*2d60*/  @!PT LDS RZ, [RZ] ;  /* 0x00000000fffff984 */ /* 0x000fe20000000800 */
[----:B------:R-:W-:Y:S01]  /*2d70*/  @!PT LDS RZ, [RZ] ;  /* 0x00000000fffff984 */ /* 0x000fe20000000800 */
[----:B------:R-:W-:Y:S01]  /*2d80*/  @!PT LDS RZ, [RZ] ;  /* 0x00000000fffff984 */ /* 0x000fe20000000800 */
[----:B------:R1:W-:Y:S01]  /*2d90*/  @!P1 LDGSTS.E.BYPASS.LTC128B.128 [R26+0x7000], [R14.64] ;  /* 0x070000000e1a9fae */ /* 0x0003e2000b901d44 */
[----:B------:R-:W-:-:S03]  /*2da0*/  @!P3 IMAD.WIDE.U32 R16, R27, c[0x0][0x198], R4 ;  /* 0x000066001b10ba25 */ /* 0x000fc600078e0004 */
[----:B------:R1:W-:Y:S04]  /*2db0*/  @!P1 LDGSTS.E.BYPASS.LTC128B.128 [R26+0x9000], [R14.64+0x80] ;  /* 0x090000800e1a9fae */ /* 0x0003e8000b901d44 */
[----:B------:R1:W-:Y:S04]  /*2dc0*/  @!P1 LDGSTS.E.BYPASS.LTC128B.128 [R26+0xb000], [R14.64+0x100] ;  /* 0x0b0001000e1a9fae */ /* 0x0003e8000b901d44 */
[----:B------:R-:W-:Y:S01]  /*2dd0*/  @P0 STS.128 [R26], RZ ;  /* 0x000000ff1a000388 */ /* 0x000fe20000000c00 */
[----:B------:R-:W-:-:S03]  /*2de0*/  @!P1 IADD3.X R9, R29, R25, R23, P6, !PT ;  /* 0x000000191d099210 */ /* 0x000fc600037fe417 */
[----:B------:R-:W-:Y:S04]  /*2df0*/  @P0 STS.128 [R26+0x2000], RZ ;  /* 0x002000ff1a000388 */ /* 0x000fe80000000c00 */
[----:B------:R-:W-:Y:S01]  /*2e00*/  @P0 STS.128 [R26+0x4000], RZ ;  /* 0x004000ff1a000388 */ /* 0x000fe20000000c00 */
[----:B------:R-:W-:-:S03]  /*2e10*/  @!P3 IADD3 R5, R17, R20, RZ ;  /* 0x000000141105b210 */ /* 0x000fc60007ffe0ff */
[----:B------:R-:W-:Y:S01]  /*2e20*/  @!PT LDS RZ, [RZ] ;  /* 0x00000000fffff984 */ /* 0x000fe20000000800 */
[----:B------:R-:W-:Y:S01]  /*2e30*/  @!PT LDS RZ, [RZ] ;  /* 0x00000000fffff984 */ /* 0x000fe20000000800 */
[----:B------:R-:W-:Y:S01]  /*2e40*/  @!PT LDS RZ, [RZ] ;  /* 0x00000000fffff984 */ /* 0x000fe20000000800 */
[----:B------:R2:W-:Y:S01]  /*2e50*/  @!P0 LDGSTS.E.BYPASS.LTC128B.128 [R26], [R28.64] ;  /* 0x000000001c1a8fae */ /* 0x0005e2000b901d44 */
[----:B------:R-:W-:-:S03]  /*2e60*/  @!P3 LEA R6, P5, R16, c[0x0][0x168], 0x1 ;  /* 0x00005a001006ba11 */ /* 0x000fc600078a08ff */
[----:B------:R2:W-:Y:S04]  /*2e70*/  @!P0 LDGSTS.E.BYPASS.LTC128B.128 [R26+0x2000], [R28.64+0x80] ;  /* 0x020000801c1a8fae */ /* 0x0005e8000b901d44 */
[----:B------:R2:W-:Y:S04]  /*2e80*/  @!P0 LDGSTS.E.BYPASS.LTC128B.128 [R26+0x4000], [R28.64+0x100] ;  /* 0x040001001c1a8fae */ /* 0x0005e8000b901d44 */
[----:B------:R-:W-:Y:S01]  /*2e90*/  @P1 STS.128 [R26+0x1000], RZ ;  /* 0x001000ff1a001388 */ /* 0x000fe20000000c00 */
[----:B------:R-:W-:-:S03]  /*2ea0*/  @!P3 LEA.HI.X R7, R16, c[0x0][0x16c], R5, 0x1, P5 ;  /* 0x00005b001007ba11 */ /* 0x000fc600028f0c05 */
[----:B------:R-:W-:Y:S01]  /*2eb0*/  @P1 STS.128 [R26+0x3000], RZ ;  /* 0x003000ff1a001388 */ /* 0x000fe20000000c00 */
[----:B------:R-:W-:-:S03]  /*2ec0*/  @!P2 IMAD.IADD R17, R19, 0x1, R21 ;  /* 0x000000011311a824 */ /* 0x000fc600078e0215 */
[----:B------:R-:W-:Y:S01]  /*2ed0*/  @P1 STS.128 [R26+0x5000], RZ ;  /* 0x005000ff1a001388 */ /* 0x000fe20000000c00 */
[----:B------:R-:W-:-:S03]  /*2ee0*/  @!P2 LEA R4, P4, R18, c[0x0][0x168], 0x1 ;  /* 0x00005a001204aa11 */ /* 0x000fc600078808ff */
[----:B------:R-:W-:Y:S01]  /*2ef0*/  @!PT LDS RZ, [RZ] ;  /* 0x00000000fffff984 */ /* 0x000fe20000000800 */
[----:B------:R-:W-:Y:S01]  /*2f00*/  @!PT LDS RZ, [RZ] ;  /* 0x00000000fffff984 */ /* 0x000fe20000000800 */
[----:B------:R-:W-:Y:S01]  /*2f10*/  @!PT LDS RZ, [RZ] ;  /* 0x00000000fffff984 */ /* 0x000fe20000000800 */
[----:B------:R5:W-:Y:S04]  /*2f20*/  @!P1 LDGSTS.E.BYPASS.LTC128B.128 [R26+0x1000], [R8.64] ;  /* 0x01000000081a9fae */ /* 0x000be8000b901d44 */
[----:B------:R5:W-:Y:S04]  /*2f30*/  @!P1 LDGSTS.E.BYPASS.LTC128B.128 [R26+0x3000], [R8.64+0x80] ;  /* 0x03000080081a9fae */ /* 0x000be8000b901d44 */
[----:B------:R5:W-:Y:S04]  /*2f40*/  @!P1 LDGSTS.E.BYPASS.LTC128B.128 [R26+0x5000], [R8.64+0x100] ;  /* 0x05000100081a9fae */ /* 0x000be8000b901d44 */
[----:B------:R-:W-:Y:S01]  /*2f50*/  @P3 STS.128 [R26+0xc000], RZ ;  /* 0x00c000ff1a003388 */ /* 0x000fe20000000c00 */
[----:B------:R-:W-:-:S03]  /*2f60*/  @!P2 LEA.HI.X R5, R18, c[0x0][0x16c], R17, 0x1, P4 ;  /* 0x00005b001205aa11 */ /* 0x000fc600020f0c11 */
        /* <DEDUP_REMOVED lines=17> */
[----:B-1----:R-:W-:Y:S01]  /*3080*/  MOV R6, 0x7f800000 ;  /* 0x7f80000000067802 */ /* 0x002fe20000000f00 */
[----:B------:R-:W-:-:S02]  /*3090*/  IMAD.MOV.U32 R7, RZ, RZ, 0x7f800000 ;  /* 0x7f800000ff077424 */ /* 0x000fc400078e00ff */
[----:B------:R-:W0:Y:S01]  /*30a0*/  LDGDEPBAR ;  /* 0x00000000000079af */ /* 0x000e220000000000 */
[----:B------:R-:W-:-:S04]  /*30b0*/  DEPBAR.LE SB0, 0x1 ;  /* 0x000080400000791a */ /* 0x000fc80000000000 */
[C---:B--2---:R-:W-:Y:S02]  /*30c0*/  IADD3 R4, R10.reuse, 0x8, RZ ;  /* 0x000000080a047810 */ /* 0x044fe40007ffe0ff */
[----:B------:R-:W-:Y:S02]  /*30d0*/  ISETP.GE.AND P1, PT, R10, UR11, PT ;  /* 0x0000000b0a007c0c */ /* 0x000fe4000bf26270 */
[----:B------:R-:W-:Y:S02]  /*30e0*/  ISETP.GE.AND P0, PT, R4, UR11, PT ;  /* 0x0000000b04007c0c */ /* 0x000fe4000bf06270 */
[----:B------:R-:W-:-:S05]  /*30f0*/  MOV R4, 0x4 ;  /* 0x0000000400047802 */ /* 0x000fca0000000f00 */
[----:B------:R-:W-:-:S05]  /*3100*/  IMAD.WIDE R4, R10, R4, UR6 ;  /* 0x000000060a047e25 */ /* 0x000fca000f8e0204 */
[----:B------:R-:W2:Y:S04]  /*3110*/  @!P1 LDG.E R7, [R4.64] ;  /* 0x0000000404079981 */ /* 0x000ea8000c1e1900 */
[----:B------:R-:W2:Y:S04]  /*3120*/  @!P0 LDG.E R6, [R4.64+0x20] ;  /* 0x0000200404068981 */ /* 0x000ea8000c1e1900 */
[----:B------:R-:W-:Y:S01]  /*3130*/  BAR.SYNC.DEFER_BLOCKING 0x0 ;  /* 0x0000000000007b1d */ /* 0x000fe20000010000 */
[----:B-----5:R-:W-:-:S05]  /*3140*/  SHF.R.S32.HI R8, RZ, 0x1f, R22 ;  /* 0x0000001fff087819 */ /* 0x020fca0000011416 */
[----:B------:R-:W1:Y:S04]  /*3150*/  LDSM.16.M88.4 R148, [R252+0x12000] ;  /* 0x01200000fc94783b */ /* 0x000e680000000200 */
[----:B------:R-:W1:Y:S04]  /*3160*/  LDSM.16.M88.4 R152, [R252+0x12800] ;  /* 0x01280000fc98783b */ /* 0x000e680000000200 */
[----:B------:R-:W1:Y:S04]  /*3170*/  LDSM.16.M88.4 R180, [R252+0x14000] ;  /* 0x01400000fcb4783b */ /* 0x000e680000000200 */
[----:B------:R-:W1:Y:S04]  /*3180*/  LDSM.16.M88.4 R184, [R252+0x14800] ;  /* 0x01480000fcb8783b */ /* 0x000e680000000200 */
[----:B------:R-:W1:Y:S04]  /*3190*/  LDSM.16.M88.4 R212, [R252+0x16000] ;  /* 0x01600000fcd4783b */ /* 0x000e680000000200 */
[----:B------:R-:W1:Y:S04]  /*31a0*/  LDSM.16.M88.4 R216, [R252+0x16800] ;  /* 0x01680000fcd8783b */ /* 0x000e680000000200 */
[----:B--2---:R2:W-:Y:S04]  /*31b0*/  STL [R1+0x64], R6 ;  /* 0x0000640601007387 */ /* 0x0045e80000100800 */
[----:B------:R5:W-:Y:S04]  /*31c0*/  STL [R1+0x60], R7 ;  /* 0x0000600701007387 */ /* 0x000be80000100800 */
[----:B------:R-:W4:Y:S04]  /*31d0*/  LDL R10, [R1+0x4] ;  /* 0x00000400010a7983 */ /* 0x000f280000100800 */
[----:B------:R-:W4:Y:S01]  /*31e0*/  LDL R9, [R1] ;  /* 0x0000000001097983 */ /* 0x000f220000100800 */
[----:B--2---:R-:W-:Y:S01]  /*31f0*/  IMAD.MOV.U32 R6, RZ, RZ, c[0x0][0x308] ;  /* 0x0000c200ff067624 */ /* 0x004fe200078e00ff */
[----:B-----5:R-:W-:-:S05]  /*3200*/  MOV R7, c[0x0][0x30c] ;  /* 0x0000c30000077a02 */ /* 0x020fca0000000f00 */
[----:B------:R2:W5:Y:S04]  /*3210*/  LDG.E.64 R4, [R6.64+0x8] ;  /* 0x0000080406047981 */ /* 0x000568000c1e1b00 */
[----:B--2---:R-:W2:Y:S01]  /*3220*/  LDG.E.64 R6, [R6.64] ;  /* 0x0000000406067981 */ /* 0x004ea2000c1e1b00 */
        /* <DEDUP_REMOVED lines=41> */
[----:B---3--:R-:W-:Y:S01]  /*34c0*/  CS2R R30, SRZ ;  /* 0x00000000001e7805 */ /* 0x008fe2000001ff00 */
[----:B------:R-:W-:Y:S01]  /*34d0*/  CS2R R28, SRZ ;  /* 0x00000000001c7805 */ /* 0x000fe2000001ff00 */
[----:B------:R-:W-:Y:S01]  /*34e0*/  CS2R R34, SRZ ;  /* 0x0000000000227805 */ /* 0x000fe2000001ff00 */
[----:B------:R-:W-:Y:S01]  /*34f0*/  CS2R R32, SRZ ;  /* 0x0000000000207805 */ /* 0x000fe2000001ff00 */
[----:B------:R-:W-:Y:S01]  /*3500*/  CS2R R26, SRZ ;  /* 0x00000000001a7805 */ /* 0x000fe2000001ff00 */
[----:B------:R-:W-:Y:S01]  /*3510*/  CS2R R24, SRZ ;  /* 0x0000000000187805 */ /* 0x000fe2000001ff00 */
[----:B------:R-:W-:Y:S01]  /*3520*/  CS2R R20, SRZ ;  /* 0x0000000000147805 */ /* 0x000fe2000001ff00 */
[----:B------:R-:W-:Y:S01]  /*3530*/  UIADD3 UR16, UR18, 0x40, URZ ;  /* 0x0000004012107890 */ /* 0x000fe2000fffe03f */
[----:B----4-:R-:W3:Y:S04]  /*3540*/  LDSM.16.M88.4 R156, [R10+0x12000] ;  /* 0x012000000a9c783b */ /* 0x010ee80000000200 */
[----:B------:R-:W4:Y:S04]  /*3550*/  LDSM.16.M88.4 R160, [R10+0x12800] ;  /* 0x012800000aa0783b */ /* 0x000f280000000200 */
[----:B------:R-:W1:Y:S04]  /*3560*/  LDSM.16.M88.4 R164, [R9+0x12000] ;  /* 0x0120000009a4783b */ /* 0x000e680000000200 */
[----:B------:R-:W1:Y:S04]  /*3570*/  LDSM.16.M88.4 R168, [R9+0x12800] ;  /* 0x0128000009a8783b */ /* 0x000e680000000200 */
[----:B------:R-:W1:Y:S04]  /*3580*/  LDSM.16.M88.4 R188, [R10+0x14000] ;  /* 0x014000000abc783b */ /* 0x000e680000000200 */
[----:B------:R-:W1:Y:S04]  /*3590*/  LDSM.16.M88.4 R192, [R10+0x14800] ;  /* 0x014800000ac0783b */ /* 0x000e680000000200 */
[----:B------:R-:W1:Y:S01]  /*35a0*/  LDSM.16.M88.4 R196, [R9+0x14000] ;  /* 0x0140000009c4783b */ /* 0x000e620000000200 */
[----:B-----5:R-:W-:-:S03]  /*35b0*/  IADD3 R4, P1, P0, R4, UR46, R22 ;  /* 0x0000002e04047c10 */ /* 0x020fc6000f83e016 */
[----:B------:R-:W1:Y:S01]  /*35c0*/  LDSM.16.M88.4 R200, [R9+0x14800] ;  /* 0x0148000009c8783b */ /* 0x000e620000000200 */
[----:B------:R-:W-:-:S03]  /*35d0*/  IADD3.X R5, R5, UR50, R8, P1, P0 ;  /* 0x0000003205057c10 */ /* 0x000fc60008fe0408 */
[----:B------:R-:W1:Y:S04]  /*35e0*/  LDSM.16.M88.4 R220, [R10+0x16000] ;  /* 0x016000000adc783b */ /* 0x000e680000000200 */
[----:B------:R5:W-:Y:S04]  /*35f0*/  STL [R1+0x78], R5 ;  /* 0x0000780501007387 */ /* 0x000be80000100800 */
[----:B------:R1:W1:Y:S04]  /*3600*/  LDSM.16.M88.4 R224, [R10+0x16800] ;  /* 0x016800000ae0783b */ /* 0x0002680000000200 */
[----:B------:R1:W1:Y:S04]  /*3610*/  LDSM.16.M88.4 R228, [R9+0x16000] ;  /* 0x0160000009e4783b */ /* 0x0002680000000200 */
[----:B------:R1:W1:Y:S01]  /*3620*/  LDSM.16.M88.4 R232, [R9+0x16800] ;  /* 0x0168000009e8783b */ /* 0x0002620000000200 */
[----:B--2---:R2:W3:Y:S03]  /*3630*/  R2UR UR14, R7 ;  /* 0x00000000070e73c2 */ /* 0x0044e600000e0000 */
[----:B--2---:R-:W2:Y:S01]  /*3640*/  LDL R7, [R1+0x2c] ;  /* 0x00002c0001077983 */ /* 0x004ea20000100800 */
[----:B-----5:R-:W-:-:S04]  /*3650*/  IMAD.WIDE.U32 R4, R4, -0x2daee0ad, RZ ;  /* 0xd2511f5304047825 */ /* 0x020fc800078e00ff */
[----:B------:R-:W5:Y:S01]  /*3660*/  R2UR UR15, R6 ;  /* 0x00000000060f73c2 */ /* 0x000f6200000e0000 */
[----:B------:R1:W-:Y:S01]  /*3670*/  STL.64 [R1+0x68], R4 ;  /* 0x0000680401007387 */ /* 0x0003e20000100a00 */
[----:B------:R-:W-:Y:S01]  /*3680*/  CS2R R22, SRZ ;  /* 0x0000000000167805 */ /* 0x000fe2000001ff00 */
[----:B------:R-:W-:Y:S02]  /*3690*/  UIADD3 UR17, UR17, -UR21, URZ ;  /* 0x8000001511117290 */ /* 0x000fe4000fffe03f */
[----:B---3--:R-:W-:Y:S02]  /*36a0*/  UIADD3 UR29, UR14, -0x4498517b, URZ ;  /* 0xbb67ae850e1d7890 */ /* 0x008fe4000fffe03f */
[----:B------:R-:W-:Y:S02]  /*36b0*/  UIADD3 UR27, UR14, 0x76cf5d0a, URZ ;  /* 0x76cf5d0a0e1b7890 */ /* 0x000fe4000fffe03f */
[----:B------:R-:W-:Y:S02]  /*36c0*/  UIADD3 UR25, UR14, 0x32370b8f, URZ ;  /* 0x32370b8f0e197890 */ /* 0x000fe4000fffe03f */
[----:B------:R-:W-:-:S02]  /*36d0*/  UIADD3 UR23, UR14, -0x126145ec, URZ ;  /* 0xed9eba140e177890 */ /* 0x000fc4000fffe03f */
[----:B------:R-:W-:Y:S02]  /*36e0*/  UIADD3 UR20, UR14, -0x56f99767, URZ ;  /* 0xa90668990e147890 */ /* 0x000fe4000fffe03f */
[----:B------:R-:W-:Y:S02]  /*36f0*/  UIADD3 UR18, UR14, 0x646e171e, URZ ;  /* 0x646e171e0e127890 */ /* 0x000fe4000fffe03f */
[----:B-----5:R-:W-:Y:S02]  /*3700*/  UIADD3 UR30, UR15, -0x61c88647, URZ ;  /* 0x9e3779b90f1e7890 */ /* 0x020fe4000fffe03f */
[----:B------:R-:W-:Y:S02]  /*3710*/  UIADD3 UR28, UR15, 0x3c6ef372, URZ ;  /* 0x3c6ef3720f1c7890 */ /* 0x000fe4000fffe03f */
[----:B------:R-:W-:Y:S02]  /*3720*/  UIADD3 UR26, UR15, -0x255992d5, URZ ;  /* 0xdaa66d2b0f1a7890 */ /* 0x000fe4000fffe03f */
[----:B------:R-:W-:-:S02]  /*3730*/  UIADD3 UR24, UR15, 0x78dde6e4, URZ ;  /* 0x78dde6e40f187890 */ /* 0x000fc4000fffe03f */
[----:B------:R-:W-:Y:S02]  /*3740*/  UIADD3 UR22, UR15, 0x1715609d, URZ ;  /* 0x1715609d0f167890 */ /* 0x000fe4000fffe03f */
[----:B------:R-:W-:Y:S01]  /*3750*/  UIADD3 UR19, UR15, -0x4ab325aa, URZ ;  /* 0xb54cda560f137890 */ /* 0x000fe2000fffe03f */
[----:B--2---:R2:W3:Y:S04]  /*3760*/  LDSM.16.M88.4 R172, [R7+0x12000] ;  /* 0x0120000007ac783b */ /* 0x0044e80000000200 */
[----:B------:R2:W1:Y:S04]  /*3770*/  LDSM.16.M88.4 R176, [R7+0x12800] ;  /* 0x0128000007b0783b */ /* 0x0004680000000200 */
[----:B------:R2:W1:Y:S04]  /*3780*/  LDSM.16.M88.4 R204, [R7+0x14000] ;  /* 0x0140000007cc783b */ /* 0x0004680000000200 */
[----:B------:R2:W1:Y:S04]  /*3790*/  LDSM.16.M88.4 R208, [R7+0x14800] ;  /* 0x0148000007d0783b */ /* 0x0004680000000200 */
[----:B------:R2:W1:Y:S04]  /*37a0*/  LDSM.16.M88.4 R236, [R7+0x16000] ;  /* 0x0160000007ec783b */ /* 0x0004680000000200 */
[----:B----4-:R2:W1:Y:S02]  /*37b0*/  LDSM.16.M88.4 R240, [R7+0x16800] ;  /* 0x0168000007f0783b */ /* 0x0104640000000200 */
.L_x_363:
[----:B------:R-:W4:Y:S01]  /*37c0*/  LDL R98, [R1+0x8] ;  /* 0x0000080001627983 */ /* 0x000f220000100800 */
[----:B------:R-:W-:Y:S02]  /*37d0*/  USHF.L.U32 UR11, UR8, 0x6, URZ ;  /* 0x00000006080b7899 */ /* 0x000fe4000800063f */
[----:B------:R-:W-:Y:S01]  /*37e0*/  UISETP.GT.AND UP1, UPT, UR8, UR12, UPT ;  /* 0x0000000c0800728c */ /* 0x000fe2000bf24270 */
[----:B-----5:R-:W5:Y:S01]  /*37f0*/  LDL R91, [R1+0x4] ;  /* 0x00000400015b7983 */ /* 0x020f620000100800 */
[----:B------:R-:W-:Y:S02]  /*3800*/  UISETP.GE.AND UP0, UPT, UR11, UR17, UPT ;  /* 0x000000110b00728c */ /* 0x000fe4000bf06270 */
[----:B------:R-:W-:Y:S01]  /*3810*/  IMAD.U32 R88, RZ, RZ, UR11 ;  /* 0x0000000bff587e24 */ /* 0x000fe2000f8e00ff */
[----:B--2---:R-:W2:Y:S01]  /*3820*/  LDL R97, [R1+0xc] ;  /* 0x00000c0001617983 */ /* 0x004ea20000100800 */
[----:B------:R-:W-:Y:S03]  /*3830*/  UISETP.LT.AND UP0, UPT, UR16, UR21, UP0 ;  /* 0x000000151000728c */ /* 0x000fe60008701270 */
[----:B---3--:R-:W3:Y:S03]  /*3840*/  LDL R89, [R1] ;  /* 0x0000000001597983 */ /* 0x008ee60000100800 */
        /* <DEDUP_REMOVED lines=12> */
[----:B----4-:R-:W-:Y:S08]  /*3910*/  LDSM.16.M88.4 R16, [R98] ;  /* 0x000000006210783b */ /* 0x010ff00000000200 */
[----:B-1----:R-:W1:Y:S08]  /*3920*/  LDSM.16.M88.4 R8, [R252+0xc000] ;  /* 0x00c00000fc08783b */ /* 0x002e700000000200 */
[----:B------:R-:W2:Y:S08]  /*3930*/  LDSM.16.M88.4 R68, [R252+0xc800] ;  /* 0x00c80000fc44783b */ /* 0x000eb00000000200 */
[----:B------:R-:W-:Y:S08]  /*3940*/  LDSM.16.M88.4 R72, [R97] ;  /* 0x000000006148783b */ /* 0x000ff00000000200 */
[----:B-----5:R-:W4:Y:S08]  /*3950*/  LDSM.16.M88.4 R76, [R91+0xc000] ;  /* 0x00c000005b4c783b */ /* 0x020f300000000200 */
[----:B------:R-:W5:Y:S01]  /*3960*/  LDSM.16.M88.4 R80, [R91+0xc800] ;  /* 0x00c800005b50783b */ /* 0x000f620000000200 */
[C---:B-1----:R-:W-:Y:S07]  /*3970*/  HMMA.16816.F32.BF16 R4, R16.reuse, R8, RZ ;  /* 0x000000081004723c */ /* 0x042fee00000418ff */
[----:B---3--:R-:W-:Y:S01]  /*3980*/  LDSM.16.M88.4 R84, [R89+0xc800] ;  /* 0x00c800005954783b */ /* 0x008fe20000000200 */
[C---:B------:R-:W-:Y:S08]  /*3990*/  HMMA.16816.F32.BF16 R8, R16.reuse, R10, RZ ;  /* 0x0000000a1008723c */ /* 0x040ff000000418ff */
[C---:B--2---:R-:W-:Y:S08]  /*39a0*/  HMMA.16816.F32.BF16 R12, R16.reuse, R68, RZ ;  /* 0x00000044100c723c */ /* 0x044ff000000418ff */
[----:B------:R-:W-:Y:S01]  /*39b0*/  HMMA.16816.F32.BF16 R16, R16, R70, RZ ;  /* 0x000000461010723c */ /* 0x000fe200000418ff */
[----:B------:R-:W-:Y:S07]  /*39c0*/  LDSM.16.M88.4 R68, [R96] ;  /* 0x000000006044783b */ /* 0x000fee0000000200 */
[C---:B----4-:R-:W-:Y:S08]  /*39d0*/  HMMA.16816.F32.BF16 R4, R72.reuse, R76, R4 ;  /* 0x0000004c4804723c */ /* 0x050ff00000041804 */
[C---:B------:R-:W-:Y:S01]  /*39e0*/  HMMA.16816.F32.BF16 R8, R72.reuse, R78, R8 ;  /* 0x0000004e4808723c */ /* 0x040fe20000041808 */
[----:B------:R-:W1:Y:S07]  /*39f0*/  LDSM.16.M88.4 R76, [R89+0xc000] ;  /* 0x00c00000594c783b */ /* 0x000e6e0000000200 */
[C---:B-----5:R-:W-:Y:S08]  /*3a00*/  HMMA.16816.F32.BF16 R12, R72.reuse, R80, R12 ;  /* 0x00000050480c723c */ /* 0x060ff0000004180c */
[----:B------:R-:W-:Y:S01]  /*3a10*/  HMMA.16816.F32.BF16 R16, R72, R82, R16 ;  /* 0x000000524810723c */ /* 0x000fe20000041810 */
[----:B------:R-:W-:Y:S08]  /*3a20*/  LDSM.16.M88.4 R72, [R95] ;  /* 0x000000005f48783b */ /* 0x000ff00000000200 */
[----:B------:R-:W-:Y:S01]  /*3a30*/  LDSM.16.M88.4 R80, [R90+0xc800] ;  /* 0x00c800005a50783b */ /* 0x000fe20000000200 */
[C---:B-1----:R-:W-:Y:S08]  /*3a40*/  HMMA.16816.F32.BF16 R4, R68.reuse, R76, R4 ;  /* 0x0000004c4404723c */ /* 0x042ff00000041804 */
[C---:B------:R-:W-:Y:S01]  /*3a50*/  HMMA.16816.F32.BF16 R8, R68.reuse, R78, R8 ;  /* 0x0000004e4408723c */ /* 0x040fe20000041808 */
[----:B------:R-:W1:Y:S07]  /*3a60*/  LDSM.16.M88.4 R76, [R90+0xc000] ;  /* 0x00c000005a4c783b */ /* 0x000e6e0000000200 */
[C---:B------:R-:W-:Y:S08]  /*3a70*/  HMMA.16816.F32.BF16 R12, R68.reuse, R84, R12 ;  /* 0x00000054440c723c */ /* 0x040ff0000004180c */
[----:B------:R-:W-:Y:S01]  /*3a80*/  HMMA.16816.F32.BF16 R16, R68, R86, R16 ;  /* 0x000000564410723c */ /* 0x000fe20000041810 */
[----:B------:R-:W-:Y:S08]  /*3a90*/  LDSM.16.M88.4 R68, [R98+0x2000] ;  /* 0x002000006244783b */ /* 0x000ff00000000200 */
[----:B------:R-:W-:Y:S01]  /*3aa0*/  LDSM.16.M88.4 R84, [R252+0xe800] ;  /* 0x00e80000fc54783b */ /* 0x000fe20000000200 */
[C---:B-1----:R-:W-:Y:S08]  /*3ab0*/  HMMA.16816.F32.BF16 R4, R72.reuse, R76, R4 ;  /* 0x0000004c4804723c */ /* 0x042ff00000041804 */
[C---:B------:R-:W-:Y:S01]  /*3ac0*/  HMMA.16816.F32.BF16 R8, R72.reuse, R78, R8 ;  /* 0x0000004e4808723c */ /* 0x040fe20000041808 */
[----:B------:R-:W1:Y:S07]  /*3ad0*/  LDSM.16.M88.4 R76, [R252+0xe000] ;  /* 0x00e00000fc4c783b */ /* 0x000e6e0000000200 */
[C---:B------:R-:W-:Y:S08]  /*3ae0*/  HMMA.16816.F32.BF16 R12, R72.reuse, R80, R12 ;  /* 0x00000050480c723c */ /* 0x040ff0000004180c */
[----:B------:R-:W-:Y:S01]  /*3af0*/  HMMA.16816.F32.BF16 R16, R72, R82, R16 ;  /* 0x000000524810723c */ /* 0x000fe20000041810 */
[----:B------:R-:W-:Y:S08]  /*3b00*/  LDSM.16.M88.4 R72, [R97+0x2000] ;  /* 0x002000006148783b */ /* 0x000ff00000000200 */
[----:B------:R-:W2:Y:S01]  /*3b10*/  LDSM.16.M88.4 R80, [R91+0xe000] ;  /* 0x00e000005b50783b */ /* 0x000ea20000000200 */
[C---:B-1----:R-:W-:Y:S08]  /*3b20*/  HMMA.16816.F32.BF16 R4, R68.reuse, R76, R4 ;  /* 0x0000004c4404723c */ /* 0x042ff00000041804 */
[C---:B------:R-:W-:Y:S01]  /*3b30*/  HMMA.16816.F32.BF16 R8, R68.reuse, R78, R8 ;  /* 0x0000004e4408723c */ /* 0x040fe20000041808 */
[----:B------:R-:W1:Y:S07]  /*3b40*/  LDSM.16.M88.4 R76, [R91+0xe800] ;  /* 0x00e800005b4c783b */ /* 0x000e6e0000000200 */
[C---:B------:R-:W-:Y:S08]  /*3b50*/  HMMA.16816.F32.BF16 R12, R68.reuse, R84, R12 ;  /* 0x00000054440c723c */ /* 0x040ff0000004180c */
[----:B------:R-:W-:Y:S01]  /*3b60*/  HMMA.16816.F32.BF16 R16, R68, R86, R16 ;  /* 0x000000564410723c */ /* 0x000fe20000041810 */
[----:B------:R-:W-:Y:S07]  /*3b70*/  LDSM.16.M88.4 R68, [R96+0x2000] ;  /* 0x002000006044783b */ /* 0x000fee0000000200 */
[C---:B--2---:R-:W-:Y:S01]  /*3b80*/  HMMA.16816.F32.BF16 R4, R72.reuse, R80, R4 ;  /* 0x000000504804723c */ /* 0x044fe20000041804 */
[----:B------:R-:W2:Y:S07]  /*3b90*/  LDSM.16.M88.4 R84, [R89+0xe000] ;  /* 0x00e000005954783b */ /* 0x000eae0000000200 */
[C---:B------:R-:W-:Y:S01]  /*3ba0*/  HMMA.16816.F32.BF16 R8, R72.reuse, R82, R8 ;  /* 0x000000524808723c */ /* 0x040fe20000041808 */
[----:B------:R-:W3:Y:S07]  /*3bb0*/  LDSM.16.M88.4 R80, [R89+0xe800] ;  /* 0x00e800005950783b */ /* 0x000eee0000000200 */
[C---:B-1----:R-:W-:Y:S08]  /*3bc0*/  HMMA.16816.F32.BF16 R12, R72.reuse, R76, R12 ;  /* 0x0000004c480c723c */ /* 0x042ff0000004180c */
[----:B------:R-:W-:Y:S01]  /*3bd0*/  HMMA.16816.F32.BF16 R16, R72, R78, R16 ;  /* 0x0000004e4810723c */ /* 0x000fe20000041810 */
[----:B------:R-:W-:Y:S08]  /*3be0*/  LDSM.16.M88.4 R72, [R95+0x2000] ;  /* 0x002000005f48783b */ /* 0x000ff00000000200 */
[----:B------:R-:W1:Y:S01]  /*3bf0*/  LDSM.16.M88.4 R76, [R90+0xe000] ;  /* 0x00e000005a4c783b */ /* 0x000e620000000200 */
[C---:B--2---:R-:W-:Y:S08]  /*3c00*/  HMMA.16816.F32.BF16 R4, R68.reuse, R84, R4 ;  /* 0x000000544404723c */ /* 0x044ff00000041804 */
[C---:B------:R-:W-:Y:S01]  /*3c10*/  HMMA.16816.F32.BF16 R8, R68.reuse, R86, R8 ;  /* 0x000000564408723c */ /* 0x040fe20000041808 */
[----:B------:R-:W2:Y:S07]  /*3c20*/  LDSM.16.M88.4 R84, [R90+0xe800] ;  /* 0x00e800005a54783b */ /* 0x000eae0000000200 */
[C---:B---3--:R-:W-:Y:S08]  /*3c30*/  HMMA.16816.F32.BF16 R12, R68.reuse, R80, R12 ;  /* 0x00000050440c723c */ /* 0x048ff0000004180c */
[----:B------:R-:W-:Y:S01]  /*3c40*/  HMMA.16816.F32.BF16 R16, R68, R82, R16 ;  /* 0x000000524410723c */ /* 0x000fe20000041810 */
[----:B------:R-:W-:Y:S07]  /*3c50*/  LDSM.16.M88.4 R68, [R98+0x4000] ;  /* 0x004000006244783b */ /* 0x000fee0000000200 */
[C---:B-1----:R-:W-:Y:S01]  /*3c60*/  HMMA.16816.F32.BF16 R4, R72.reuse, R76, R4 ;  /* 0x0000004c4804723c */ /* 0x042fe20000041804 */
[----:B------:R-:W-:Y:S07]  /*3c70*/  LDSM.16.M88.4 R80, [R252+0x10800] ;  /* 0x01080000fc50783b */ /* 0x000fee0000000200 */
[C---:B------:R-:W-:Y:S01]  /*3c80*/  HMMA.16816.F32.BF16 R8, R72.reuse, R78, R8 ;  /* 0x0000004e4808723c */ /* 0x040fe20000041808 */
[----:B------:R-:W1:Y:S07]  /*3c90*/  LDSM.16.M88.4 R76, [R252+0x10000] ;  /* 0x01000000fc4c783b */ /* 0x000e6e0000000200 */
[C---:B--2---:R-:W-:Y:S08]  /*3ca0*/  HMMA.16816.F32.BF16 R12, R72.reuse, R84, R12 ;  /* 0x00000054480c723c */ /* 0x044ff0000004180c */
        /* <DEDUP_REMOVED lines=12> */
[----:B------:R-:W-:Y:S07]  /*3d70*/  LDSM.16.M88.4 R76, [R95+0x4000] ;  /* 0x004000005f4c783b */ /* 0x000fee0000000200 */
[C---:B------:R-:W-:Y:S08]  /*3d80*/  HMMA.16816.F32.BF16 R12, R72.reuse, R84, R12 ;  /* 0x00000054480c723c */ /* 0x040ff0000004180c */
[----:B------:R-:W-:Y:S01]  /*3d90*/  HMMA.16816.F32.BF16 R16, R72, R86, R16 ;  /* 0x000000564810723c */ /* 0x000fe20000041810 */
[----:B------:R1:W3:Y:S07]  /*3da0*/  LDSM.16.M88.4 R72, [R89+0x10800] ;  /* 0x010800005948783b */ /* 0x0002ee0000000200 */
[C---:B--2---:R-:W-:Y:S01]  /*3db0*/  HMMA.16816.F32.BF16 R4, R68.reuse, R80, R4 ;  /* 0x000000504404723c */ /* 0x044fe20000041804 */
[----:B------:R-:W2:Y:S07]  /*3dc0*/  LDSM.16.M88.4 R84, [R90+0x10000] ;  /* 0x010000005a54783b */ /* 0x000eae0000000200 */
[C---:B------:R-:W-:Y:S01]  /*3dd0*/  HMMA.16816.F32.BF16 R8, R68.reuse, R82, R8 ;  /* 0x000000524408723c */ /* 0x040fe20000041808 */
[----:B------:R-:W4:Y:S04]  /*3de0*/  LDL R83, [R1+0x78] ;  /* 0x0000780001537983 */ /* 0x000f280000100800 */
[----:B------:R-:W5:Y:S02]  /*3df0*/  @!P4 S2R R80, SR_TID.X ;  /* 0x000000000050c919 */ /* 0x000f640000002100 */
[----:B------:R-:W-:Y:S06]  /*3e00*/  IMAD.U32 R82, RZ, RZ, UR32 ;  /* 0x00000020ff527e24 */ /* 0x000fec000f8e00ff */
[----:B-1----:R-:W4:Y:S01]  /*3e10*/  LDL R89, [R1+0x64] ;  /* 0x0000640001597983 */ /* 0x002f220000100800 */
[C---:B---3--:R-:W-:Y:S07]  /*3e20*/  HMMA.16816.F32.BF16 R12, R68.reuse, R72, R12 ;  /* 0x00000048440c723c */ /* 0x048fee000004180c */
[----:B------:R-:W-:Y:S01]  /*3e30*/  IMAD.U32 R72, RZ, RZ, UR31 ;  /* 0x0000001fff487e24 */ /* 0x000fe2000f8e00ff */
[----:B------:R-:W-:Y:S01]  /*3e40*/  HMMA.16816.F32.BF16 R16, R68, R74, R16 ;  /* 0x0000004a4410723c */ /* 0x000fe20000041810 */
[----:B------:R1:W3:Y:S03]  /*3e50*/  LDSM.16.M88.4 R68, [R90+0x10800] ;  /* 0x010800005a44783b */ /* 0x0002e60000000200 */
[----:B------:R-:W-:Y:S03]  /*3e60*/  @!P4 IADD3 R72, -R72, 0x1, R94 ;  /* 0x000000014848c810 */ /* 0x000fe60007ffe15e */
[----:B-----5:R-:W-:Y:S01]  /*3e70*/  @!P4 IMAD.SHL.U32 R75, R80, 0x2, RZ ;  /* 0x00000002504bc824 */ /* 0x020fe200078e00ff */
[C---:B--2---:R-:W-:Y:S01]  /*3e80*/  HMMA.16816.F32.BF16 R4, R76.reuse, R84, R4 ;  /* 0x000000544c04723c */ /* 0x044fe20000041804 */
[----:B------:R-:W-:Y:S04]  /*3e90*/  IMAD.U32 R74, RZ, RZ, UR32 ;  /* 0x00000020ff4a7e24 */ /* 0x000fe8000f8e00ff */
[----:B------:R-:W-:Y:S01]  /*3ea0*/  @!P4 LOP3.LUT R75, R99, 0x6, R75, 0xf8, !PT ;  /* 0x00000006634bc812 */ /* 0x000fe200078ef84b */
[----:B------:R-:W-:Y:S01]  /*3eb0*/  FMUL.FTZ R80, R93, 1.4426950216293334961 ;  /* 0x3fb8aa3b5d507820 */ /* 0x000fe20000410000 */
[----:B------:R-:W-:Y:S01]  /*3ec0*/  @!P4 IADD3 R73, R88, UR21, R72 ;  /* 0x000000155849cc10 */ /* 0x000fe2000fffe048 */
[C---:B------:R-:W-:Y:S01]  /*3ed0*/  HMMA.16816.F32.BF16 R8, R76.reuse, R86, R8 ;  /* 0x000000564c08723c */ /* 0x040fe20000041808 */
[----:B------:R-:W2:Y:S03]  /*3ee0*/  S2R R93, SR_TID.X ;  /* 0x00000000005d7919 */ /* 0x000ea60000002100 */
[----:B------:R-:W-:Y:S01]  /*3ef0*/  @!P4 IMAD R72, R74, 0x40, R75 ;  /* 0x000000404a48c824 */ /* 0x000fe200078e024b */
[C---:B------:R-:W-:Y:S01]  /*3f00*/  @!P4 IMNMX R75, R73.reuse, UR21, PT ;  /* 0x00000015494bcc17 */ /* 0x040fe2000b800200 */
[----:B------:R-:W-:Y:S01]  /*3f10*/  IMAD.U32 R74, RZ, RZ, UR8 ;  /* 0x00000008ff4a7e24 */ /* 0x000fe2000f8e00ff */
[----:B------:R-:W-:Y:S02]  /*3f20*/  @!P4 IADD3 R73, R73, 0x8, RZ ;  /* 0x000000084949c810 */ /* 0x000fe40007ffe0ff */
[----:B-1----:R-:W5:Y:S01]  /*3f30*/  LDL.64 R90, [R1+0x68] ;  /* 0x00006800015a7983 */ /* 0x002f620000100a00 */
[-C--:B------:R-:W-:Y:S02]  /*3f40*/  @!P4 ISETP.GE.AND P1, PT, R72, R75.reuse, PT ;  /* 0x0000004b4800c20c */ /* 0x080fe40003f26270 */
[----:B------:R-:W-:Y:S01]  /*3f50*/  IMAD R86, R74, 0x4, R92 ;  /* 0x000000044a567824 */ /* 0x000fe200078e025c */
[----:B------:R-:W-:Y:S02]  /*3f60*/  FSEL R74, R80, RZ, P0 ;  /* 0x000000ff504a7208 */ /* 0x000fe40000000000 */
[----:B------:R-:W1:Y:S01]  /*3f70*/  S2R R92, SR_TID.X ;  /* 0x00000000005c7919 */ /* 0x000e620000002100 */
[----:B------:R-:W-:Y:S01]  /*3f80*/  IMAD.WIDE.U32 R86, R86, -0x326172a9, RZ ;  /* 0xcd9e8d5756567825 */ /* 0x000fe200078e00ff */
[----:B------:R-:W-:Y:S02]  /*3f90*/  @!P4 FSEL R4, R4, -INF , !P1 ;  /* 0xff8000000404c808 */ /* 0x000fe40004800000 */
[----:B------:R-:W-:Y:S03]  /*3fa0*/  @!P4 IADD3 R80, R72, 0x1, RZ ;  /* 0x000000014850c810 */ /* 0x000fe60007ffe0ff */
[--C-:B------:R-:W-:Y:S01]  /*3fb0*/  FFMA.FTZ R4, R4, c[0x0][0x23c], -R74.reuse ;  /* 0x00008f0004047a23 */ /* 0x100fe2000001084a */
[----:B------:R-:W-:Y:S01]  /*3fc0*/  @!P4 ISETP.GE.AND P1, PT, R80, R75, PT ;  /* 0x0000004b5000c20c */ /* 0x000fe20003f26270 */
[C---:B---3--:R-:W-:Y:S03]  /*3fd0*/  HMMA.16816.F32.BF16 R12, R76.reuse, R68, R12 ;  /* 0x000000444c0c723c */ /* 0x048fe6000004180c */
[----:B------:R-:W-:Y:S05]  /*3fe0*/  @!P4 FSEL R5, R5, -INF , !P1 ;  /* 0xff8000000505c808 */ /* 0x000fea0004800000 */
[----:B------:R-:W-:Y:S04]  /*3ff0*/  HMMA.16816.F32.BF16 R16, R76, R70, R16 ;  /* 0x000000464c10723c */ /* 0x000fe80000041810 */
[----:B------:R-:W-:Y:S01]  /*4000*/  FFMA.FTZ R5, R5, c[0x0][0x23c], -R74 ;  /* 0x00008f0005057a23 */ /* 0x000fe2000001084a */
[----:B-1----:R-:W-:Y:S03]  /*4010*/  SHF.R.S32.HI R92, RZ, 0x1f, R92 ;  /* 0x0000001fff5c7819 */ /* 0x002fe6000001145c */
[----:B------:R1:W-:Y:S01]  /*4020*/  MUFU.EX2 R88, R5 ;  /* 0x0000000500587308 */ /* 0x0003e20000000800 */
[----:B--2---:R-:W-:Y:S02]  /*4030*/  LEA.HI R92, R92, R93, RZ, 0x7 ;  /* 0x0000005d5c5c7211 */ /* 0x004fe400078f38ff */
[----:B------:R-:W2:Y:S02]  /*4040*/  LDL R93, [R1+0x50] ;  /* 0x00005000015d7983 */ /* 0x000ea40000100800 */
[----:B------:R-:W-:Y:S05]  /*4050*/  SHF.R.S32.HI R92, RZ, 0x7, R92 ;  /* 0x00000007ff5c7819 */ /* 0x000fea000001145c */
[----:B------:R-:W-:Y:S02]  /*4060*/  IMAD R82, R82, 0x2, R92 ;  /* 0x0000000252527824 */ /* 0x000fe400078e025c */
[----:B------:R-:W3:Y:S01]  /*4070*/  LDL R92, [R1+0x5c] ;  /* 0x00005c00015c7983 */ /* 0x000ee20000100800 */
[----:B-1----:R-:W-:Y:S04]  /*4080*/  @!P4 IADD3 R5, R72, 0x8, RZ ;  /* 0x000000084805c810 */ /* 0x002fe80007ffe0ff */
[-C--:B------:R-:W-:Y:S04]  /*4090*/  @!P4 ISETP.GE.AND P1, PT, R5, R75.reuse, PT ;  /* 0x0000004b0500c20c */ /* 0x080fe80003f26270 */
[----:B------:R-:W-:Y:S05]  /*40a0*/  @!P4 FSEL R8, R8, -INF , !P1 ;  /* 0xff8000000808c808 */ /* 0x000fea0004800000 */
[----:B------:R-:W-:Y:S01]  /*40b0*/  FFMA.FTZ R8, R8, c[0x0][0x23c], -R74 ;  /* 0x00008f0008087a23 */ /* 0x000fe2000001084a */
[----:B----4-:R-:W-:Y:S05]  /*40c0*/  LOP3.LUT R84, R87, UR15, R83, 0x96, !PT ;  /* 0x0000000f57547c12 */ /* 0x010fea000f8e9653 */
[----:B------:R-:W-:Y:S01]  /*40d0*/  IMAD.WIDE.U32 R84, R84, -0x2daee0ad, RZ ;  /* 0xd2511f5354547825 */ /* 0x000fe200078e00ff */
[C---:B------:R-:W-:Y:S03]  /*40e0*/  FSETP.NEU.FTZ.AND P0, PT, R89.reuse, -INF , PT ;  /* 0xff8000005900780b */ /* 0x040fe60003f1d000 */
[----:B------:R-:W-:Y:S02]  /*40f0*/  FMUL.FTZ R81, R89, 1.4426950216293334961 ;  /* 0x3fb8aa3b59517820 */ /* 0x000fe40000410000 */
[----:B------:R1:W-:Y:S02]  /*4100*/  MUFU.EX2 R89, R4 ;  /* 0x0000000400597308 */ /* 0x0003e40000000800 */
[----:B-1----:R-:W-:Y:S02]  /*4110*/  @!P4 IMNMX R4, R73, UR21, PT ;  /* 0x000000154904cc17 */ /* 0x002fe4000b800200 */
[----:B------:R-:W-:Y:S02]  /*4120*/  FSEL R73, R81, RZ, P0 ;  /* 0x000000ff51497208 */ /* 0x000fe40000000000 */
[-C--:B------:R-:W-:Y:S04]  /*4130*/  @!P4 ISETP.GE.AND P0, PT, R72, R4.reuse, PT ;  /* 0x000000044800c20c */ /* 0x080fe80003f06270 */
[----:B------:R-:W-:Y:S02]  /*4140*/  @!P4 FSEL R6, R6, -INF , !P0 ;  /* 0xff8000000606c808 */ /* 0x000fe40004000000 */
[-C--:B------:R-:W-:Y:S03]  /*4150*/  @!P4 ISETP.GE.AND P0, PT, R80, R4.reuse, PT ;  /* 0x000000045000c20c */ /* 0x080fe60003f06270 */
[--C-:B------:R-:W-:Y:S01]  /*4160*/  FFMA.FTZ R6, R6, c[0x0][0x23c], -R73.reuse ;  /* 0x00008f0006067a23 */ /* 0x100fe20000010849 */
[----:B------:R-:W-:Y:S02]  /*4170*/  @!P4 FSEL R7, R7, -INF , !P0 ;  /* 0xff8000000707c808 */ /* 0x000fe40004000000 */
[-C--:B------:R-:W-:Y:S01]  /*4180*/  @!P4 ISETP.GE.AND P0, PT, R5, R4.reuse, PT ;  /* 0x000000040500c20c */ /* 0x080fe20003f06270 */
[----:B------:R1:W-:Y:S01]  /*4190*/  MUFU.EX2 R87, R6 ;  /* 0x0000000600577308 */ /* 0x0003e20000000800 */
[----:B-----5:R-:W-:Y:S02]  /*41a0*/  LOP3.LUT R82, R91, UR14, R82, 0x96, !PT ;  /* 0x0000000e5b527c12 */ /* 0x020fe4000f8e9652 */
[----:B------:R-:W4:Y:S01]  /*41b0*/  LDL R91, [R1+0x54] ;  /* 0x00005400015b7983 */ /* 0x000f220000100800 */
[----:B------:R-:W-:Y:S01]  /*41c0*/  LOP3.LUT R83, R85, UR29, R90, 0x96, !PT ;  /* 0x0000001d55537c12 */ /* 0x000fe2000f8e965a */
[--C-:B------:R-:W-:Y:S01]  /*41d0*/  FFMA.FTZ R85, R7, c[0x0][0x23c], -R73.reuse ;  /* 0x00008f0007557a23 */ /* 0x100fe20000010849 */
[----:B------:R-:W-:Y:S01]  /*41e0*/  @!P4 IADD3 R5, R72, 0x9, RZ ;  /* 0x000000094805c810 */ /* 0x000fe20007ffe0ff */
[----:B------:R-:W5:Y:S01]  /*41f0*/  LDL R90, [R1+0x58] ;  /* 0x00005800015a7983 */ /* 0x000f620000100800 */
[----:B------:R-:W-:Y:S01]  /*4200*/  IMAD.WIDE.U32 R68, R82, -0x326172a9, RZ ;  /* 0xcd9e8d5752447825 */ /* 0x000fe200078e00ff */
[----:B------:R-:W-:Y:S02]  /*4210*/  @!P4 FSEL R10, R10, -INF , !P0 ;  /* 0xff8000000a0ac808 */ /* 0x000fe40004000000 */
[-C--:B------:R-:W-:Y:S01]  /*4220*/  @!P4 ISETP.GE.AND P2, PT, R5, R75.reuse, PT ;  /* 0x0000004b0500c20c */ /* 0x080fe20003f46270 */
[----:B------:R-:W-:Y:S01]  /*4230*/  IMAD.WIDE.U32 R82, R83, -0x326172a9, RZ ;  /* 0xcd9e8d5753527825 */ /* 0x000fe200078e00ff */
[-C--:B------:R-:W-:Y:S01]  /*4240*/  @!P4 ISETP.GE.AND P1, PT, R5, R4.reuse, PT ;  /* 0x000000040500c20c */ /* 0x080fe20003f26270 */
[----:B------:R-:W-:Y:S01]  /*4250*/  MUFU.EX2 R85, R85 ;  /* 0x0000005500557308 */ /* 0x000fe20000000800 */
[----:B------:R-:W-:Y:S01]  /*4260*/  @!P4 FSEL R9, R9, -INF , !P2 ;  /* 0xff8000000909c808 */ /* 0x000fe20005000000 */
[--C-:B------:R-:W-:Y:S01]  /*4270*/  FFMA.FTZ R10, R10, c[0x0][0x23c], -R73.reuse ;  /* 0x00008f000a0a7a23 */ /* 0x100fe20000010849 */
[----:B------:R-:W-:Y:S02]  /*4280*/  LOP3.LUT R80, R83, UR28, R68, 0x96, !PT ;  /* 0x0000001c53507c12 */ /* 0x000fe4000f8e9644 */
[----:B------:R-:W-:Y:S01]  /*4290*/  @!P4 IADD3 R5, R72, 0x10, RZ ;  /* 0x000000104805c810 */ /* 0x000fe20007ffe0ff */
[----:B------:R-:W-:Y:S01]  /*42a0*/  FFMA.FTZ R83, R9, c[0x0][0x23c], -R74 ;  /* 0x00008f0009537a23 */ /* 0x000fe2000001084a */
[----:B------:R-:W-:Y:S01]  /*42b0*/  @!P4 FSEL R11, R11, -INF , !P1 ;  /* 0xff8000000b0bc808 */ /* 0x000fe20004800000 */
[----:B------:R-:W-:Y:S01]  /*42c0*/  IMAD.WIDE.U32 R80, R80, -0x2daee0ad, RZ ;  /* 0xd2511f5350507825 */ /* 0x000fe200078e00ff */
[-C--:B------:R-:W-:Y:S02]  /*42d0*/  @!P4 ISETP.GE.AND P2, PT, R5, R75.reuse, PT ;  /* 0x0000004b0500c20c */ /* 0x080fe40003f46270 */
[----:B-1----:R-:W-:Y:S01]  /*42e0*/  LOP3.LUT R6, R69, UR30, R86, 0x96, !PT ;  /* 0x0000001e45067c12 */ /* 0x002fe2000f8e9656 */
[----:B------:R-:W-:Y:S01]  /*42f0*/  MUFU.EX2 R83, R83 ;  /* 0x0000005300537308 */ /* 0x000fe20000000800 */
[-C--:B------:R-:W-:Y:S02]  /*4300*/  @!P4 ISETP.GE.AND P3, PT, R5, R4.reuse, PT ;  /* 0x000000040500c20c */ /* 0x080fe40003f66270 */
[----:B------:R-:W-:Y:S01]  /*4310*/  @!P4 IADD3 R5, R72, 0x11, RZ ;  /* 0x000000114805c810 */ /* 0x000fe20007ffe0ff */
[----:B------:R-:W-:Y:S01]  /*4320*/  IMAD.WIDE.U32 R6, R6, -0x2daee0ad, RZ ;  /* 0xd2511f5306067825 */ /* 0x000fe200078e00ff */
[----:B------:R-:W-:Y:S02]  /*4330*/  @!P4 FSEL R12, R12, -INF , !P2 ;  /* 0xff8000000c0cc808 */ /* 0x000fe40005000000 */
[-C--:B------:R-:W-:Y:S02]  /*4340*/  @!P4 ISETP.GE.AND P6, PT, R5, R75.reuse, PT ;  /* 0x0000004b0500c20c */ /* 0x080fe40003fc6270 */
[----:B------:R-:W-:Y:S01]  /*4350*/  LOP3.LUT R7, R7, UR27, R84, 0x96, !PT ;  /* 0x0000001b07077c12 */ /* 0x000fe2000f8e9654 */
[----:B------:R-:W-:Y:S01]  /*4360*/  FFMA.FTZ R12, R12, c[0x0][0x23c], -R74 ;  /* 0x00008f000c0c7a23 */ /* 0x000fe2000001084a */
[----:B------:R1:W1:Y:S01]  /*4370*/  MUFU.EX2 R84, R8 ;  /* 0x0000000800547308 */ /* 0x0002620000000800 */
[----:B------:R-:W-:Y:S01]  /*4380*/  LOP3.LUT R6, R81, UR25, R6, 0x96, !PT ;  /* 0x0000001951067c12 */ /* 0x000fe2000f8e9606 */
[--C-:B------:R-:W-:Y:S01]  /*4390*/  FFMA.FTZ R81, R11, c[0x0][0x23c], -R73.reuse ;  /* 0x00008f000b517a23 */ /* 0x100fe20000010849 */
[----:B------:R-:W-:Y:S02]  /*43a0*/  @!P4 FSEL R13, R13, -INF , !P6 ;  /* 0xff8000000d0dc808 */ /* 0x000fe40007000000 */
[----:B------:R-:W-:Y:S02]  /*43b0*/  @!P4 FSEL R14, R14, -INF , !P3 ;  /* 0xff8000000e0ec808 */ /* 0x000fe40005800000 */
[-C--:B------:R-:W-:Y:S01]  /*43c0*/  @!P4 ISETP.GE.AND P0, PT, R5, R4.reuse, PT ;  /* 0x000000040500c20c */ /* 0x080fe20003f06270 */
[----:B------:R-:W-:Y:S01]  /*43d0*/  FFMA.FTZ R13, R13, c[0x0][0x23c], -R74 ;  /* 0x00008f000d0d7a23 */ /* 0x000fe2000001084a */
[----:B------:R-:W-:Y:S01]  /*43e0*/  @!P4 IADD3 R5, R72, 0x18, RZ ;  /* 0x000000184805c810 */ /* 0x000fe20007ffe0ff */
[--C-:B------:R-:W-:Y:S01]  /*43f0*/  FFMA.FTZ R14, R14, c[0x0][0x23c], -R73.reuse ;  /* 0x00008f000e0e7a23 */ /* 0x100fe20000010849 */
[----:B------:R-:W-:Y:S01]  /*4400*/  @!P4 IADD3 R72, R72, 0x19, RZ ;  /* 0x000000194848c810 */ /* 0x000fe20007ffe0ff */
[----:B------:R2:W-:Y:S01]  /*4410*/  MUFU.EX2 R78, R13 ;  /* 0x0000000d004e7308 */ /* 0x0005e20000000800 */
[CC--:B------:R-:W-:Y:S02]  /*4420*/  @!P4 ISETP.GE.AND P1, PT, R5.reuse, R75.reuse, PT ;  /* 0x0000004b0500c20c */ /* 0x0c0fe40003f26270 */
[-C--:B------:R-:W-:Y:S02]  /*4430*/  @!P4 ISETP.GE.AND P5, PT, R5, R4.reuse, PT ;  /* 0x000000040500c20c */ /* 0x080fe40003fa6270 */
[C---:B------:R-:W-:Y:S02]  /*4440*/  @!P4 ISETP.GE.AND P6, PT, R72.reuse, R4, PT ;  /* 0x000000044800c20c */ /* 0x040fe40003fc6270 */
[----:B------:R-:W-:Y:S02]  /*4450*/  @!P4 ISETP.GE.AND P2, PT, R72, R75, PT ;  /* 0x0000004b4800c20c */ /* 0x000fe40003f46270 */
[----:B------:R-:W-:Y:S01]  /*4460*/  @!P4 FSEL R16, R16, -INF , !P1 ;  /* 0xff8000001010c808 */ /* 0x000fe20004800000 */
[----:B------:R2:W-:Y:S01]  /*4470*/  MUFU.EX2 R77, R14 ;  /* 0x0000000e004d7308 */ /* 0x0005e20000000800 */
[----:B------:R-:W-:Y:S01]  /*4480*/  @!P4 FSEL R17, R17, -INF , !P2 ;  /* 0xff8000001111c808 */ /* 0x000fe20005000000 */
[----:B-1----:R-:W-:Y:S01]  /*4490*/  IMAD.WIDE.U32 R8, R7, -0x326172a9, RZ ;  /* 0xcd9e8d5707087825 */ /* 0x002fe200078e00ff */
[----:B------:R-:W-:Y:S02]  /*44a0*/  @!P4 FSEL R18, R18, -INF , !P5 ;  /* 0xff8000001212c808 */ /* 0x000fe40006800000 */
[----:B------:R-:W-:Y:S01]  /*44b0*/  @!P4 FSEL R19, R19, -INF , !P6 ;  /* 0xff8000001313c808 */ /* 0x000fe20007000000 */
[----:B------:R-:W-:Y:S01]  /*44c0*/  IMAD.WIDE.U32 R6, R6, -0x326172a9, RZ ;  /* 0xcd9e8d5706067825 */ /* 0x000fe200078e00ff */
[----:B------:R-:W-:Y:S02]  /*44d0*/  LOP3.LUT R68, R9, UR26, R82, 0x96, !PT ;  /* 0x0000001a09447c12 */ /* 0x000fe4000f8e9652 */
[----:B------:R-:W-:Y:S01]  /*44e0*/  @!P4 FSEL R15, R15, -INF , !P0 ;  /* 0xff8000000f0fc808 */ /* 0x000fe20004000000 */
[----:B------:R1:W-:Y:S01]  /*44f0*/  MUFU.EX2 R82, R10 ;  /* 0x0000000a00527308 */ /* 0x0003e20000000800 */
[----:B------:R-:W-:Y:S01]  /*4500*/  LOP3.LUT R8, R7, UR24, R8, 0x96, !PT ;  /* 0x0000001807087c12 */ /* 0x000fe2000f8e9608 */
[----:B------:R-:W-:Y:S04]  /*4510*/  IMAD.WIDE.U32 R68, R68, -0x2daee0ad, RZ ;  /* 0xd2511f5344447825 */ /* 0x000fe800078e00ff */
[----:B------:R-:W-:Y:S04]  /*4520*/  IMAD.WIDE.U32 R8, R8, -0x2daee0ad, RZ ;  /* 0xd2511f5308087825 */ /* 0x000fe800078e00ff */
[----:B------:R-:W3:Y:S01]  /*4530*/  MUFU.EX2 R81, R81 ;  /* 0x0000005100517308 */ /* 0x000ee20000000800 */
[----:B------:R-:W-:Y:S01]  /*4540*/  LOP3.LUT R5, R9, UR20, R68, 0x96, !PT ;  /* 0x0000001409057c12 */ /* 0x000fe2000f8e9644 */
[--C-:B------:R-:W-:Y:S02]  /*4550*/  FFMA.FTZ R15, R15, c[0x0][0x23c], -R73.reuse ;  /* 0x00008f000f0f7a23 */ /* 0x100fe40000010849 */
[--C-:B------:R-:W-:Y:S02]  /*4560*/  FFMA.FTZ R16, R16, c[0x0][0x23c], -R74.reuse ;  /* 0x00008f0010107a23 */ /* 0x100fe4000001084a */
[----:B------:R-:W-:Y:S04]  /*4570*/  IMAD.WIDE.U32 R4, R5, -0x326172a9, RZ ;  /* 0xcd9e8d5705047825 */ /* 0x000fe800078e00ff */
[----:B------:R-:W-:Y:S01]  /*4580*/  FFMA.FTZ R74, R17, c[0x0][0x23c], -R74 ;  /* 0x00008f00114a7a23 */ /* 0x000fe2000001084a */
[----:B--2---:R-:W-:Y:S01]  /*4590*/  LOP3.LUT R13, R4, 0xff, RZ, 0xc0, !PT ;  /* 0x000000ff040d7812 */ /* 0x004fe200078ec0ff */
[----:B------:R-:W-:Y:S01]  /*45a0*/  MUFU.EX2 R76, R15 ;  /* 0x0000000f004c7308 */ /* 0x000fe20000000800 */
[----:B------:R-:W-:Y:S01]  /*45b0*/  SHF.R.U32.HI R14, RZ, 0x10, R4 ;  /* 0x00000010ff0e7819 */ /* 0x000fe20000011604 */
[--C-:B------:R-:W-:Y:S01]  /*45c0*/  FFMA.FTZ R18, R18, c[0x0][0x23c], -R73.reuse ;  /* 0x00008f0012127a23 */ /* 0x100fe20000010849 */
[----:B-1----:R-:W-:Y:S01]  /*45d0*/  LOP3.LUT R10, R69, UR23, R80, 0x96, !PT ;  /* 0x00000017450a7c12 */ /* 0x002fe2000f8e9650 */
[----:B------:R-:W-:Y:S01]  /*45e0*/  FFMA.FTZ R73, R19, c[0x0][0x23c], -R73 ;  /* 0x00008f0013497a23 */ /* 0x000fe20000010849 */
[----:B------:R-:W-:Y:S03]  /*45f0*/  ISETP.LE.U32.AND P4, PT, R13, UR34, PT ;  /* 0x000000220d007c0c */ /* 0x000fe6000bf83070 */
[----:B------:R-:W-:Y:S02]  /*4600*/  IMAD.WIDE.U32 R10, R10, -0x326172a9, RZ ;  /* 0xcd9e8d570a0a7825 */ /* 0x000fe400078e00ff */
[----:B------:R1:W2:Y:S03]  /*4610*/  MUFU.EX2 R80, R12 ;  /* 0x0000000c00507308 */ /* 0x0002a60000000800 */
[----:B------:R-:W-:Y:S05]  /*4620*/  LOP3.LUT R6, R11, UR22, R6, 0x96, !PT ;  /* 0x000000160b067c12 */ /* 0x000fea000f8e9606 */
[----:B------:R-:W-:Y:S02]  /*4630*/  IMAD.WIDE.U32 R6, R6, -0x2daee0ad, RZ ;  /* 0xd2511f5306067825 */ /* 0x000fe400078e00ff */
[----:B------:R-:W-:Y:S02]  /*4640*/  MUFU.EX2 R75, R16 ;  /* 0x00000010004b7308 */ /* 0x000fe40000000800 */
[----:B------:R-:W-:Y:S01]  /*4650*/  @!P4 FADD.FTZ R84, -R84, -RZ ;  /* 0x800000ff5454c221 */ /* 0x000fe20000010100 */
[C---:B------:R-:W-:Y:S02]  /*4660*/  LOP3.LUT R69, R6.reuse, 0xffff, RZ, 0xc0, !PT ;  /* 0x0000ffff06457812 */ /* 0x040fe400078ec0ff */
[--C-:B------:R-:W-:Y:S02]  /*4670*/  SHF.R.U32.HI R68, RZ, 0x10, R6.reuse ;  /* 0x00000010ff447819 */ /* 0x100fe40000011606 */
[----:B------:R-:W-:Y:S02]  /*4680*/  SHF.R.U32.HI R9, RZ, 0x18, R6 ;  /* 0x00000018ff097819 */ /* 0x000fe40000011606 */
[----:B------:R-:W-:Y:S01]  /*4690*/  LOP3.LUT R11, R6, 0xff, RZ, 0xc0, !PT ;  /* 0x000000ff060b7812 */ /* 0x000fe200078ec0ff */
[----:B------:R-:W-:Y:S01]  /*46a0*/  MUFU.EX2 R74, R74 ;  /* 0x0000004a004a7308 */ /* 0x000fe20000000800 */
[----:B------:R-:W-:Y:S02]  /*46b0*/  LOP3.LUT R6, R5, UR19, R10, 0x96, !PT ;  /* 0x0000001305067c12 */ /* 0x000fe4000f8e960a */
[----:B------:R-:W-:Y:S02]  /*46c0*/  LOP3.LUT R10, R4, 0xffff, RZ, 0xc0, !PT ;  /* 0x0000ffff040a7812 */ /* 0x000fe400078ec0ff */
[C---:B------:R-:W-:Y:S02]  /*46d0*/  LOP3.LUT R5, R6.reuse, 0xffff, RZ, 0xc0, !PT ;  /* 0x0000ffff06057812 */ /* 0x040fe400078ec0ff */
[----:B-1----:R-:W-:Y:S02]  /*46e0*/  SHF.R.U32.HI R12, RZ, 0x18, R4 ;  /* 0x00000018ff0c7819 */ /* 0x002fe40000011604 */
[----:B------:R-:W-:Y:S01]  /*46f0*/  SHF.R.U32.HI R4, RZ, 0x8, R5 ;  /* 0x00000008ff047819 */ /* 0x000fe20000011605 */
[----:B------:R-:W1:Y:S01]  /*4700*/  MUFU.EX2 R72, R18 ;  /* 0x0000001200487308 */ /* 0x000e620000000800 */
[----:B------:R-:W-:Y:S02]  /*4710*/  SHF.R.U32.HI R5, RZ, 0x10, R6 ;  /* 0x00000010ff057819 */ /* 0x000fe40000011606 */
[----:B------:R-:W-:Y:S02]  /*4720*/  LOP3.LUT R8, R7, UR18, R8, 0x96, !PT ;  /* 0x0000001207087c12 */ /* 0x000fe4000f8e9608 */
[----:B------:R-:W-:Y:S02]  /*4730*/  LOP3.LUT R7, R6, 0xff, RZ, 0xc0, !PT ;  /* 0x000000ff06077812 */ /* 0x000fe400078ec0ff */
[----:B------:R-:W-:Y:S02]  /*4740*/  LOP3.LUT R4, R4, 0xffff, RZ, 0xc0, !PT ;  /* 0x0000ffff04047812 */ /* 0x000fe400078ec0ff */
[----:B------:R-:W-:Y:S01]  /*4750*/  LOP3.LUT R5, R5, 0xff, RZ, 0xc0, !PT ;  /* 0x000000ff05057812 */ /* 0x000fe200078ec0ff */
[----:B------:R-:W1:Y:S01]  /*4760*/  MUFU.EX2 R73, R73 ;  /* 0x0000004900497308 */ /* 0x000e620000000800 */
        /* <DEDUP_REMOVED lines=19> */
[----:B---3--:R-:W-:Y:S01]  /*48a0*/  @!P1 FADD.FTZ R81, -R81, -RZ ;  /* 0x800000ff51519221 */ /* 0x008fe20000010100 */
[----:B------:R-:W-:Y:S01]  /*48b0*/  LOP3.LUT R8, R8, 0xffff, RZ, 0xc0, !PT ;  /* 0x0000ffff08087812 */ /* 0x000fe200078ec0ff */
[----:B--2---:R-:W-:Y:S01]  /*48c0*/  @!P2 FADD.FTZ R80, -R80, -RZ ;  /* 0x800000ff5050a221 */ /* 0x004fe20000010100 */
        /* <DEDUP_REMOVED lines=20> */
[----:B-1----:R-:W-:Y:S01]  /*4a10*/  @!P1 FADD.FTZ R72, -R72, -RZ ;  /* 0x800000ff48489221 */ /* 0x002fe20000010100 */
        /* <DEDUP_REMOVED lines=13> */
[----:B--2---:R-:W-:Y:S02]  /*4af0*/  F2FP.RELU.BF16.PACK_AB R6, R76, R77 ;  /* 0x0000004d4c06723e */ /* 0x004fe400000018ff */
[----:B---3--:R-:W-:Y:S02]  /*4b00*/  F2FP.RELU.BF16.PACK_AB R5, R74, R75 ;  /* 0x0000004b4a05723e */ /* 0x008fe400000018ff */
[----:B-1----:R-:W-:Y:S01]  /*4b10*/  F2FP.RELU.BF16.PACK_AB R4, R73, R72 ;  /* 0x000000484904723e */ /* 0x002fe200000018ff */
[----:B----4-:R-:W-:Y:S04]  /*4b20*/  STS [R91+0x14000], R7 ;  /* 0x014000075b007388 */ /* 0x010fe80000000800 */
[----:B------:R-:W-:Y:S04]  /*4b30*/  STS [R91+0x14400], R6 ;  /* 0x014400065b007388 */ /* 0x000fe80000000800 */
[----:B-----5:R-:W-:Y:S04]  /*4b40*/  STS [R90+0x14000], R5 ;  /* 0x014000055a007388 */ /* 0x020fe80000000800 */
        /* <DEDUP_REMOVED lines=125> */
[----:B------:R-:W-:Y:S01]  /*5320*/  FMUL.FTZ R10, R77, R10 ;  /* 0x0000000a4d0a7220 */ /* 0x000fe20000410000 */
[----:B------:R-:W-:Y:S01]  /*5330*/  PLOP3.LUT P3, PT, PT, PT, UP1, 0x80, 0x0 ;  /* 0x000000000000781c */ /* 0x000fe20003f6f018 */
[----:B------:R-:W-:Y:S01]  /*5340*/  FMUL.FTZ R81, R81, R4 ;  /* 0x0000000451517220 */ /* 0x000fe20000410000 */
[----:B------:R-:W-:Y:S02]  /*5350*/  F2FP.BF16.PACK_AB R4, R85, R87 ;  /* 0x000000575504723e */ /* 0x000fe400000010ff */
[----:B------:R-:W-:Y:S01]  /*5360*/  FSEL R5, R5, R68, P1 ;  /* 0x0000004405057208 */ /* 0x000fe20000800000 */
[----:B------:R-:W-:Y:S01]  /*5370*/  @P0 FADD.FTZ R68, -R68, R19 ;  /* 0x0000001344440221 */ /* 0x000fe20000010100 */
[----:B------:R-:W-:Y:S01]  /*5380*/  F2FP.BF16.PACK_AB R6, R81, R82 ;  /* 0x000000525106723e */ /* 0x000fe200000010ff */
[----:B------:R1:W-:Y:S02]  /*5390*/  STS [R93+0x12400], R4 ;  /* 0x012400045d007388 */ /* 0x0003e40000000800 */
        /* <DEDUP_REMOVED lines=113> */
.L_x_361:
        /* <DEDUP_REMOVED lines=119> */
[----:B----4-:R1:W-:Y:S04]  /*6220*/  @P3 STL [R1+0x60], R25 ;  /* 0x0000601901003387 */ /* 0x0103e80000100800 */
[----:B-1----:R1:W5:Y:S04]  /*6230*/  LDL.LU.64 R24, [R1+0x98] ;  /* 0x0000980001187983 */ /* 0x0023680000300a00 */
[----:B---3--:R2:W-:Y:S02]  /*6240*/  @P3 STL [R1+0x64], R246 ;  /* 0x000064f601003387 */ /* 0x0085e40000100800 */
        /* <DEDUP_REMOVED lines=248> */
.L_x_362:
        /* <DEDUP_REMOVED lines=16> */
[----:B------:R-:W-:Y:S01]  /*72d0*/  FMUL.FTZ R13, R45, c[0x0][0x2dc] ;  /* 0x0000b7002d0d7a20 */ /* 0x000fe20000410000 */
        /* <DEDUP_REMOVED lines=130> */
[----:B-1----:R-:W-:Y:S01]  /*7b00*/  FMUL.FTZ R9, R57, c[0x0][0x2dc] ;  /* 0x0000b70039097a20 */ /* 0x002fe20000410000 */
        /* <DEDUP_REMOVED lines=73> */
.L_x_364:
        /* <DEDUP_REMOVED lines=19> */
.L_x_365:
        /* <DEDUP_REMOVED lines=53> */
.L_x_367:
[----:B-1-34-:R-:W-:Y:S05]  /*8420*/  BSYNC B0 ;  /* 0x0000000000007941 */ /* 0x01afea0003800000 */
.L_x_366:
        /* <DEDUP_REMOVED lines=16> */
.L_x_369:
[----:B------:R-:W-:Y:S05]  /*8530*/  BSYNC B0 ;  /* 0x0000000000007941 */ /* 0x000fea0003800000 */
.L_x_368:
        /* <DEDUP_REMOVED lines=26> */
.L_x_371:
[----:B------:R-:W-:Y:S05]  /*86e0*/  BSYNC B0 ;  /* 0x0000000000007941 */ /* 0x000fea0003800000 */
.L_x_370:
        /* <DEDUP_REMOVED lines=13> */
.L_x_360:
[----:B------:R-:W-:Y:S05]  /*87c0*/  BSYNC B1 ;  /* 0x0000000000017941 */ /* 0x000fea0003800000 */
.L_x_346:
        /* <DEDUP_REMOVED lines=11> */
.L_x_372:
[----:B------:R-:W-:Y:S05]  /*8880*/  EXIT ;  /* 0x000000000000794d */ /* 0x000fea0003800000 */
.L_x_374:
        /* <DEDUP_REMOVED lines=15> */
.L_x_807:


//--------------------- .text._ZN5flash44flash_bwd_dq_dk_dv_loop_seqk_parallel_kernelI23Flash_bwd_kernel_traitsILi192ELi64ELi64ELi8ELi4ELi2ELi2ELb1ELb1EN7cutlass10bfloat16_tE19Flash_kernel_traitsILi192ELi64ELi64ELi8ES3_EELb0ELb1ELb0ELb0ELb0ELb1ELb1EEEvNS_16Flash_bwd_paramsE --------------------------
	.section	.text._ZN5flash44flash_bwd_dq_dk_dv_loop_seqk_parallel_kernelI23Flash_bwd_kernel_traitsILi192ELi64ELi64ELi8ELi4ELi2ELi2ELb1ELb1EN7cutlass10bfloat16_tE19Flash_kernel_traitsILi192ELi64ELi64ELi8ES3_EELb0ELb1ELb0ELb0ELb0ELb1ELb1EEEvNS_16Flash_bwd_paramsE,"ax",@progbits
	.sectioninfo	@"SHI_REGISTERS=255"
	.align	128
        .global         _ZN5flash44flash_bwd_dq_dk_dv_loop_seqk_parallel_kernelI23Flash_bwd_kernel_traitsILi192ELi64ELi64ELi8ELi4ELi2ELi2ELb1ELb1EN7cutlass10bfloat16_tE19Flash_kernel_traitsILi192ELi64ELi64ELi8ES3_EELb0ELb1ELb0ELb0ELb0ELb1ELb1EEEvNS_16Flash_bwd_paramsE
        .type           _ZN5flash44flash_bwd_dq_dk_dv_loop_seqk_parallel_kernelI23Flash_bwd_kernel_traitsILi192ELi64ELi64ELi8ELi4ELi2ELi2ELb1ELb1EN7cutlass10bfloat16_tE19Flash_kernel_traitsILi192ELi64ELi64ELi8ES3_EELb0ELb1ELb0ELb0ELb0ELb1ELb1EEEvNS_16Flash_bwd_paramsE,@function
        .size           _ZN5flash44flash_bwd_dq_dk_dv_loop_seqk_parallel_kernelI23Flash_bwd_kernel_traitsILi192ELi64ELi64ELi8ELi4ELi2ELi2ELb1ELb1EN7cutlass10bfloat16_tE19Flash_kernel_traitsILi192ELi64ELi64ELi8ES3_EELb0ELb1ELb0ELb0ELb0ELb1ELb1EEEvNS_16Flash_bwd_paramsE,(.L_x_808 - _ZN5flash44flash_bwd_dq_dk_dv_loop_seqk_parallel_kernelI23Flash_bwd_kernel_traitsILi192ELi64ELi64ELi8ELi4ELi2ELi2ELb1ELb1EN7cutlass10bfloat16_tE19Flash_kernel_traitsILi192ELi64ELi64ELi8ES3_EELb0ELb1ELb0ELb0ELb0ELb1ELb1EEEvNS_16Flash_bwd_paramsE)
        .other          _ZN5flash44flash_bwd_dq_dk_dv_loop_seqk_parallel_kernelI23Flash_bwd_kernel_traitsILi192ELi64ELi64ELi8ELi4ELi2ELi2ELb1ELb1EN7cutlass10bfloat16_tE19Flash_kernel_traitsILi192ELi64ELi64ELi8ES3_EELb0ELb1ELb0ELb0ELb0ELb1ELb1EEEvNS_16Flash_bwd_paramsE,@"STO_CUDA_ENTRY STV_DEFAULT"
_ZN5flash44flash_bwd_dq_dk_dv_loop_seqk_parallel_kernelI23Flash_bwd_kernel_traitsILi192ELi64ELi64ELi8ELi4ELi2ELi2ELb1ELb1EN7cutlass10bfloat16_tE19Flash_kernel_traitsILi192ELi64ELi64ELi8ES3_EELb0ELb1ELb0ELb0ELb0ELb1ELb1EEEvNS_16Flash_bwd_paramsE:
.text._ZN5flash44flash_bwd_dq_dk_dv_loop_seqk_parallel_kernelI23Flash_bwd_kernel_traitsILi192ELi64ELi64ELi8ELi4ELi2ELi2ELb1ELb1EN7cutlass10bfloat16_tE19Flash_kernel_traitsILi192ELi64ELi64ELi8ES3_EELb0ELb1ELb0ELb0ELb0ELb1ELb1EEEvNS_16Flash_bwd_paramsE:
        /* <DEDUP_REMOVED lines=211> */
.L_x_403:
        /* <DEDUP_REMOVED lines=53> */
.L_x_375:
        /* <DEDUP_REMOVED lines=59> */
.L_x_377:
        /* <DEDUP_REMOVED lines=18> */
.L_x_378:
        /* <DEDUP_REMOVED lines=68> */
.L_x_379:
[----:B------:R-:W-:Y:S02]  /*1990*/  UMOV UR8, UR48 ;  /* 0x0000003000087c82 */ /* 0x000fe40008000000 */
.L_x_380:
        /* <DEDUP_REMOVED lines=107> */
.L_x_382:
        /* <DEDUP_REMOVED lines=18> */
.L_x_383:
        /* <DEDUP_REMOVED lines=29> */
.L_x_385:
[----:B------:R-:W-:Y:S05]  /*2340*/  BSYNC B0 ;  /* 0x0000000000007941 */ /* 0x000fea0003800000 */
.L_x_384:
        /* <DEDUP_REMOVED lines=16> */
.L_x_387:
[----:B------:R-:W-:Y:S05]  /*2450*/  BSYNC B0 ;  /* 0x0000000000007941 */ /* 0x000fea0003800000 */
.L_x_386:
        /* <DEDUP_REMOVED lines=27> */
.L_x_389:
[----:B------:R-:W-:Y:S05]  /*2610*/  BSYNC B0 ;  /* 0x0000000000007941 */ /* 0x000fea0003800000 */
.L_x_388:
        /* <DEDUP_REMOVED lines=14> */
.L_x_381:
        /* <DEDUP_REMOVED lines=250> */
.L_x_393:
[----:B------:R-:W3:Y:S01]  /*36a0*/  LDL R246, [R1+0x4] ;  /* 0x0000040001f67983 */ /* 0x000ee20000100800 */
[----:B------:R-:W-:Y:S03]  /*36b0*/  USHF.L.U32 UR11, UR6, 0x6, URZ ;  /* 0x00000006060b7899 */ /* 0x000fe6000800063f */
[----:B------:R-:W4:Y:S01]  /*36c0*/  LDL R245, [R1] ;  /* 0x0000000001f57983 */ /* 0x000f220000100800 */
[----:B------:R-:W-:Y:S03]  /*36d0*/  UISETP.GE.AND UP0, UPT, UR11, UR15, UPT ;  /* 0x0000000f0b00728c */ /* 0x000fe6000bf06270 */
[----:B--2---:R-:W2:Y:S01]  /*36e0*/  LDL R244, [R1+0x10] ;  /* 0x0000100001f47983 */ /* 0x004ea20000100800 */
[----:B------:R-:W-:Y:S03]  /*36f0*/  UISETP.LT.AND UP0, UPT, UR14, UR16, UP0 ;  /* 0x000000100e00728c */ /* 0x000fe60008701270 */
[----:B-1----:R1:W-:Y:S03]  /*3700*/  STL [R1+0xac], R107 ;  /* 0x0000ac6b01007387 */ /* 0x0023e60000100800 */
[----:B------:R-:W-:Y:S01]  /*3710*/  PLOP3.LUT P0, PT, PT, PT, UP0, 0x80, 0x0 ;  /* 0x000000000000781c */ /* 0x000fe20003f0f008 */
[----:B------:R-:W0:Y:S01]  /*3720*/  LDGDEPBAR ;  /* 0x00000000000079af */ /* 0x000e220000000000 */
[----:B------:R-:W-:Y:S06]  /*3730*/  UISETP.GT.AND UP0, UPT, UR6, UR12, UPT ;  /* 0x0000000c0600728c */ /* 0x000fec000bf04270 */
[----:B------:R-:W-:Y:S01]  /*3740*/  PLOP3.LUT P3, PT, PT, PT, UP0, 0x80, 0x0 ;  /* 0x000000000000781c */ /* 0x000fe20003f6f008 */
        /* <DEDUP_REMOVED lines=18> */
[----:B------:R-:W-:Y:S08]  /*3870*/  LDSM.16.M88.4 R68, [R252+0xc800] ;  /* 0x00c80000fc44783b */ /* 0x000ff00000000200 */
[----:B---3--:R-:W-:Y:S08]  /*3880*/  LDSM.16.M88.4 R76, [R246+0xc000] ;  /* 0x00c00000f64c783b */ /* 0x008ff00000000200 */
[----:B------:R-:W-:Y:S08]  /*3890*/  LDSM.16.M88.4 R80, [R246+0xc800] ;  /* 0x00c80000f650783b */ /* 0x000ff00000000200 */
[----:B----4-:R-:W-:Y:S08]  /*38a0*/  LDSM.16.M88.4 R88, [R245+0xc000] ;  /* 0x00c00000f558783b */ /* 0x010ff00000000200 */
[----:B--2---:R-:W-:Y:S08]  /*38b0*/  LDSM.16.M88.4 R96, [R244+0xc000] ;  /* 0x00c00000f460783b */ /* 0x004ff00000000200 */
[----:B------:R-:W1:Y:S08]  /*38c0*/  LDSM.16.M88.4 R16, [R107] ;  /* 0x000000006b10783b */ /* 0x000e700000000200 */
[----:B------:R-:W2:Y:S01]  /*38d0*/  LDSM.16.M88.4 R72, [R106] ;  /* 0x000000006a48783b */ /* 0x000ea20000000200 */
[C---:B-1----:R-:W-:Y:S08]  /*38e0*/  HMMA.16816.F32.BF16 R4, R16.reuse, R8, RZ ;  /* 0x000000081004723c */ /* 0x042ff000000418ff */
[C---:B------:R-:W-:Y:S08]  /*38f0*/  HMMA.16816.F32.BF16 R8, R16.reuse, R10, RZ ;  /* 0x0000000a1008723c */ /* 0x040ff000000418ff */
[C---:B------:R-:W-:Y:S01]  /*3900*/  HMMA.16816.F32.BF16 R12, R16.reuse, R68, RZ ;  /* 0x00000044100c723c */ /* 0x040fe200000418ff */
[----:B------:R-:W1:Y:S07]  /*3910*/  LDSM.16.M88.4 R84, [R105] ;  /* 0x000000006954783b */ /* 0x000e6e0000000200 */
        /* <DEDUP_REMOVED lines=229> */
[----:B------:R-:W2:Y:S08]  /*4770*/  LDSM.16.M88.4 R68, [R106+0x6000] ;  /* 0x006000006a44783b */ /* 0x000eb00000000200 */
        /* <DEDUP_REMOVED lines=245> */
[----:B------:R-:W2:Y:S01]  /*56d0*/  LDL.LU.64 R94, [R1+0x40] ;  /* 0x00004000015e7983 */ /* 0x000ea20000300a00 */
[----:B------:R-:W-:Y:S01]  /*56e0*/  IMAD.MOV.U32 R6, RZ, RZ, c[0x0][0x370] ;  /* 0x0000dc00ff067624 */ /* 0x000fe200078e00ff */
[----:B------:R-:W-:Y:S02]  /*56f0*/  MOV R7, c[0x0][0x374] ;  /* 0x0000dd0000077a02 */ /* 0x000fe40000000f00 */
[----:B------:R-:W3:Y:S01]  /*5700*/  LDL R92, [R1+0x38] ;  /* 0x00003800015c7983 */ /* 0x000ee20000100800 */
[----:B-1----:R-:W-:Y:S05]  /*5710*/  IMAD.U32 R4, R6, -0x40, RZ ;  /* 0xffffffc006047824 */ /* 0x002fea00078e00ff */
        /* <DEDUP_REMOVED lines=17> */
.L_x_391:
        /* <DEDUP_REMOVED lines=371> */
.L_x_392:
        /* <DEDUP_REMOVED lines=172> */
.L_x_394:
        /* <DEDUP_REMOVED lines=18> */
.L_x_395:
        /* <DEDUP_REMOVED lines=53> */
.L_x_397:
[----:B-1-34-:R-:W-:Y:S05]  /*7e90*/  BSYNC B0 ;  /* 0x0000000000007941 */ /* 0x01afea0003800000 */
.L_x_396:
        /* <DEDUP_REMOVED lines=16> */
.L_x_399:
[----:B------:R-:W-:Y:S05]  /*7fa0*/  BSYNC B0 ;  /* 0x0000000000007941 */ /* 0x000fea0003800000 */
.L_x_398:
        /* <DEDUP_REMOVED lines=26> */
.L_x_401:
[----:B------:R-:W-:Y:S05]  /*8150*/  BSYNC B0 ;  /* 0x0000000000007941 */ /* 0x000fea0003800000 */
.L_x_400:
        /* <DEDUP_REMOVED lines=13> */
.L_x_390:
[----:B------:R-:W-:Y:S05]  /*8230*/  BSYNC B1 ;  /* 0x0000000000017941 */ /* 0x000fea0003800000 */
.L_x_376:
        /* <DEDUP_REMOVED lines=11> */
.L_x_402:
[----:B------:R-:W-:Y:S05]  /*82f0*/  EXIT ;  /* 0x000000000000794d */ /* 0x000fea0003800000 */
.L_x_404:
        /* <DEDUP_REMOVED lines=16> */
.L_x_808:


//--------------------- .text._ZN5flash44flash_bwd_dq_dk_dv_loop_seqk_parallel_kernelI23Flash_bwd_kernel_traitsILi192ELi64ELi64ELi8ELi4ELi2ELi2ELb1ELb1EN7cutlass10bfloat16_tE19Flash_kernel_traitsILi192ELi64ELi64ELi8ES3_EELb1ELb1ELb0ELb1ELb0ELb0ELb0EEEvNS_16Flash_bwd_paramsE --------------------------
	.section	.text._ZN5flash44flash_bwd_dq_dk_dv_loop_seqk_parallel_kernelI23Flash_bwd_kernel_traitsILi192ELi64ELi64ELi8ELi4ELi2ELi2ELb1ELb1EN7cutlass10bfloat16_tE19Flash_kernel_traitsILi192ELi64ELi64ELi8ES3_EELb1ELb1ELb0ELb1ELb0ELb0ELb0EEEvNS_16Flash_bwd_paramsE,"ax",@progbits
	.sectioninfo	@"SHI_REGISTERS=255"
	.align	128
        .global         _ZN5flash44flash_bwd_dq_dk_dv_loop_seqk_parallel_kernelI23Flash_bwd_kernel_traitsILi192ELi64ELi64ELi8ELi4ELi2ELi2ELb1ELb1EN7cutlass10bfloat16_tE19Flash_kernel_traitsILi192ELi64ELi64ELi8ES3_EELb1ELb1ELb0ELb1ELb0ELb0ELb0EEEvNS_16Flash_bwd_paramsE
        .type           _ZN5flash44flash_bwd_dq_dk_dv_loop_seqk_parallel_kernelI23Flash_bwd_kernel_traitsILi192ELi64ELi64ELi8ELi4ELi2ELi2ELb1ELb1EN7cutlass10bfloat16_tE19Flash_kernel_traitsILi192ELi64ELi64ELi8ES3_EELb1ELb1ELb0ELb1ELb0ELb0ELb0EEEvNS_16Flash_bwd_paramsE,@function
        .size           _ZN5flash44flash_bwd_dq_dk_dv_loop_seqk_parallel_kernelI23Flash_bwd_kernel_traitsILi192ELi64ELi64ELi8ELi4ELi2ELi2ELb1ELb1EN7cutlass10bfloat16_tE19Flash_kernel_traitsILi192ELi64ELi64ELi8ES3_EELb1ELb1ELb0ELb1ELb0ELb0ELb0EEEvNS_16Flash_bwd_paramsE,(.L_x_809 - _ZN5flash44flash_bwd_dq_dk_dv_loop_seqk_parallel_kernelI23Flash_bwd_kernel_traitsILi192ELi64ELi64ELi8ELi4ELi2ELi2ELb1ELb1EN7cutlass10bfloat16_tE19Flash_kernel_traitsILi192ELi64ELi64ELi8ES3_EELb1ELb1ELb0ELb1ELb0ELb0ELb0EEEvNS_16Flash_bwd_paramsE)
        .other          _ZN5flash44flash_bwd_dq_dk_dv_loop_seqk_parallel_kernelI23Flash_bwd_kernel_traitsILi192ELi64ELi64ELi8ELi4ELi2ELi2ELb1ELb1EN7cutlass10bfloat16_tE19Flash_kernel_traitsILi192ELi64ELi64ELi8ES3_EELb1ELb1ELb0ELb1ELb0ELb0ELb0EEEvNS_16Flash_bwd_paramsE,@"STO_CUDA_ENTRY STV_DEFAULT"
_ZN5flash44flash_bwd_dq_dk_dv_loop_seqk_parallel_kernelI23Flash_bwd_kernel_traitsILi192ELi64ELi64ELi8ELi4ELi2ELi2ELb1ELb1EN7cutlass10bfloat16_tE19Flash_kernel_traitsILi192ELi64ELi64ELi8ES3_EELb1ELb1ELb0ELb1ELb0ELb0ELb0EEEvNS_16Flash_bwd_paramsE:
.text._ZN5flash44flash_bwd_dq_dk_dv_loop_seqk_parallel_kernelI23Flash_bwd_kernel_traitsILi192ELi64ELi64ELi8ELi4ELi2ELi2ELb1ELb1EN7cutlass10bfloat16_tE19Flash_kernel_traitsILi192ELi64ELi64ELi8ES3_EELb1ELb1ELb0ELb1ELb0ELb0ELb0EEEvNS_16Flash_bwd_paramsE:
        /* <DEDUP_REMOVED lines=21> */
[----:B------:R-:W-:Y:S01]  /*0150*/  ULDC UR6, c[0x0][0x210] ;  /* 0x0000840000067ab9 */ /* 0x000fe20000000800 */
[----:B------:R-:W4:Y:S01]  /*0160*/  S2UR UR61, SR_CTAID.X ;  /* 0x00000000003d79c3 */ /* 0x000f220000002500 */
[----:B------:R-:W-:Y:S02]  /*0170*/  ULDC UR56, c[0x0][0x234] ;  /* 0x00008d0000387ab9 */ /* 0x000fe40000000800 */
[----:B------:R-:W-:Y:S02]  /*0180*/  ULDC UR12, c[0x0][0x1c0] ;  /* 0x00007000000c7ab9 */ /* 0x000fe40000000800 */
[----:B------:R-:W-:Y:S01]  /*0190*/  ULDC UR13, c[0x0][0x1c0] ;  /* 0x00007000000d7ab9 */ /* 0x000fe20000000800 */
[----:B-1----:R-:W-:Y:S01]  /*01a0*/  SHF.R.S32.HI R6, RZ, 0x1f, R5 ;  /* 0x0000001fff067819 */ /* 0x002fe20000011405 */
[----:B--2---:R-:W-:-:S02]  /*01b0*/  UIMAD.WIDE.U32 UR42, UR32, UR15, URZ ;  /* 0x0000000f202a72a5 */ /* 0x004fc4000f8e003f */
[----:B------:R-:W-:Y:S01]  /*01c0*/  USHF.L.U32 UR15, UR32, 0x7, URZ ;  /* 0x00000007200f7899 */ /* 0x000fe2000800063f */
[CC--:B------:R-:W-:Y:S01]  /*01d0*/  LEA.HI R3, R6.reuse, R5.reuse, RZ, 0x5 ;  /* 0x0000000506037211 */ /* 0x0c0fe200078f28ff */
[----:B------:R-:W-:Y:S01]  /*01e0*/  UIMAD.WIDE UR36, UR46, UR36, URZ ;  /* 0x000000242e2472a5 */ /* 0x000fe2000f8e023f */
[CC--:B------:R-:W-:Y:S01]  /*01f0*/  LEA.HI R11, R6.reuse, R5.reuse, RZ, 0x3 ;  /* 0x00000005060b7211 */ /* 0x0c0fe200078f18ff */
[----:B------:R-:W-:Y:S01]  /*0200*/  UIMAD UR56, UR7, UR6, UR56 ;  /* 0x00000006073872a4 */ /* 0x000fe2000f8e0238 */
[CC--:B------:R-:W-:Y:S01]  /*0210*/  LEA.HI R2, R6.reuse, R5.reuse, RZ, 0x4 ;  /* 0x0000000506027211 */ /* 0x0c0fe200078f20ff */
[----:B---3--:R-:W-:Y:S01]  /*0220*/  UIMAD UR47, UR35, UR46, URZ ;  /* 0x0000002e232f72a4 */ /* 0x008fe2000f8e023f */
[CC--:B------:R-:W-:Y:S01]  /*0230*/  LEA.HI R15, R6.reuse, R5.reuse, RZ, 0x7 ;  /* 0x00000005060f7211 */ /* 0x0c0fe200078f38ff */
[----:B------:R-:W-:Y:S01]  /*0240*/  UIMAD UR46, UR46, UR12, URZ ;  /* 0x0000000c2e2e72a4 */ /* 0x000fe2000f8e023f */
[CC--:B------:R-:W-:Y:S01]  /*0250*/  LEA.HI R16, R6.reuse, R5.reuse, RZ, 0x6 ;  /* 0x0000000506107211 */ /* 0x0c0fe200078f30ff */
[----:B------:R-:W-:Y:S01]  /*0260*/  UIMAD UR6, UR32, UR13, UR35 ;  /* 0x0000000d200672a4 */ /* 0x000fe2000f8e0223 */
[----:B------:R-:W-:Y:S01]  /*0270*/  LEA.HI R6, R6, R5, RZ, 0x2 ;  /* 0x0000000506067211 */ /* 0x000fe200078f10ff */
[----:B------:R-:W-:Y:S01]  /*0280*/  ULDC UR14, c[0x0][0x1c0] ;  /* 0x00007000000e7ab9 */ /* 0x000fe20000000800 */
[----:B------:R-:W-:Y:S01]  /*0290*/  LOP3.LUT R4, R3, 0xffffffe0, RZ, 0xc0, !PT ;  /* 0xffffffe003047812 */ /* 0x000fe200078ec0ff */
[----:B------:R-:W-:Y:S01]  /*02a0*/  ULDC UR11, c[0x0][0x1c0] ;  /* 0x00007000000b7ab9 */ /* 0x000fe20000000800 */
[----:B------:R-:W-:Y:S01]  /*02b0*/  LOP3.LUT R8, R11, 0xfffffff8, RZ, 0xc0, !PT ;  /* 0xfffffff80b087812 */ /* 0x000fe200078ec0ff */
[----:B------:R-:W-:Y:S01]  /*02c0*/  UIMAD UR53, UR8, UR32, URZ ;  /* 0x00000020083572a4 */ /* 0x000fe2000f8e023f */
[----:B------:R-:W-:Y:S01]  /*02d0*/  LOP3.LUT R9, R2, 0xfffffff0, RZ, 0xc0, !PT ;  /* 0xfffffff002097812 */ /* 0x000fe200078ec0ff */
[C---:B------:R-:W-:Y:S01]  /*02e0*/  IMAD.IADD R10, R5.reuse, 0x1, -R4 ;  /* 0x00000001050a7824 */ /* 0x040fe200078e0a04 */
[----:B------:R-:W-:Y:S01]  /*02f0*/  LOP3.LUT R7, R6, 0x7ffffffc, RZ, 0xc0, !PT ;  /* 0x7ffffffc06077812 */ /* 0x000fe200078ec0ff */
[C---:B------:R-:W-:Y:S01]  /*0300*/  IMAD.IADD R8, R5.reuse, 0x1, -R8 ;  /* 0x0000000105087824 */ /* 0x040fe200078e0a08 */
[----:B------:R-:W-:Y:S01]  /*0310*/  SHF.R.S32.HI R0, RZ, 0x5, R3 ;  /* 0x00000005ff007819 */ /* 0x000fe20000011403 */
[C---:B------:R-:W-:Y:S01]  /*0320*/  IMAD.IADD R9, R5.reuse, 0x1, -R9 ;  /* 0x0000000105097824 */ /* 0x040fe200078e0a09 */
[----:B------:R-:W-:Y:S01]  /*0330*/  SHF.R.S32.HI R12, RZ, 0x1f, R3 ;  /* 0x0000001fff0c7819 */ /* 0x000fe20000011403 */
[----:B------:R-:W-:Y:S01]  /*0340*/  IMAD.IADD R17, R5, 0x1, -R7 ;  /* 0x0000000105117824 */ /* 0x000fe200078e0a07 */
[----:B------:R-:W-:Y:S01]  /*0350*/  SHF.R.S32.HI R5, RZ, 0x4, R2 ;  /* 0x00000004ff057819 */ /* 0x000fe20000011402 */
[----:B------:R-:W-:Y:S01]  /*0360*/  IMAD.SHL.U32 R20, R8, 0x8, RZ ;  /* 0x0000000808147824 */ /* 0x000fe200078e00ff */
[-C--:B------:R-:W-:Y:S01]  /*0370*/  LEA.HI R3, R3, R0.reuse, RZ, 0x1 ;  /* 0x0000000003037211 */ /* 0x080fe200078f08ff */
[----:B------:R-:W-:Y:S01]  /*0380*/  UIMAD UR7, UR32, UR11, UR35 ;  /* 0x0000000b200772a4 */ /* 0x000fe2000f8e0223 */
[----:B------:R-:W-:Y:S01]  /*0390*/  LEA.HI R7, R12, R0, RZ, 0x2 ;  /* 0x000000000c077211 */ /* 0x000fe200078f10ff */
[----:B------:R-:W-:Y:S01]  /*03a0*/  @!UP5 UIMAD UR8, UR32, UR14, UR35 ;  /* 0x0000000e2008d2a4 */ /* 0x000fe2000f8e0223 */
[----:B------:R-:W-:Y:S01]  /*03b0*/  LEA.HI R4, R2, R5, RZ, 0x1 ;  /* 0x0000000502047211 */ /* 0x000fe200078f08ff */
[----:B------:R-:W-:Y:S01]  /*03c0*/  USHF.L.U32 UR45, UR46, 0x6, URZ ;  /* 0x000000062e2d7899 */ /* 0x000fe2000800063f */
[----:B------:R-:W-:Y:S01]  /*03d0*/  LOP3.LUT R2, R3, 0xfffffffe, RZ, 0xc0, !PT ;  /* 0xfffffffe03027812 */ /* 0x000fe200078ec0ff */
[----:B------:R-:W-:Y:S01]  /*03e0*/  USHF.L.U32 UR44, UR6, 0x5, URZ ;  /* 0x00000005062c7899 */ /* 0x000fe2000800063f */
[----:B------:R-:W-:Y:S01]  /*03f0*/  LOP3.LUT R7, R7, 0xfffffffc, RZ, 0xc0, !PT ;  /* 0xfffffffc07077812 */ /* 0x000fe200078ec0ff */
[----:B------:R-:W-:Y:S01]  /*0400*/  ULDC UR50, c[0x0][0x214] ;  /* 0x0000850000327ab9 */ /* 0x000fe20000000800 */
[----:B------:R-:W-:Y:S01]  /*0410*/  LOP3.LUT R3, R4, 0xfffffffe, RZ, 0xc0, !PT ;  /* 0xfffffffe04037812 */ /* 0x000fe200078ec0ff */
[C---:B------:R-:W-:Y:S01]  /*0420*/  IMAD.IADD R14, R0.reuse, 0x1, -R2 ;  /* 0x00000001000e7824 */ /* 0x040fe200078e0a02 */
[----:B------:R-:W-:Y:S01]  /*0430*/  SHF.R.S32.HI R13, RZ, 0x3, R11 ;  /* 0x00000003ff0d7819 */ /* 0x000fe2000001140b */
[----:B------:R-:W-:Y:S01]  /*0440*/  IMAD.IADD R19, R0, 0x1, -R7 ;  /* 0x0000000100137824 */ /* 0x000fe200078e0a07 */
[--C-:B------:R-:W-:Y:S01]  /*0450*/  SHF.R.S32.HI R0, RZ, 0x1f, R6.reuse ;  /* 0x0000001fff007819 */ /* 0x100fe20000011406 */
[----:B------:R-:W-:Y:S01]  /*0460*/  IMAD.IADD R12, R5, 0x1, -R3 ;  /* 0x00000001050c7824 */ /* 0x000fe200078e0a03 */
[----:B------:R-:W-:Y:S01]  /*0470*/  SHF.R.S32.HI R3, RZ, 0x2, R6 ;  /* 0x00000002ff037819 */ /* 0x000fe20000011406 */
[----:B------:R-:W-:Y:S01]  /*0480*/  IMAD.SHL.U32 R2, R13, 0x40, RZ ;  /* 0x000000400d027824 */ /* 0x000fe200078e00ff */
[----:B------:R-:W-:Y:S01]  /*0490*/  SHF.R.S32.HI R4, RZ, 0x1f, R9 ;  /* 0x0000001fff047819 */ /* 0x000fe20000011409 */
[----:B------:R-:W-:Y:S01]  /*04a0*/  STL [R1+0xb8], R19 ;  /* 0x0000b81301007387 */ /* 0x000fe20000100800 */
[----:B------:R-:W-:Y:S01]  /*04b0*/  LEA.HI R0, R0, R3, RZ, 0x3 ;  /* 0x0000000300007211 */ /* 0x000fe200078f18ff */
[----:B------:R-:W-:Y:S01]  /*04c0*/  ULDC UR57, c[0x0][0x1c8] ;  /* 0x0000720000397ab9 */ /* 0x000fe20000000800 */
[----:B------:R-:W-:Y:S01]  /*04d0*/  LEA.HI R13, R4, R9, RZ, 0x3 ;  /* 0x00000009040d7211 */ /* 0x000fe200078f18ff */
[----:B------:R-:W-:Y:S01]  /*04e0*/  STL [R1+0x50], R20 ;  /* 0x0000501401007387 */ /* 0x000fe20000100800 */
[----:B------:R-:W-:Y:S01]  /*04f0*/  LOP3.LUT R0, R0, 0xfffffff8, RZ, 0xc0, !PT ;  /* 0xfffffff800007812 */ /* 0x000fe200078ec0ff */
[----:B------:R-:W-:Y:S01]  /*0500*/  ULDC.U8 UR10, c[0x0][0x3d0] ;  /* 0x0000f400000a7ab9 */ /* 0x000fe20000000000 */
[----:B------:R-:W-:Y:S01]  /*0510*/  SHF.R.S32.HI R7, RZ, 0x7, R15 ;  /* 0x00000007ff077819 */ /* 0x000fe2000001140f */
[----:B------:R-:W-:Y:S01]  /*0520*/  ULDC UR51, c[0x0][0x224] ;  /* 0x0000890000337ab9 */ /* 0x000fe20000000800 */
[----:B------:R-:W-:Y:S01]  /*0530*/  LOP3.LUT P4, RZ, R8, 0x4, RZ, 0xc0, !PT ;  /* 0x0000000408ff7812 */ /* 0x000fe2000788c0ff */
[----:B------:R-:W-:Y:S01]  /*0540*/  IMAD.IADD R5, R3, 0x1, -R0 ;  /* 0x0000000103057824 */ /* 0x000fe200078e0a00 */
[----:B------:R-:W-:Y:S01]  /*0550*/  LOP3.LUT R0, R2, 0x1c0, RZ, 0xc0, !PT ;  /* 0x000001c002007812 */ /* 0x000fe200078ec0ff */
[----:B------:R-:W-:Y:S01]  /*0560*/  @UP5 UIMAD UR55, UR32, UR50, URZ ;  /* 0x00000032203752a4 */ /* 0x000fe2000f8e023f */
[----:B------:R-:W-:Y:S01]  /*0570*/  SHF.R.S32.HI R3, RZ, 0x1f, R10 ;  /* 0x0000001fff037819 */ /* 0x000fe2000001140a */
[----:B------:R-:W-:Y:S01]  /*0580*/  ULDC.64 UR4, c[0x0][0x118] ;  /* 0x0000460000047ab9 */ /* 0x000fe20000000a00 */
[----:B------:R-:W-:Y:S01]  /*0590*/  LOP3.LUT R2, R0, 0x38, R20, 0xf8, !PT ;  /* 0x0000003800027812 */ /* 0x000fe200078ef814 */
[----:B------:R-:W-:Y:S01]  /*05a0*/  ULOP3.LUT UR57, UR35, UR57, URZ, 0x3c, !UPT ;  /* 0x0000003923397292 */ /* 0x000fe2000f8e3c3f */
[----:B------:R-:W-:Y:S01]  /*05b0*/  SHF.R.U32.HI R0, RZ, 0x3, R0 ;  /* 0x00000003ff007819 */ /* 0x000fe20000011600 */
[----:B------:R-:W-:Y:S01]  /*05c0*/  USHF.R.S32.HI UR58, URZ, 0x1f, UR35 ;  /* 0x0000001f3f3a7899 */ /* 0x000fe20008011423 */
[----:B------:R-:W-:Y:S01]  /*05d0*/  LEA.HI R18, R3, R10, RZ, 0x2 ;  /* 0x0000000a03127211 */ /* 0x000fe200078f10ff */
[----:B------:R-:W-:Y:S01]  /*05e0*/  IMAD.SHL.U32 R3, R12, 0x200, RZ ;  /* 0x000002000c037824 */ /* 0x000fe200078e00ff */
[----:B------:R-:W-:Y:S01]  /*05f0*/  LOP3.LUT R10, R2, R0, RZ, 0x3c, !PT ;  /* 0x00000000020a7212 */ /* 0x000fe200078e3cff */
[----:B------:R-:W-:Y:S01]  /*0600*/  IMAD.SHL.U32 R0, R8, 0x40, RZ ;  /* 0x0000004008007824 */ /* 0x000fe200078e00ff */
[----:B------:R-:W-:Y:S01]  /*0610*/  LOP3.LUT R2, R13, 0xfffffff8, RZ, 0xc0, !PT ;  /* 0xfffffff80d027812 */ /* 0x000fe200078ec0ff */
[----:B------:R-:W-:Y:S01]  /*0620*/  UISETP.NE.AND UP6, UPT, UR10, URZ, UPT ;  /* 0x0000003f0a00728c */ /* 0x000fe2000bfc5270 */
[----:B------:R-:W-:Y:S01]  /*0630*/  LOP3.LUT R4, R5, 0x1, RZ, 0xc0, !PT ;  /* 0x0000000105047812 */ /* 0x000fe200078ec0ff */
[----:B------:R-:W-:Y:S01]  /*0640*/  USHF.R.S32.HI UR60, URZ, 0x1f, UR32 ;  /* 0x0000001f3f3c7899 */ /* 0x000fe20008011420 */
[----:B------:R-:W-:Y:S01]  /*0650*/  LOP3.LUT R0, R0, 0x1c0, RZ, 0xc0, !PT ;  /* 0x000001c000007812 */ /* 0x000fe200078ec0ff */
[----:B------:R-:W-:Y:S01]  /*0660*/  IMAD.IADD R9, R9, 0x1, -R2 ;  /* 0x0000000109097824 */ /* 0x000fe200078e0a02 */
[----:B------:R-:W-:Y:S01]  /*0670*/  ISETP.NE.U32.AND P0, PT, R4, 0x1, PT ;  /* 0x000000010400780c */ /* 0x000fe20003f05070 */
[----:B------:R-:W-:Y:S01]  /*0680*/  IMAD.SHL.U32 R2, R14, 0x10, RZ ;  /* 0x000000100e027824 */ /* 0x000fe200078e00ff */
[----:B------:R-:W-:Y:S01]  /*0690*/  LOP3.LUT R252, R0, 0x8, R11, 0xf8, !PT ;  /* 0x0000000800fc7812 */ /* 0x000fe200078ef80b */
[----:B------:R-:W-:Y:S01]  /*06a0*/  IMAD.U32 R4, RZ, RZ, UR15 ;  /* 0x0000000fff047e24 */ /* 0x000fe2000f8e00ff */
[----:B------:R-:W-:Y:S01]  /*06b0*/  LOP3.LUT P3, RZ, R8, 0x2, RZ, 0xc0, !PT ;  /* 0x0000000208ff7812 */ /* 0x000fe2000786c0ff */
[----:B------:R-:W-:Y:S01]  /*06c0*/  IMAD.SHL.U32 R4, R5, 0x40, RZ ;  /* 0x0000004005047824 */ /* 0x000fe200078e00ff */
[----:B------:R-:W-:Y:S01]  /*06d0*/  LOP3.LUT R6, R0, 0x10, R2, 0xf8, !PT ;  /* 0x0000001000067812 */ /* 0x000fe200078ef802 */
[----:B------:R-:W-:Y:S01]  /*06e0*/  IMAD R2, R7, 0x800, R3 ;  /* 0x0000080007027824 */ /* 0x000fe200078e0203 */
[----:B------:R-:W-:Y:S01]  /*06f0*/  SHF.R.U32.HI R0, RZ, 0x3, R0 ;  /* 0x00000003ff007819 */ /* 0x000fe20000011600 */
[----:B------:R-:W-:Y:S01]  /*0700*/  USHF.R.S32.HI UR59, URZ, 0x1f, UR35 ;  /* 0x0000001f3f3b7899 */ /* 0x000fe20008011423 */
[----:B------:R-:W-:Y:S01]  /*0710*/  LOP3.LUT R6, R6, 0x8, R11, 0xf8, !PT ;  /* 0x0000000806067812 */ /* 0x000fe200078ef80b */
[----:B------:R-:W-:Y:S01]  /*0720*/  UIMAD.WIDE.U32 UR40, UR36, UR42, URZ ;  /* 0x0000002a242872a5 */ /* 0x000fe2000f8e003f */
[----:B------:R-:W-:Y:S01]  /*0730*/  LOP3.LUT R252, R252, R0, RZ, 0x3c, !PT ;  /* 0x00000000fcfc7212 */ /* 0x000fe200078e3cff */
[----:B------:R-:W-:Y:S01]  /*0740*/  UIMAD UR52, UR37, UR42, URZ ;  /* 0x0000002a253472a4 */ /* 0x000fe2000f8e023f */
[----:B------:R-:W-:Y:S01]  /*0750*/  LOP3.LUT R3, R3, R6, R0, 0xf6, !PT ;  /* 0x0000000603037212 */ /* 0x000fe200078ef600 */
[----:B------:R-:W-:Y:S01]  /*0760*/  IMAD.SHL.U32 R6, R7, 0x20, RZ ;  /* 0x0000002007067824 */ /* 0x000fe200078e00ff */
[----:B------:R-:W-:Y:S01]  /*0770*/  LOP3.LUT R0, R4, 0x1c0, RZ, 0xc0, !PT ;  /* 0x000001c004007812 */ /* 0x000fe200078ec0ff */
[----:B------:R-:W-:Y:S01]  /*0780*/  IMAD.IADD R252, R2, 0x1, R252 ;  /* 0x0000000102fc7824 */ /* 0x000fe200078e02fc */
[----:B------:R-:W-:Y:S01]  /*0790*/  SHF.R.S32.HI R2, RZ, 0x6, R16 ;  /* 0x00000006ff027819 */ /* 0x000fe20000011410 */
[----:B------:R-:W-:Y:S01]  /*07a0*/  USHF.R.S32.HI UR54, URZ, 0x1f, UR47 ;  /* 0x0000001f3f367899 */ /* 0x000fe2000801142f */
[----:B------:R-:W-:Y:S01]  /*07b0*/  R2P PR, R5, 0x6 ;  /* 0x0000000605007804 */ /* 0x000fe20000000000 */
[----:B------:R-:W-:Y:S01]  /*07c0*/  IMAD.SHL.U32 R5, R12, 0x20, RZ ;  /* 0x000000200c057824 */ /* 0x000fe200078e00ff */
[----:B------:R-:W-:Y:S01]  /*07d0*/  SHF.R.U32.HI R4, RZ, 0x3, R0 ;  /* 0x00000003ff047819 */ /* 0x000fe20000011600 */
[----:B------:R-:W-:Y:S01]  /*07e0*/  IMAD R15, R2, 0x200, R10 ;  /* 0x00000200020f7824 */ /* 0x000fe200078e020a */
[----:B------:R-:W-:Y:S01]  /*07f0*/  IADD3 R16, R20, 0x40, RZ ;  /* 0x0000004014107810 */ /* 0x000fe20007ffe0ff */
[----:B------:R-:W-:Y:S01]  /*0800*/  IMAD.SHL.U32 R2, R2, 0x8, RZ ;  /* 0x0000000802027824 */ /* 0x000fe200078e00ff */
[C---:B------:R-:W-:Y:S01]  /*0810*/  LOP3.LUT P6, RZ, R9.reuse, 0x4, RZ, 0xc0, !PT ;  /* 0x0000000409ff7812 */ /* 0x040fe200078cc0ff */
[----:B------:R-:W-:Y:S01]  /*0820*/  UIMAD UR51, UR7, UR51, URZ ;  /* 0x00000033073372a4 */ /* 0x000fe2000f8e023f */
[----:B------:R-:W-:Y:S01]  /*0830*/  LOP3.LUT P5, RZ, R9, 0x2, RZ, 0xc0, !PT ;  /* 0x0000000209ff7812 */ /* 0x000fe200078ac0ff */
[----:B------:R-:W-:Y:S01]  /*0840*/  STL [R1+0x70], R16 ;  /* 0x0000701001007387 */ /* 0x000fe20000100800 */
[----:B------:R-:W-:Y:S01]  /*0850*/  LOP3.LUT R2, R2, 0x18, RZ, 0xc0, !PT ;  /* 0x0000001802027812 */ /* 0x000fe200078ec0ff */
[----:B------:R-:W-:-:S02]  /*0860*/  @!UP5 UIMAD UR50, UR8, UR50, URZ ;  /* 0x000000320832d2a4 */ /* 0x000fc4000f8e023f */
[----:B------:R-:W-:Y:S01]  /*0870*/  USHF.R.S32.HI UR49, URZ, 0x1f, UR45 ;  /* 0x0000001f3f317899 */ /* 0x000fe2000801142d */
[----:B------:R-:W-:Y:S01]  /*0880*/  LOP3.LUT R8, R2, 0x20, R5, 0xf8, !PT ;  /* 0x0000002002087812 */ /* 0x000fe200078ef805 */
[----:B------:R-:W-:Y:S01]  /*0890*/  USHF.R.S32.HI UR48, URZ, 0x1f, UR44 ;  /* 0x0000001f3f307899 */ /* 0x000fe2000801142c */
[----:B------:R-:W-:Y:S01]  /*08a0*/  LOP3.LUT R5, R0, 0x20, R6, 0xf8, !PT ;  /* 0x0000002000057812 */ /* 0x000fe200078ef806 */
[----:B------:R-:W-:Y:S01]  /*08b0*/  IMAD.SHL.U32 R6, R9, 0x40, RZ ;  /* 0x0000004009067824 */ /* 0x000fe200078e00ff */
[----:B------:R-:W-:Y:S01]  /*08c0*/  LOP3.LUT R7, R4, R0, R2, 0x1e, !PT ;  /* 0x0000000004077212 */ /* 0x000fe200078e1e02 */
[----:B------:R-:W-:Y:S01]  /*08d0*/  IMAD.SHL.U32 R0, R17, 0x2, RZ ;  /* 0x0000000211007824 */ /* 0x000fe200078e00ff */
[----:B------:R-:W-:Y:S01]  /*08e0*/  LOP3.LUT R4, R5, R4, RZ, 0x3c, !PT ;  /* 0x0000000405047212 */ /* 0x000fe200078e3cff */
[----:B------:R-:W-:Y:S02]  /*08f0*/  IMAD.MOV.U32 R9, RZ, RZ, -0x10 ;  /* 0xfffffff0ff097424 */ /* 0x000fe400078e00ff */
[----:B------:R-:W-:-:S02]  /*0900*/  IMAD R5, R19, 0x400, R0 ;  /* 0x0000040013057824 */ /* 0x000fc400078e0200 */
[----:B------:R-:W-:Y:S01]  /*0910*/  IMAD R2, R14, 0x400, R0 ;  /* 0x000004000e027824 */ /* 0x000fe200078e0200 */
[----:B------:R-:W-:Y:S01]  /*0920*/  LOP3.LUT R0, R6, 0x1c0, RZ, 0xc0, !PT ;  /* 0x000001c006007812 */ /* 0x000fe200078ec0ff */
[----:B------:R-:W-:Y:S01]  /*0930*/  IMAD.IADD R11, R5, 0x1, R4 ;  /* 0x00000001050b7824 */ /* 0x000fe200078e0204 */
[----:B------:R-:W-:Y:S01]  /*0940*/  SEL R9, R9, 0x10, !P0 ;  /* 0x0000001009097807 */ /* 0x000fe20004000000 */
[----:B------:R-:W-:Y:S02]  /*0950*/  IMAD.SHL.U32 R4, R12, 0x8, RZ ;  /* 0x000000080c047824 */ /* 0x000fe400078e00ff */
[----:B------:R-:W-:Y:S01]  /*0960*/  IMAD.IADD R10, R2, 0x1, R7 ;  /* 0x00000001020a7824 */ /* 0x000fe200078e0207 */
[----:B------:R-:W-:Y:S01]  /*0970*/  SHF.R.U32.HI R2, RZ, 0x3, R0 ;  /* 0x00000003ff027819 */ /* 0x000fe20000011600 */
[----:B------:R-:W-:Y:S01]  /*0980*/  IMAD.SHL.U32 R7, R13, 0x40, RZ ;  /* 0x000000400d077824 */ /* 0x000fe200078e00ff */
[----:B------:R-:W-:Y:S01]  /*0990*/  LOP3.LUT R4, R0, 0x8, R4, 0xf8, !PT ;  /* 0x0000000800047812 */ /* 0x000fe200078ef804 */
[----:B------:R-:W-:Y:S01]  /*09a0*/  IMAD.MOV.U32 R5, RZ, RZ, 0x20 ;  /* 0x00000020ff057424 */ /* 0x000fe200078e00ff */
[----:B------:R-:W-:Y:S01]  /*09b0*/  LOP3.LUT R0, R2, R8, R0, 0x1e, !PT ;  /* 0x0000000802007212 */ /* 0x000fe200078e1e00 */
[----:B------:R-:W-:Y:S01]  /*09c0*/  IMAD.MOV.U32 R12, RZ, RZ, 0x40 ;  /* 0x00000040ff0c7424 */ /* 0x000fe200078e00ff */
[----:B------:R-:W-:-:S02]  /*09d0*/  LOP3.LUT R7, R7, 0xfffffe00, RZ, 0xc0, !PT ;  /* 0xfffffe0007077812 */ /* 0x000fc400078ec0ff */
[----:B------:R-:W-:Y:S02]  /*09e0*/  LOP3.LUT R2, R4, R2, RZ, 0x3c, !PT ;  /* 0x0000000204027212 */ /* 0x000fe400078e3cff */
[----:B------:R-:W-:Y:S01]  /*09f0*/  SHF.R.S32.HI R4, RZ, 0x2, R18 ;  /* 0x00000002ff047819 */ /* 0x000fe20000011412 */
[--C-:B------:R-:W-:Y:S01]  /*0a00*/  IMAD R8, R14, 0x400, R7.reuse ;  /* 0x000004000e087824 */ /* 0x100fe200078e0207 */
[----:B------:R-:W-:Y:S01]  /*0a10*/  IADD3 R14, R20, 0x80, RZ ;  /* 0x00000080140e7810 */ /* 0x000fe20007ffe0ff */
[C---:B------:R-:W-:Y:S01]  /*0a20*/  IMAD R6, R19.reuse, 0x400, R7 ;  /* 0x0000040013067824 */ /* 0x040fe200078e0207 */
[----:B------:R-:W-:Y:S01]  /*0a30*/  LOP3.LUT R7, R0, R7, RZ, 0xfc, !PT ;  /* 0x0000000700077212 */ /* 0x000fe200078efcff */
[----:B------:R-:W-:Y:S01]  /*0a40*/  IMAD R13, R19, 0x10, R4 ;  /* 0x00000010130d7824 */ /* 0x000fe200078e0204 */
[----:B------:R-:W-:Y:S01]  /*0a50*/  SEL R0, R5, 0xffffffe0, !P3 ;  /* 0xffffffe005007807 */ /* 0x000fe20005800000 */
[----:B------:R-:W-:Y:S01]  /*0a60*/  IMAD.SHL.U32 R4, R15, 0x2, RZ ;  /* 0x000000020f047824 */ /* 0x000fe200078e00ff */
[----:B------:R-:W-:Y:S01]  /*0a70*/  STL [R1+0x74], R14 ;  /* 0x0000740e01007387 */ /* 0x000fe20000100800 */
[----:B------:R-:W-:Y:S01]  /*0a80*/  IMAD.IADD R6, R6, 0x1, R2 ;  /* 0x0000000106067824 */ /* 0x000fe200078e0202 */
[----:B------:R-:W-:Y:S01]  /*0a90*/  SEL R5, R5, 0xffffffe0, !P5 ;  /* 0xffffffe005057807 */ /* 0x000fe20006800000 */
[----:B------:R-:W-:Y:S01]  /*0aa0*/  IMAD R0, R252, 0x2, R0 ;  /* 0x00000002fc007824 */ /* 0x000fe200078e0200 */
[----:B------:R1:W-:Y:S01]  /*0ab0*/  STL [R1+0x3c], R13 ;  /* 0x00003c0d01007387 */ /* 0x0003e20000100800 */
[----:B------:R-:W-:Y:S01]  /*0ac0*/  IMAD.IADD R8, R2, 0x1, R8 ;  /* 0x0000000102087824 */ /* 0x000fe200078e0208 */
[----:B------:R-:W-:-:S02]  /*0ad0*/  SEL R2, R12, 0xffffffc0, !P4 ;  /* 0xffffffc00c027807 */ /* 0x000fc40006000000 */
[----:B------:R2:W-:Y:S02]  /*0ae0*/  STL [R1+0x2c], R4 ;  /* 0x00002c0401007387 */ /* 0x0005e40000100800 */
[----:B------:R-:W-:Y:S02]  /*0af0*/  LEA R8, R8, 0x12000, 0x1 ;  /* 0x0001200008087811 */ /* 0x000fe400078e08ff */
[----:B------:R-:W-:Y:S01]  /*0b00*/  STL [R1], R0 ;  /* 0x0000000001007387 */ /* 0x000fe20000100800 */
[----:B-1----:R-:W-:Y:S01]  /*0b10*/  LEA R13, R10, 0xc000, 0x1 ;  /* 0x0000c0000a0d7811 */ /* 0x002fe200078e08ff */
[C---:B--2---:R-:W-:Y:S02]  /*0b20*/  IMAD.SHL.U32 R4, R252.reuse, 0x2, RZ ;  /* 0x00000002fc047824 */ /* 0x044fe400078e00ff */
[----:B------:R-:W-:-:S03]  /*0b30*/  IMAD R252, R252, 0x2, R2 ;  /* 0x00000002fcfc7824 */ /* 0x000fc600078e0202 */
[----:B------:R1:W-:Y:S02]  /*0b40*/  STL [R1+0x4], R4 ;  /* 0x0000040401007387 */ /* 0x0003e40000100800 */
[----:B-1----:R-:W-:Y:S01]  /*0b50*/  SEL R4, R12, 0xffffffc0, !P6 ;  /* 0xffffffc00c047807 */ /* 0x002fe20007000000 */
[----:B------:R-:W-:Y:S02]  /*0b60*/  IMAD.IADD R12, R2, 0x1, R0 ;  /* 0x00000001020c7824 */ /* 0x000fe400078e0200 */
[----:B------:R-:W-:Y:S01]  /*0b70*/  IMAD.SHL.U32 R0, R11, 0x2, RZ ;  /* 0x000000020b007824 */ /* 0x000fe200078e00ff */
[----:B------:R-:W-:Y:S01]  /*0b80*/  IADD3 R11, R13, 0x40, RZ ;  /* 0x000000400d0b7810 */ /* 0x000fe20007ffe0ff */
[----:B------:R-:W-:Y:S01]  /*0b90*/  IMAD R2, R3, 0x2, R2 ;  /* 0x0000000203027824 */ /* 0x000fe200078e0202 */
[----:B------:R1:W-:Y:S01]  /*0ba0*/  STL [R1+0x10], R12 ;  /* 0x0000100c01007387 */ /* 0x0003e20000100800 */
[C---:B------:R-:W-:Y:S01]  /*0bb0*/  IMAD.IADD R10, R0.reuse, 0x1, R9 ;  /* 0x00000001000a7824 */ /* 0x040fe200078e0209 */
[----:B------:R-:W-:Y:S01]  /*0bc0*/  @P2 IADD3 R11, R13, -0x40, RZ ;  /* 0xffffffc00d0b2810 */ /* 0x000fe20007ffe0ff */
        /* <DEDUP_REMOVED lines=25> */
[----:B----4-:R3:W-:Y:S02]  /*0d60*/  STL [R1+0x24], R4 ;  /* 0x0000240401007387 */ /* 0x0107e40000100800 */
.L_x_449:
        /* <DEDUP_REMOVED lines=53> */
.L_x_405:
        /* <DEDUP_REMOVED lines=24> */
[----:B------:R-:W-:Y:S02]  /*1240*/  UIADD3 UR10, UR20, 0x3f, URZ ;  /* 0x0000003f140a7890 */ /* 0x000fe4000fffe03f */
[----:B------:R-:W-:Y:S01]  /*1250*/  UIMAD UR13, UR32, UR13, UR11 ;  /* 0x0000000d200d72a4 */ /* 0x000fe2000f8e020b */
[----:B------:R-:W-:Y:S01]  /*1260*/  PLOP3.LUT P1, PT, PT, PT, UP0, 0x80, 0x0 ;  /* 0x000000000000781c */ /* 0x000fe20003f2f008 */
[----:B------:R-:W-:-:S02]  /*1270*/  ULDC.64 UR6, c[0x0][0x190] ;  /* 0x0000640000067ab9 */ /* 0x000fc40000000a00 */
[----:B------:R-:W-:Y:S02]  /*1280*/  USHF.R.S32.HI UR11, URZ, 0x1f, UR10 ;  /* 0x0000001f3f0b7899 */ /* 0x000fe4000801140a */
[----:B------:R-:W-:Y:S02]  /*1290*/  UIMAD.WIDE.U32 UR8, UR14, UR6, URZ ;  /* 0x000000060e0872a5 */ /* 0x000fe4000f8e003f */
[----:B------:R-:W-:Y:S02]  /*12a0*/  UIMAD UR15, UR14, UR7, URZ ;  /* 0x000000070e0f72a4 */ /* 0x000fe4000f8e023f */
[----:B------:R-:W-:Y:S02]  /*12b0*/  UIMAD.WIDE.U32 UR6, UR32, UR12, URZ ;  /* 0x0000000c200672a5 */ /* 0x000fe4000f8e003f */
[----:B------:R-:W-:Y:S02]  /*12c0*/  UISETP.NE.AND UP2, UPT, UR14, -0x1, UPT ;  /* 0xffffffff0e00788c */ /* 0x000fe4000bf45270 */
[----:B------:R-:W-:-:S02]  /*12d0*/  ULEA.HI UR11, UR11, UR10, URZ, 0x6 ;  /* 0x0000000a0b0b7291 */ /* 0x000fc4000f8f303f */
[----:B------:R-:W-:Y:S02]  /*12e0*/  @UP0 UIADD3 UR10, UR21, UR23, URZ ;  /* 0x00000017150a0290 */ /* 0x000fe4000fffe03f */
[----:B------:R-:W-:Y:S02]  /*12f0*/  ULDC.64 UR18, c[0x0][0x198] ;  /* 0x0000660000127ab9 */ /* 0x000fe40000000a00 */
[----:B------:R-:W-:Y:S02]  /*1300*/  USEL UR38, UR6, UR8, !UP2 ;  /* 0x0000000806267287 */ /* 0x000fe4000d000000 */
[----:B------:R-:W-:Y:S02]  /*1310*/  UIADD3 UR33, UR7, UR13, URZ ;  /* 0x0000000d07217290 */ /* 0x000fe4000fffe03f */
[----:B------:R-:W-:Y:S02]  /*1320*/  ULOP3.LUT UR8, UR11, 0xffffffc0, URZ, 0xc0, !UPT ;  /* 0xffffffc00b087892 */ /* 0x000fe4000f8ec03f */
[----:B------:R-:W-:-:S02]  /*1330*/  @UP0 UIMAD.WIDE.U32 UR6, UR10, UR18, URZ ;  /* 0x000000120a0602a5 */ /* 0x000fc4000f8e003f */
[----:B------:R-:W-:Y:S02]  /*1340*/  UIADD3 UR18, UR8, -0x40, URZ ;  /* 0xffffffc008127890 */ /* 0x000fe4000fffe03f */
[----:B------:R-:W-:Y:S02]  /*1350*/  @UP0 UIMAD UR27, UR10, UR19, UR7 ;  /* 0x000000130a1b02a4 */ /* 0x000fe4000f8e0207 */
        /* <DEDUP_REMOVED lines=17> */
.L_x_407:
        /* <DEDUP_REMOVED lines=10> */
[----:B------:R-:W-:-:S04]  /*1510*/  UIMAD UR9, UR21, UR9, UR10 ;  /* 0x00000009150972a4 */ /* 0x000fc8000f8e020a */
[----:B------:R-:W-:-:S03]  /*1520*/  UIADD3 UR7, UR7, UR9, URZ ;  /* 0x0000000907077290 */ /* 0x000fc6000fffe03f */
[----:B------:R-:W-:Y:S02]  /*1530*/  ULDC.64 UR8, c[0x0][0x188] ;  /* 0x0000620000087ab9 */ /* 0x000fe40000000a00 */
[----:B------:R-:W-:Y:S02]  /*1540*/  UIMAD.WIDE.U32 UR6, UR32, UR8, UR6 ;  /* 0x00000008200672a5 */ /* 0x000fe4000f8e0006 */
[----:B------:R-:W-:-:S04]  /*1550*/  UIMAD UR8, UR39, UR8, URZ ;  /* 0x00000008270872a4 */ /* 0x000fc8000f8e023f */
[----:B------:R-:W-:Y:S02]  /*1560*/  UIMAD UR8, UR32, UR9, UR8 ;  /* 0x00000009200872a4 */ /* 0x000fe4000f8e0208 */
[----:B------:R-:W-:Y:S02]  /*1570*/  UMOV UR30, UR6 ;  /* 0x00000006001e7c82 */ /* 0x000fe40008000000 */
[----:B------:R-:W-:Y:S02]  /*1580*/  UIADD3 UR31, UR7, UR8, URZ ;  /* 0x00000008071f7290 */ /* 0x000fe4000fffe03f */
.L_x_408:
[----:B------:R-:W-:Y:S01]  /*1590*/  IABS R8, c[0x0][0x1c8] ;  /* 0x0000720000087a13 */ /* 0x000fe20000000000 */
[----:B------:R-:W-:Y:S01]  /*15a0*/  ULDC.64 UR8, c[0x0][0x370] ;  /* 0x0000dc0000087ab9 */ /* 0x000fe20000000a00 */
[----:B--2---:R-:W-:Y:S01]  /*15b0*/  IABS R7, UR35 ;  /* 0x0000002300077c13 */ /* 0x004fe20008000000 */
[----:B------:R-:W-:Y:S01]  /*15c0*/  @UP2 UIMAD.WIDE.U32 UR6, UR14, UR8, URZ ;  /* 0x000000080e0622a5 */ /* 0x000fe2000f8e003f */
[----:B------:R-:W1:Y:S01]  /*15d0*/  I2F.RP R4, R8 ;  /* 0x0000000800047306 */ /* 0x000e620000209400 */
[----:B------:R-:W-:Y:S01]  /*15e0*/  ULDC UR10, c[0x0][0x224] ;  /* 0x00008900000a7ab9 */ /* 0x000fe20000000800 */
[----:B------:R-:W-:Y:S01]  /*15f0*/  ISETP.NE.AND P2, PT, RZ, c[0x0][0x1c8], PT ;  /* 0x00007200ff007a0c */ /* 0x000fe20003f45270 */
[----:B------:R-:W-:-:S02]  /*1600*/  @UP2 UIMAD UR25, UR14, UR9, UR7 ;  /* 0x000000090e1922a4 */ /* 0x000fc4000f8e0207 */
[----:B------:R-:W-:Y:S02]  /*1610*/  USHF.R.S32.HI UR19, URZ, 0x1f, UR22 ;  /* 0x0000001f3f137899 */ /* 0x000fe40008011416 */
[----:B------:R-:W-:Y:S02]  /*1620*/  @UP2 UMOV UR24, UR6 ;  /* 0x0000000600182c82 */ /* 0x000fe40008000000 */
        /* <DEDUP_REMOVED lines=8> */
[----:B------:R-:W-:Y:S02]  /*16b0*/  UIMAD UR6, UR39, UR10, UR53 ;  /* 0x0000000a270672a4 */ /* 0x000fe4000f8e0235 */
[----:B------:R-:W-:Y:S02]  /*16c0*/  USHF.L.U32 UR10, UR32, 0x7, URZ ;  /* 0x00000007200a7899 */ /* 0x000fe4000800063f */
        /* <DEDUP_REMOVED lines=13> */
[----:B------:R-:W-:Y:S01]  /*17a0*/  USHF.L.U64.HI UR6, UR32, 0x7, UR39 ;  /* 0x0000000720067899 */ /* 0x000fe20008010227 */
[----:B------:R-:W-:Y:S01]  /*17b0*/  IMAD.MOV.U32 R4, RZ, RZ, RZ ;  /* 0x000000ffff047224 */ /* 0x000fe200078e00ff */
[----:B------:R-:W-:Y:S02]  /*17c0*/  UIMAD UR9, UR61, UR9, UR7 ;  /* 0x000000093d0972a4 */ /* 0x000fe4000f8e0207 */
[----:B------:R-:W-:Y:S01]  /*17d0*/  USEL UR7, UR6, URZ, UP1 ;  /* 0x0000003f06077287 */ /* 0x000fe20008800000 */
[----:B------:R-:W-:Y:S01]  /*17e0*/  IMAD.HI.U32 R4, R5, R6, R4 ;  /* 0x0000000605047227 */ /* 0x000fe200078e0004 */
[----:B------:R-:W-:-:S03]  /*17f0*/  USEL UR6, UR10, URZ, UP1 ;  /* 0x0000003f0a067287 */ /* 0x000fc60008800000 */
[----:B------:R-:W-:Y:S01]  /*1800*/  IMAD.MOV.U32 R5, RZ, RZ, R7 ;  /* 0x000000ffff057224 */ /* 0x000fe200078e0007 */
[----:B------:R-:W-:Y:S02]  /*1810*/  UIADD3 UR6, UP1, UR18, UR6, URZ ;  /* 0x0000000612067290 */ /* 0x000fe4000ff3e03f */
[----:B------:R-:W-:Y:S01]  /*1820*/  ULDC UR10, c[0x0][0x234] ;  /* 0x00008d00000a7ab9 */ /* 0x000fe20000000800 */
[----:B------:R-:W-:Y:S01]  /*1830*/  IMAD.HI.U32 R4, R4, R5, RZ ;  /* 0x0000000504047227 */ /* 0x000fe200078e00ff */
[----:B------:R-:W-:Y:S02]  /*1840*/  UIADD3.X UR8, UR28, UR7, URZ, UP1, !UPT ;  /* 0x000000071c087290 */ /* 0x000fe40008ffe43f */
[----:B------:R-:W-:Y:S01]  /*1850*/  UIMAD UR7, UR37, UR6, URZ ;  /* 0x00000006250772a4 */ /* 0x000fe2000f8e023f */
[----:B------:R-:W-:-:S03]  /*1860*/  IMAD.MOV R6, RZ, RZ, -R4 ;  /* 0x000000ffff067224 */ /* 0x000fc600078e0a04 */
[----:B------:R-:W-:Y:S01]  /*1870*/  UIMAD UR8, UR36, UR8, UR7 ;  /* 0x00000008240872a4 */ /* 0x000fe2000f8e0207 */
[----:B------:R-:W-:Y:S01]  /*1880*/  IMAD R5, R8, R6, R5 ;  /* 0x0000000608057224 */ /* 0x000fe200078e0205 */
[----:B------:R-:W-:-:S04]  /*1890*/  @UP5 USEL UR7, UR55, UR14, !UP2 ;  /* 0x0000000e37075287 */ /* 0x000fc8000d000000 */
[----:B------:R-:W-:Y:S01]  /*18a0*/  ISETP.GT.U32.AND P0, PT, R8, R5, PT ;  /* 0x000000050800720c */ /* 0x000fe20003f04070 */
[----:B------:R-:W-:Y:S02]  /*18b0*/  @UP5 UIMAD UR15, UR35, UR10, UR7 ;  /* 0x0000000a230f52a4 */ /* 0x000fe4000f8e0207 */
[----:B------:R-:W-:Y:S02]  /*18c0*/  UIMAD.WIDE.U32 UR6, UR36, UR6, URZ ;  /* 0x00000006240672a5 */ /* 0x000fe4000f8e003f */
[----:B------:R-:W-:Y:S02]  /*18d0*/  USEL UR10, UR9, URZ, UP6 ;  /* 0x0000003f090a7287 */ /* 0x000fe4000b000000 */
[----:B------:R-:W-:Y:S02]  /*18e0*/  UIADD3 UR9, UR7, UR8, URZ ;  /* 0x0000000807097290 */ /* 0x000fe4000fffe03f */
[----:B------:R-:W-:-:S04]  /*18f0*/  @!UP5 UMOV UR15, UR50 ;  /* 0x00000032000fdc82 */ /* 0x000fc80008000000 */
        /* <DEDUP_REMOVED lines=16> */
.L_x_409:
[----:B------:R-:W-:Y:S02]  /*1a00*/  UMOV UR11, UR51 ;  /* 0x00000033000b7c82 */ /* 0x000fe40008000000 */
.L_x_410:
[----:B------:R-:W2:Y:S04]  /*1a10*/  LDL.64 R4, [R1+0x50] ;  /* 0x0000500001047983 */ /* 0x000ea80000100a00 */
[----:B------:R1:W3:Y:S01]  /*1a20*/  LDL.64 R28, [R1+0x50] ;  /* 0x00005000011c7983 */ /* 0x0002e20000100a00 */
[----:B------:R-:W-:Y:S01]  /*1a30*/  UIADD3 UR6, UP4, UP3, UR6, UR45, UR47 ;  /* 0x0000002d06067290 */ /* 0x000fe2000fb9e02f */
[----:B------:R-:W-:Y:S02]  /*1a40*/  BSSY B1, `(.L_x_406) ;  /* 0x0000842000017945 */ /* 0x000fe40003800000 */
        /* <DEDUP_REMOVED lines=24> */
[----:B------:R-:W-:-:S04]  /*1bd0*/  UIADD3 UR6, UR6, -UR16, URZ ;  /* 0x8000001006067290 */ /* 0x000fc8000fffe03f */
        /* <DEDUP_REMOVED lines=13> */
[----:B------:R-:W-:Y:S01]  /*1cb0*/  UMOV UR24, 0x4 ;  /* 0x0000000400187882 */ /* 0x000fe20000000000 */
[C---:B------:R-:W-:Y:S01]  /*1cc0*/  IMAD.WIDE.U32 R6, R5.reuse, c[0x0][0x190], R28 ;  /* 0x0000640005067a25 */ /* 0x040fe200078e001c */
[----:B------:R1:W-:Y:S03]  /*1cd0*/  STL [R1+0x54], R29 ;  /* 0x0000541d01007387 */ /* 0x0003e60000100800 */
[----:B------:R-:W-:Y:S01]  /*1ce0*/  IMAD R5, R5, c[0x0][0x194], R9 ;  /* 0x0000650005057a24 */ /* 0x000fe200078e0209 */
[----:B------:R-:W-:Y:S01]  /*1cf0*/  IADD3 R8, P2, R6, UR38, RZ ;  /* 0x0000002606087c10 */ /* 0x000fe2000ff5e0ff */
[----:B------:R-:W-:-:S03]  /*1d00*/  IMAD.U32 R6, RZ, RZ, UR18 ;  /* 0x00000012ff067e24 */ /* 0x000fc6000f8e00ff */
[----:B------:R-:W-:Y:S02]  /*1d10*/  IADD3.X R9, R7, UR33, R5, P2, !PT ;  /* 0x0000002107097c10 */ /* 0x000fe400097fe405 */
[----:B------:R-:W-:-:S05]  /*1d20*/  IADD3.X R5, R29, UR25, RZ, P0, !PT ;  /* 0x000000191d057c10 */ /* 0x000fca00087fe4ff */
[----:B------:R-:W-:Y:S01]  /*1d30*/  IMAD.WIDE.U32 R4, R6, c[0x0][0x370], R4 ;  /* 0x0000dc0006047a25 */ /* 0x000fe200078e0004 */
[----:B------:R-:W-:Y:S02]  /*1d40*/  LOP3.LUT R6, R10, 0xffffffe0, RZ, 0xc0, !PT ;  /* 0xffffffe00a067812 */ /* 0x000fe400078ec0ff */
[----:B------:R-:W-:Y:S02]  /*1d50*/  SHF.R.S32.HI R10, RZ, 0x5, R10 ;  /* 0x00000005ff0a7819 */ /* 0x000fe4000001140a */
[----:B------:R-:W-:Y:S01]  /*1d60*/  IADD3 R5, R5, UR8, RZ ;  /* 0x0000000805057c10 */ /* 0x000fe2000fffe0ff */
[----:B------:R-:W-:Y:S01]  /*1d70*/  IMAD.IADD R21, R24, 0x1, -R6 ;  /* 0x0000000118157824 */ /* 0x000fe200078e0a06 */
[----:B------:R-:W-:Y:S01]  /*1d80*/  UIADD3 UR8, UR18, UR11, URZ ;  /* 0x0000000b12087290 */ /* 0x000fe2000fffe03f */
[----:B------:R-:W-:Y:S02]  /*1d90*/  IMAD.U32 R6, RZ, RZ, UR35 ;  /* 0x00000023ff067e24 */ /* 0x000fe4000f8e00ff */
[----:B------:R-:W-:-:S02]  /*1da0*/  IMAD R10, R10, UR46, R21 ;  /* 0x0000002e0a0a7c24 */ /* 0x000fc4000f8e0215 */
[----:B------:R-:W-:-:S03]  /*1db0*/  IMAD.WIDE.U32 R4, R6, c[0x0][0x378], R4 ;  /* 0x0000de0006047a25 */ /* 0x000fc600078e0004 */
[C---:B------:R-:W-:Y:S01]  /*1dc0*/  IADD3 R11, P0, R10.reuse, UR13, RZ ;  /* 0x0000000d0a0b7c10 */ /* 0x040fe2000ff1e0ff */
[----:B------:R-:W-:Y:S01]  /*1dd0*/  IMAD.MOV.U32 R6, RZ, RZ, R4 ;  /* 0x000000ffff067224 */ /* 0x000fe200078e0004 */
[----:B------:R-:W-:Y:S01]  /*1de0*/  IADD3 R7, R5, UR9, RZ ;  /* 0x0000000905077c10 */ /* 0x000fe2000fffe0ff */
[----:B------:R-:W-:Y:S01]  /*1df0*/  IMAD.U32 R5, RZ, RZ, UR35 ;  /* 0x00000023ff057e24 */ /* 0x000fe2000f8e00ff */
[----:B------:R-:W-:Y:S01]  /*1e00*/  LEA.HI.X.SX32 R10, R10, UR10, 0x1, P0 ;  /* 0x0000000a0a0a7c11 */ /* 0x000fe200080f0eff */
[----:B------:R-:W-:Y:S01]  /*1e10*/  IMAD R4, R23, c[0x0][0x370], RZ ;  /* 0x0000dc0017047a24 */ /* 0x000fe200078e02ff */
[----:B------:R-:W-:Y:S01]  /*1e20*/  LEA R12, P0, R11, c[0x0][0x350], 0x2 ;  /* 0x0000d4000b0c7a11 */ /* 0x000fe200078010ff */
[----:B------:R-:W-:Y:S01]  /*1e30*/  IMAD.WIDE.U32 R8, R5, c[0x0][0x1a8], R8 ;  /* 0x00006a0005087a25 */ /* 0x000fe200078e0008 */
[----:B------:R-:W-:Y:S02]  /*1e40*/  ULDC.64 UR10, c[0x0][0x3c8] ;  /* 0x0000f200000a7ab9 */ /* 0x000fe40000000a00 */
[----:B------:R-:W-:Y:S01]  /*1e50*/  LEA.HI.X R13, R11, c[0x0][0x354], R10, 0x2, P0 ;  /* 0x0000d5000b0d7a11 */ /* 0x000fe200000f140a */
[----:B------:R-:W-:Y:S01]  /*1e60*/  IMAD R4, R27, c[0x0][0x374], R4 ;  /* 0x0000dd001b047a24 */ /* 0x000fe200078e0204 */
[----:B------:R-:W-:Y:S01]  /*1e70*/  IADD3 R20, R9, UR14, RZ ;  /* 0x0000000e09147c10 */ /* 0x000fe2000fffe0ff */
[----:B------:R-:W-:Y:S01]  /*1e80*/  IMAD.WIDE.U32 R6, R27, c[0x0][0x370], R6 ;  /* 0x0000dc001b067a25 */ /* 0x000fe200078e0006 */
[----:B------:R-:W-:Y:S01]  /*1e90*/  LEA R30, P3, R8, c[0x0][0x160], 0x1 ;  /* 0x00005800081e7a11 */ /* 0x000fe200078608ff */
[----:B------:R1:W-:Y:S01]  /*1ea0*/  STL.64 [R1+0x30], R12 ;  /* 0x0000300c01007387 */ /* 0x0003e20000100a00 */
[----:B------:R-:W-:Y:S01]  /*1eb0*/  PLOP3.LUT P0, PT, PT, PT, UP1, 0x80, 0x0 ;  /* 0x000000000000781c */ /* 0x000fe20003f0f018 */
[----:B------:R-:W-:Y:S01]  /*1ec0*/  IMAD.IADD R19, R7, 0x1, R4 ;  /* 0x0000000107137824 */ /* 0x000fe200078e0204 */
[----:B------:R-:W-:Y:S01]  /*1ed0*/  LEA R32, P2, R6, c[0x0][0x330], 0x1 ;  /* 0x0000cc0006207a11 */ /* 0x000fe200078408ff */
[----:B------:R-:W-:Y:S01]  /*1ee0*/  UIMAD.WIDE UR8, UR8, UR24, UR10 ;  /* 0x00000018080872a5 */ /* 0x000fe2000f8e020a */
[----:B------:R-:W-:-:S02]  /*1ef0*/  LEA.HI.X R31, R8, c[0x0][0x164], R20, 0x1, P3 ;  /* 0x00005900081f7a11 */ /* 0x000fc400018f0c14 */
[----:B------:R-:W-:Y:S01]  /*1f00*/  LEA.HI.X R33, R6, c[0x0][0x334], R19, 0x1, P2 ;  /* 0x0000cd0006217a11 */ /* 0x000fe200010f0c13 */
[----:B------:R-:W-:Y:S02]  /*1f10*/  ULDC.64 UR10, c[0x0][0x200] ;  /* 0x00008000000a7ab9 */ /* 0x000fe40000000a00 */
[----:B------:R1:W-:Y:S01]  /*1f20*/  STL.64 [R1+0x48], R30 ;  /* 0x0000481e01007387 */ /* 0x0003e20000100a00 */
[----:B------:R-:W-:Y:S02]  /*1f30*/  UIMAD.WIDE UR12, UR12, UR24, UR10 ;  /* 0x000000180c0c72a5 */ /* 0x000fe4000f8e020a */
[----:B------:R-:W-:Y:S01]  /*1f40*/  UMOV UR15, UR8 ;  /* 0x00000008000f7c82 */ /* 0x000fe20008000000 */
[----:B------:R1:W-:Y:S01]  /*1f50*/  STL.64 [R1+0x40], R32 ;  /* 0x0000402001007387 */ /* 0x0003e20000100a00 */
[----:B------:R-:W-:Y:S01]  /*1f60*/  UMOV UR14, UR9 ;  /* 0x00000009000e7c82 */ /* 0x000fe20008000000 */
        /* <DEDUP_REMOVED lines=19> */
.L_x_412:
        /* <DEDUP_REMOVED lines=18> */
.L_x_413:
[----:B-1----:R1:W5:Y:S01]  /*21c0*/  LDL R13, [R1+0x70] ;  /* 0x00007000010d7983 */ /* 0x0023620000100800 */
        /* <DEDUP_REMOVED lines=33> */
.L_x_415:
[----:B-1----:R-:W-:Y:S05]  /*23e0*/  BSYNC B0 ;  /* 0x0000000000007941 */ /* 0x002fea0003800000 */
.L_x_414:
        /* <DEDUP_REMOVED lines=19> */
.L_x_417:
[----:B------:R-:W-:Y:S05]  /*2520*/  BSYNC B0 ;  /* 0x0000000000007941 */ /* 0x000fea0003800000 */
.L_x_416:
        /* <DEDUP_REMOVED lines=30> */
.L_x_419:
[----:B------:R-:W-:Y:S05]  /*2710*/  BSYNC B0 ;  /* 0x0000000000007941 */ /* 0x000fea0003800000 */
.L_x_418:
        /* <DEDUP_REMOVED lines=18> */
.L_x_411:
        /* <DEDUP_REMOVED lines=55> */
.L_x_422:
[----:B------:R-:W-:Y:S05]  /*2bb0*/  BSYNC B0 ;  /* 0x0000000000007941 */ /* 0x000fea0003800000 */
.L_x_421:
        /* <DEDUP_REMOVED lines=42> */
.L_x_424:
[----:B------:R-:W-:Y:S05]  /*2e60*/  BSYNC B0 ;  /* 0x0000000000007941 */ /* 0x000fea0003800000 */
.L_x_423:
        /* <DEDUP_REMOVED lines=29> */
.L_x_426:
[----:B------:R-:W-:Y:S05]  /*3040*/  BSYNC B0 ;  /* 0x0000000000007941 */ /* 0x000fea0003800000 */
.L_x_425:
        /* <DEDUP_REMOVED lines=40> */
.L_x_428:
[----:B------:R-:W-:Y:S05]  /*32d0*/  BSYNC B0 ;  /* 0x0000000000007941 */ /* 0x000fea0003800000 */
.L_x_427:
        /* <DEDUP_REMOVED lines=26> */
.L_x_430:
[----:B------:R-:W-:Y:S05]  /*3480*/  BSYNC B0 ;  /* 0x0000000000007941 */ /* 0x000fea0003800000 */
.L_x_429:
        /* <DEDUP_REMOVED lines=38> */
.L_x_432:
[----:B------:R-:W-:Y:S05]  /*36f0*/  BSYNC B0 ;  /* 0x0000000000007941 */ /* 0x000fea0003800000 */
.L_x_431:
[----:B------:R-:W5:Y:S01]  /*3700*/  LDL R5, [R1+0x3c] ;  /* 0x00003c0001057983 */ /* 0x000f620000100800 */
[----:B-1----:R-:W-:Y:S01]  /*3710*/  MOV R6, 0x7f800000 ;  /* 0x7f80000000067802 */ /* 0x002fe20000000f00 */
[----:B------:R-:W-:Y:S01]  /*3720*/  IMAD.MOV.U32 R7, RZ, RZ, 0x7f800000 ;  /* 0x7f800000ff077424 */ /* 0x000fe200078e00ff */
[----:B------:R-:W-:Y:S01]  /*3730*/  ULDC.64 UR8, c[0x0][0x198] ;  /* 0x0000660000087ab9 */ /* 0x000fe20000000a00 */
[C---:B-----5:R-:W-:Y:S02]  /*3740*/  IADD3 R4, R5.reuse, 0x8, RZ ;  /* 0x0000000805047810 */ /* 0x060fe40007ffe0ff */
[----:B------:R-:W-:Y:S02]  /*3750*/  ISETP.GE.AND P1, PT, R5, UR6, PT ;  /* 0x0000000605007c0c */ /* 0x000fe4000bf26270 */
[----:B------:R-:W-:Y:S01]  /*3760*/  ISETP.GE.AND P0, PT, R4, UR6, PT ;  /* 0x0000000604007c0c */ /* 0x000fe2000bf06270 */
[----:B------:R-:W-:-:S04]  /*3770*/  IMAD.MOV.U32 R4, RZ, RZ, 0x4 ;  /* 0x00000004ff047424 */ /* 0x000fc800078e00ff */
[----:B------:R-:W-:-:S06]  /*3780*/  IMAD.WIDE R4, R5, R4, UR12 ;  /* 0x0000000c05047e25 */ /* 0x000fcc000f8e0204 */
        /* <DEDUP_REMOVED lines=8> */
[----:B-1----:R-:W-:-:S04]  /*3810*/  IMAD.U32 R4, RZ, RZ, UR22 ;  /* 0x00000016ff047e24 */ /* 0x002fc8000f8e00ff */
[----:B------:R-:W-:Y:S01]  /*3820*/  IMAD.WIDE.U32 R4, R4, c[0x0][0x198], R28 ;  /* 0x0000660004047a25 */ /* 0x000fe200078e001c */
[----:B--2---:R1:W-:Y:S04]  /*3830*/  STL [R1+0x6c], R6 ;  /* 0x00006c0601007387 */ /* 0x0043e80000100800 */
[----:B-----5:R2:W-:Y:S01]  /*3840*/  STL [R1+0x68], R7 ;  /* 0x0000680701007387 */ /* 0x0205e20000100800 */
[----:B-1----:R-:W-:Y:S02]  /*3850*/  IADD3 R6, P0, R4, UR26, RZ ;  /* 0x0000001a04067c10 */ /* 0x002fe4000ff1e0ff */
[----:B------:R-:W-:-:S04]  /*3860*/  MOV R4, UR6 ;  /* 0x0000000600047c02 */ /* 0x000fc80008000f00 */
[----:B--2---:R-:W-:Y:S01]  /*3870*/  IADD3.X R7, R5, UR27, R4, P0, !PT ;  /* 0x0000001b05077c10 */ /* 0x004fe200087fe404 */
[----:B------:R-:W-:-:S04]  /*3880*/  IMAD R4, R22, c[0x0][0x1b0], RZ ;  /* 0x00006c0016047a24 */ /* 0x000fc800078e02ff */
[C---:B------:R-:W-:Y:S02]  /*3890*/  IMAD R4, R17.reuse, c[0x0][0x1b4], R4 ;  /* 0x00006d0011047a24 */ /* 0x040fe400078e0204 */
[----:B------:R-:W-:-:S05]  /*38a0*/  IMAD.WIDE.U32 R6, R17, c[0x0][0x1b0], R6 ;  /* 0x00006c0011067a25 */ /* 0x000fca00078e0006 */
[----:B------:R-:W-:Y:S01]  /*38b0*/  IADD3 R9, R7, R4, RZ ;  /* 0x0000000407097210 */ /* 0x000fe20007ffe0ff */
        /* <DEDUP_REMOVED lines=34> */
.L_x_434:
[----:B------:R-:W-:Y:S05]  /*3ae0*/  BSYNC B0 ;  /* 0x0000000000007941 */ /* 0x000fea0003800000 */
.L_x_433:
        /* <DEDUP_REMOVED lines=39> */
.L_x_436:
[----:B------:R-:W-:Y:S05]  /*3d60*/  BSYNC B0 ;  /* 0x0000000000007941 */ /* 0x000fea0003800000 */
.L_x_435:
[----:B------:R-:W0:Y:S01]  /*3d70*/  LDGDEPBAR ;  /* 0x00000000000079af */ /* 0x000e220000000000 */
[----:B------:R-:W-:Y:S01]  /*3d80*/  ULDC.64 UR10, c[0x0][0x318] ;  /* 0x0000c600000a7ab9 */ /* 0x000fe20000000a00 */
[----:B-1----:R-:W-:Y:S01]  /*3d90*/  IMAD.MOV.U32 R6, RZ, RZ, c[0x0][0x308] ;  /* 0x0000c200ff067624 */ /* 0x002fe200078e00ff */
[----:B------:R-:W-:Y:S01]  /*3da0*/  UISETP.NE.U32.AND UP1, UPT, URZ, UR10, UPT ;  /* 0x0000000a3f00728c */ /* 0x000fe2000bf25070 */
[----:B------:R-:W-:Y:S01]  /*3db0*/  IMAD.MOV.U32 R7, RZ, RZ, c[0x0][0x30c] ;  /* 0x0000c300ff077624 */ /* 0x000fe200078e00ff */
[----:B------:R-:W-:Y:S02]  /*3dc0*/  ULDC.64 UR18, c[0x0][0x320] ;  /* 0x0000c80000127ab9 */ /* 0x000fe40000000a00 */
[----:B------:R-:W-:-:S06]  /*3dd0*/  UISETP.NE.AND.EX UP1, UPT, URZ, UR11, UPT, UP1 ;  /* 0x0000000b3f00728c */ /* 0x000fcc000bf25310 */
[----:B------:R-:W-:-:S05]  /*3de0*/  PLOP3.LUT P1, PT, PT, PT, UP1, 0x80, 0x0 ;  /* 0x000000000000781c */ /* 0x000fca0003f2f018 */
[----:B------:R-:W-:Y:S02]  /*3df0*/  @UP1 UMOV UR8, UR35 ;  /* 0x0000002300081c82 */ /* 0x000fe40008000000 */
[----:B------:R-:W-:Y:S02]  /*3e00*/  @UP1 UMOV UR9, UR58 ;  /* 0x0000003a00091c82 */ /* 0x000fe40008000000 */
[----:B------:R-:W-:Y:S01]  /*3e10*/  @UP1 UIMAD.WIDE.U32 UR8, UR32, UR18, UR8 ;  /* 0x00000012200812a5 */ /* 0x000fe2000f8e0008 */
[----:B------:R-:W-:-:S04]  /*3e20*/  DEPBAR.LE SB0, 0x1 ;  /* 0x000080400000791a */ /* 0x000fc80000000000 */
[----:B------:R-:W-:Y:S01]  /*3e30*/  BAR.SYNC.DEFER_BLOCKING 0x0 ;  /* 0x0000000000007b1d */ /* 0x000fe20000010000 */
[----:B------:R-:W-:Y:S02]  /*3e40*/  @UP1 UIMAD UR18, UR39, UR18, URZ ;  /* 0x00000012271212a4 */ /* 0x000fe4000f8e023f */
[----:B------:R-:W-:Y:S02]  /*3e50*/  @UP1 ULEA UR10, UP0, UR8, UR10, 0x2 ;  /* 0x0000000a080a1291 */ /* 0x000fe4000f80103f */
[----:B------:R-:W-:-:S04]  /*3e60*/  @UP1 UIMAD UR19, UR32, UR19, UR18 ;  /* 0x00000013201312a4 */ /* 0x000fc8000f8e0212 */
[----:B------:R-:W-:Y:S01]  /*3e70*/  @UP1 UIADD3 UR19, UR9, UR19, URZ ;  /* 0x0000001309131290 */ /* 0x000fe2000fffe03f */
[----:B------:R-:W-:-:S03]  /*3e80*/  IMAD.U32 R4, RZ, RZ, UR10 ;  /* 0x0000000aff047e24 */ /* 0x000fc6000f8e00ff */
[----:B------:R-:W-:-:S06]  /*3e90*/  @UP1 ULEA.HI.X UR11, UR8, UR11, UR19, 0x2, UP0 ;  /* 0x0000000b080b1291 */ /* 0x000fcc00080f1413 */
[----:B------:R-:W-:-:S05]  /*3ea0*/  IMAD.U32 R5, RZ, RZ, UR11 ;  /* 0x0000000bff057e24 */ /* 0x000fca000f8e00ff */
[----:B------:R1:W5:Y:S04]  /*3eb0*/  @P1 LDG.E R11, [R4.64] ;  /* 0x00000004040b1981 */ /* 0x000368000c1e1900 */
[----:B------:R-:W2:Y:S04]  /*3ec0*/  S2R R15, SR_TID.X ;  /* 0x00000000000f7919 */ /* 0x000ea80000002100 */
[----:B----4-:R3:W4:Y:S01]  /*3ed0*/  LDG.E.64 R12, [R6.64] ;  /* 0x00000004060c7981 */ /* 0x010722000c1e1b00 */
[----:B------:R-:W5:Y:S01]  /*3ee0*/  @P1 MUFU.RCP R14, c[0x0][0x238] ;  /* 0x00008e00000e1b08 */ /* 0x000f620000001000 */
[----:B------:R-:W-:-:S02]  /*3ef0*/  IMAD.U32 R8, RZ, RZ, UR29 ;  /* 0x0000001dff087e24 */ /* 0x000fc4000f8e00ff */
[----:B------:R-:W-:Y:S01]  /*3f00*/  IMAD.MOV.U32 R240, RZ, RZ, 0x20 ;  /* 0x00000020fff07424 */ /* 0x000fe200078e00ff */
[----:B------:R-:W4:Y:S04]  /*3f10*/  LDSM.16.M88.4 R164, [R252+0x12000] ;  /* 0x01200000fca4783b */ /* 0x000f280000000200 */
[----:B------:R-:W4:Y:S04]  /*3f20*/  LDSM.16.M88.4 R168, [R252+0x12800] ;  /* 0x01280000fca8783b */ /* 0x000f280000000200 */
[----:B------:R-:W4:Y:S04]  /*3f30*/  LDSM.16.M88.4 R196, [R252+0x14000] ;  /* 0x01400000fcc4783b */ /* 0x000f280000000200 */
[----:B-1----:R3:W4:Y:S01]  /*3f40*/  LDG.E.64 R4, [R6.64+0x8] ;  /* 0x0000080406047981 */ /* 0x002722000c1e1b00 */
[----:B------:R-:W-:Y:S01]  /*3f50*/  UIADD3 UR19, UR20, 0x40, UR22 ;  /* 0x0000004014137890 */ /* 0x000fe2000fffe016 */
[----:B--2---:R-:W-:-:S02]  /*3f60*/  IMAD.SHL.U32 R15, R15, 0x2, RZ ;  /* 0x000000020f0f7824 */ /* 0x004fc400078e00ff */
[----:B------:R-:W1:Y:S01]  /*3f70*/  LDSM.16.M88.4 R200, [R252+0x14800] ;  /* 0x01480000fcc8783b */ /* 0x000e620000000200 */
[----:B------:R-:W-:-:S03]  /*3f80*/  UMOV UR6, URZ ;  /* 0x0000003f00067c82 */ /* 0x000fc60008000000 */
[----:B------:R-:W2:Y:S04]  /*3f90*/  LDSM.16.M88.4 R228, [R252+0x16000] ;  /* 0x01600000fce4783b */ /* 0x000ea80000000200 */
[----:B------:R-:W1:Y:S01]  /*3fa0*/  LDSM.16.M88.4 R232, [R252+0x16800] ;  /* 0x01680000fce8783b */ /* 0x000e620000000200 */
[CC--:B---3--:R-:W-:Y:S02]  /*3fb0*/  LEA.HI R6, R25.reuse, R24.reuse, RZ, 0x7 ;  /* 0x0000001819067211 */ /* 0x0c8fe400078f38ff */
[----:B------:R-:W-:Y:S02]  /*3fc0*/  LEA.HI R7, R25, R24, RZ, 0x3 ;  /* 0x0000001819077211 */ /* 0x000fe400078f18ff */
[----:B------:R-:W-:Y:S02]  /*3fd0*/  SHF.R.S32.HI R6, RZ, 0x7, R6 ;  /* 0x00000007ff067819 */ /* 0x000fe40000011406 */
[----:B------:R-:W-:-:S03]  /*3fe0*/  LOP3.LUT R7, R7, 0xfffffff8, RZ, 0xc0, !PT ;  /* 0xfffffff807077812 */ /* 0x000fc600078ec0ff */
[----:B------:R-:W-:Y:S02]  /*3ff0*/  IMAD.SHL.U32 R10, R6, 0x20, RZ ;  /* 0x00000020060a7824 */ /* 0x000fe400078e00ff */
[----:B------:R-:W-:Y:S02]  /*4000*/  IMAD.IADD R9, R24, 0x1, -R7 ;  /* 0x0000000118097824 */ /* 0x000fe400078e0a07 */
[----:B------:R-:W-:Y:S01]  /*4010*/  IMAD.U32 R7, RZ, RZ, UR29 ;  /* 0x0000001dff077e24 */ /* 0x000fe2000f8e00ff */
[----:B------:R-:W-:Y:S01]  /*4020*/  LOP3.LUT R10, R10, 0x6, R15, 0xf8, !PT ;  /* 0x000000060a0a7812 */ /* 0x000fe200078ef80f */
[----:B------:R-:W-:Y:S01]  /*4030*/  IMAD R8, R8, 0x2, R6 ;  /* 0x0000000208087824 */ /* 0x000fe200078e0206 */
[----:B------:R-:W-:Y:S02]  /*4040*/  LOP3.LUT P0, RZ, R9, 0x2, RZ, 0xc0, !PT ;  /* 0x0000000209ff7812 */ /* 0x000fe4000780c0ff */
[----:B------:R-:W-:Y:S01]  /*4050*/  SHF.R.S32.HI R6, RZ, 0x1f, R21 ;  /* 0x0000001fff067819 */ /* 0x000fe20000011415 */
[----:B------:R-:W-:-:S05]  /*4060*/  IMAD R16, R7, 0x40, R10 ;  /* 0x0000004007107824 */ /* 0x000fca00078e020a */
[----:B------:R-:W-:Y:S04]  /*4070*/  STL [R1+0x38], R16 ;  /* 0x0000381001007387 */ /* 0x000fe80000100800 */
[----:B------:R-:W3:Y:S04]  /*4080*/  LDL R10, [R1+0x4] ;  /* 0x00000400010a7983 */ /* 0x000ee80000100800 */
[----:B------:R-:W2:Y:S01]  /*4090*/  LDL R9, [R1] ;  /* 0x0000000001097983 */ /* 0x000ea20000100800 */
        /* <DEDUP_REMOVED lines=8> */
[----:B-----5:R-:W-:-:S04]  /*4120*/  @P1 FMUL.FTZ R11, R11, R14 ;  /* 0x0000000e0b0b1220 */ /* 0x020fc80000410000 */
[----:B------:R-:W5:Y:S08]  /*4130*/  @P1 R2UR UR9, R11 ;  /* 0x000000000b0913c2 */ /* 0x000f7000000e0000 */
[----:B----4-:R-:W4:Y:S08]  /*4140*/  R2UR UR11, R13 ;  /* 0x000000000d0b73c2 */ /* 0x010f3000000e0000 */
[----:B------:R1:W1:Y:S01]  /*4150*/  R2UR UR8, R12 ;  /* 0x000000000c0873c2 */ /* 0x00026200000e0000 */
[----:B------:R-:W-:-:S04]  /*4160*/  IADD3 R7, P2, P1, R4, UR44, R21 ;  /* 0x0000002c04077c10 */ /* 0x000fc8000f95e015 */
[----:B------:R-:W-:-:S05]  /*4170*/  IADD3.X R4, R5, UR48, R6, P2, P1 ;  /* 0x0000003005047c10 */ /* 0x000fca00097e2406 */
[----:B------:R1:W-:Y:S02]  /*4180*/  STL [R1+0xa8], R4 ;  /* 0x0000a80401007387 */ /* 0x0003e40000100800 */
[----:B-1----:R-:W1:Y:S02]  /*4190*/  I2F R4, R16 ;  /* 0x0000001000047306 */ /* 0x002e640000201400 */
[----:B-1----:R1:W-:Y:S04]  /*41a0*/  STL [R1+0x8c], R4 ;  /* 0x00008c0401007387 */ /* 0x0023e80000100800 */
[----:B---3--:R-:W3:Y:S04]  /*41b0*/  LDSM.16.M88.4 R148, [R10+0x12000] ;  /* 0x012000000a94783b */ /* 0x008ee80000000200 */
[----:B------:R-:W3:Y:S04]  /*41c0*/  LDSM.16.M88.4 R152, [R10+0x12800] ;  /* 0x012800000a98783b */ /* 0x000ee80000000200 */
[----:B--2---:R-:W2:Y:S04]  /*41d0*/  LDSM.16.M88.4 R156, [R9+0x12000] ;  /* 0x01200000099c783b */ /* 0x004ea80000000200 */
[----:B------:R-:W2:Y:S04]  /*41e0*/  LDSM.16.M88.4 R160, [R9+0x12800] ;  /* 0x0128000009a0783b */ /* 0x000ea80000000200 */
[----:B------:R-:W2:Y:S04]  /*41f0*/  LDSM.16.M88.4 R180, [R10+0x14000] ;  /* 0x014000000ab4783b */ /* 0x000ea80000000200 */
[----:B------:R-:W2:Y:S01]  /*4200*/  LDSM.16.M88.4 R184, [R10+0x14800] ;  /* 0x014800000ab8783b */ /* 0x000ea20000000200 */
[----:B-1----:R-:W-:-:S03]  /*4210*/  IADD3 R4, R16, 0x19, RZ ;  /* 0x0000001910047810 */ /* 0x002fc60007ffe0ff */
[----:B------:R-:W1:Y:S03]  /*4220*/  LDSM.16.M88.4 R188, [R9+0x14000] ;  /* 0x0140000009bc783b */ /* 0x000e660000000200 */
[----:B------:R-:W3:Y:S01]  /*4230*/  I2F R4, R4 ;  /* 0x0000000400047306 */ /* 0x000ee20000201400 */
[----:B------:R-:W1:Y:S04]  /*4240*/  LDSM.16.M88.4 R192, [R9+0x14800] ;  /* 0x0148000009c0783b */ /* 0x000e680000000200 */
[----:B------:R-:W1:Y:S04]  /*4250*/  LDSM.16.M88.4 R212, [R10+0x16000] ;  /* 0x016000000ad4783b */ /* 0x000e680000000200 */
[----:B------:R-:W1:Y:S04]  /*4260*/  LDSM.16.M88.4 R216, [R10+0x16800] ;  /* 0x016800000ad8783b */ /* 0x000e680000000200 */
[----:B------:R-:W1:Y:S04]  /*4270*/  LDSM.16.M88.4 R220, [R9+0x16000] ;  /* 0x0160000009dc783b */ /* 0x000e680000000200 */
[----:B---3--:R3:W-:Y:S04]  /*4280*/  STL [R1+0x9c], R4 ;  /* 0x00009c0401007387 */ /* 0x0087e80000100800 */
[----:B------:R-:W1:Y:S01]  /*4290*/  LDSM.16.M88.4 R224, [R9+0x16800] ;  /* 0x0168000009e0783b */ /* 0x000e620000000200 */
[----:B---3--:R-:W-:-:S06]  /*42a0*/  IADD3 R4, R16, 0x18, RZ ;  /* 0x0000001810047810 */ /* 0x008fcc0007ffe0ff */
[----:B------:R-:W3:Y:S02]  /*42b0*/  I2F R4, R4 ;  /* 0x0000000400047306 */ /* 0x000ee40000201400 */
[----:B---3--:R3:W-:Y:S02]  /*42c0*/  STL [R1+0x98], R4 ;  /* 0x0000980401007387 */ /* 0x0087e40000100800 */
        /* <DEDUP_REMOVED lines=10> */
[----:B------:R-:W3:Y:S01]  /*4370*/  I2F R4, R4 ;  /* 0x0000000400047306 */ /* 0x000ee20000201400 */
[----:B------:R-:W-:Y:S01]  /*4380*/  IMAD.WIDE.U32 R6, R7, -0x2daee0ad, RZ ;  /* 0xd2511f5307067825 */ /* 0x000fe200078e00ff */
[----:B---3--:R3:W-:Y:S02]  /*4390*/  STL [R1+0x84], R4 ;  /* 0x0000840401007387 */ /* 0x0087e40000100800 */
[----:B---3--:R-:W-:-:S04]  /*43a0*/  IADD3 R4, R16, 0x1, RZ ;  /* 0x0000000110047810 */ /* 0x008fc80007ffe0ff */
[----:B------:R4:W3:Y:S02]  /*43b0*/  I2F R5, R4 ;  /* 0x0000000400057306 */ /* 0x0008e40000201400 */
[----:B----4-:R-:W-:-:S04]  /*43c0*/  LOP3.LUT R4, R8, UR11, RZ, 0x3c, !PT ;  /* 0x0000000b08047c12 */ /* 0x010fc8000f8e3cff */
[----:B------:R-:W-:Y:S01]  /*43d0*/  LOP3.LUT R4, R4, R7, RZ, 0x3c, !PT ;  /* 0x0000000704047212 */ /* 0x000fe200078e3cff */
[----:B---3--:R3:W-:Y:S04]  /*43e0*/  STL [R1+0x80], R5 ;  /* 0x0000800501007387 */ /* 0x0087e80000100800 */
[----:B------:R4:W-:Y:S01]  /*43f0*/  STL.64 [R1+0xb0], R6 ;  /* 0x0000b00601007387 */ /* 0x0009e20000100a00 */
[----:B---3--:R-:W-:-:S05]  /*4400*/  IMAD.WIDE.U32 R4, R4, -0x326172a9, RZ ;  /* 0xcd9e8d5704047825 */ /* 0x008fca00078e00ff */
[----:B------:R4:W-:Y:S01]  /*4410*/  STL.64 [R1+0x78], R4 ;  /* 0x0000780401007387 */ /* 0x0009e20000100a00 */
        /* <DEDUP_REMOVED lines=49> */
[----:B------:R-:W-:-:S02]  /*4730*/  UIADD3 UR19, UR19, -UR17, URZ ;  /* 0x8000001113137290 */ /* 0x000fc4000fffe03f */
[----:B------:R-:W-:Y:S02]  /*4740*/  UIADD3 UR18, UR18, 0x40, URZ ;  /* 0x0000004012127890 */ /* 0x000fe4000fffe03f */
[----:B-12-45:R-:W-:Y:S02]  /*4750*/  @UP1 UMOV UR6, UR9 ;  /* 0x0000000900061c82 */ /* 0x036fe40008000000 */
.L_x_439:
[----:B------:R-:W2:Y:S01]  /*4760*/  LDL R90, [R1+0x4] ;  /* 0x00000400015a7983 */ /* 0x000ea20000100800 */
[----:B------:R-:W-:Y:S02]  /*4770*/  USHF.L.U32 UR9, UR7, 0x6, URZ ;  /* 0x0000000607097899 */ /* 0x000fe4000800063f */
[----:B------:R-:W-:Y:S01]  /*4780*/  UIADD3 UR10, UR11, 0x76cf5d0a, URZ ;  /* 0x76cf5d0a0b0a7890 */ /* 0x000fe2000fffe03f */
[----:B------:R-:W3:Y:S01]  /*4790*/  LDL R96, [R1+0x8] ;  /* 0x0000080001607983 */ /* 0x000ee20000100800 */
[----:B------:R-:W-:Y:S03]  /*47a0*/  UISETP.GE.AND UP0, UPT, UR9, UR19, UPT ;  /* 0x000000130900728c */ /* 0x000fe6000bf06270 */
[----:B------:R-:W4:Y:S01]  /*47b0*/  LDL R89, [R1] ;  /* 0x0000000001597983 */ /* 0x000f220000100800 */
[----:B------:R-:W-:Y:S03]  /*47c0*/  UISETP.LT.AND UP0, UPT, UR18, UR17, UP0 ;  /* 0x000000111200728c */ /* 0x000fe60008701270 */
[----:B-----5:R-:W5:Y:S03]  /*47d0*/  LDL R95, [R1+0xc] ;  /* 0x00000c00015f7983 */ /* 0x020f660000100800 */
[----:B------:R-:W-:Y:S01]  /*47e0*/  PLOP3.LUT P2, PT, PT, PT, UP0, 0x80, 0x0 ;  /* 0x000000000000781c */ /* 0x000fe20003f4f008 */
[----:B------:R-:W4:Y:S01]  /*47f0*/  LDL R94, [R1+0x18] ;  /* 0x00001800015e7983 */ /* 0x000f220000100800 */
[----:B------:R-:W-:Y:S03]  /*4800*/  UISETP.GT.AND UP0, UPT, UR7, UR16, UPT ;  /* 0x000000100700728c */ /* 0x000fe6000bf04270 */
[----:B------:R-:W4:Y:S04]  /*4810*/  LDL R88, [R1+0x10] ;  /* 0x0000100001587983 */ /* 0x000f280000100800 */
[----:B------:R-:W4:Y:S04]  /*4820*/  LDL R93, [R1+0x14] ;  /* 0x00001400015d7983 */ /* 0x000f280000100800 */
[----:B------:R-:W0:Y:S08]  /*4830*/  LDGDEPBAR ;  /* 0x00000000000079af */ /* 0x000e300000000000 */
[----:B------:R-:W4:Y:S04]  /*4840*/  LDL R99, [R1+0xb8] ;  /* 0x0000b80001637983 */ /* 0x000f280000100800 */
[----:B------:R-:W4:Y:S04]  /*4850*/  LDL R98, [R1+0xa8] ;  /* 0x0000a80001627983 */ /* 0x000f280000100800 */
[----:B------:R-:W4:Y:S04]  /*4860*/  LDL R97, [R1+0x8c] ;  /* 0x00008c0001617983 */ /* 0x000f280000100800 */
[----:B------:R-:W4:Y:S04]  /*4870*/  LDL R92, [R1+0x3c] ;  /* 0x00003c00015c7983 */ /* 0x000f280000100800 */
[----:B------:R-:W4:Y:S04]  /*4880*/  LDL R91, [R1+0x80] ;  /* 0x00008000015b7983 */ /* 0x000f280000100800 */
[----:B------:R-:W4:Y:S06]  /*4890*/  LDL.64 R246, [R1+0x78] ;  /* 0x0000780001f67983 */ /* 0x000f2c0000100a00 */
[----:B------:R-:W4:Y:S01]  /*48a0*/  LDL R244, [R1+0x90] ;  /* 0x0000900001f47983 */ /* 0x000f220000100800 */
[----:B------:R-:W-:Y:S04]  /*48b0*/  DEPBAR.LE SB0, 0x0 ;  /* 0x000080000000791a */ /* 0x000fe80000000000 */
[----:B------:R-:W-:Y:S08]  /*48c0*/  BAR.SYNC.DEFER_BLOCKING 0x0 ;  /* 0x0000000000007b1d */ /* 0x000ff00000010000 */
[----:B------:R-:W-:Y:S08]  /*48d0*/  LDSM.16.M88.4 R84, [R252+0xc000] ;  /* 0x00c00000fc54783b */ /* 0x000ff00000000200 */
[----:B-12---:R-:W-:Y:S08]  /*48e0*/  LDSM.16.M88.4 R8, [R90+0xc000] ;  /* 0x00c000005a08783b */ /* 0x006ff00000000200 */
[----:B---3--:R-:W1:Y:S08]  /*48f0*/  LDSM.16.M88.4 R16, [R96] ;  /* 0x000000006010783b */ /* 0x008e700000000200 */
[----:B------:R-:W2:Y:S08]  /*4900*/  LDSM.16.M88.4 R68, [R90+0xc800] ;  /* 0x00c800005a44783b */ /* 0x000eb00000000200 */
[----:B-----5:R-:W-:Y:S08]  /*4910*/  LDSM.16.M88.4 R72, [R95] ;  /* 0x000000005f48783b */ /* 0x020ff00000000200 */
[----:B----4-:R-:W3:Y:S08]  /*4920*/  LDSM.16.M88.4 R76, [R89+0xc000] ;  /* 0x00c00000594c783b */ /* 0x010ef00000000200 */
[----:B------:R-:W4:Y:S01]  /*4930*/  LDSM.16.M88.4 R80, [R89+0xc800] ;  /* 0x00c800005950783b */ /* 0x000f220000000200 */
[C---:B-1----:R-:W-:Y:S08]  /*4940*/  HMMA.16816.F32.BF16 R4, R16.reuse, R8, RZ ;  /* 0x000000081004723c */ /* 0x042ff000000418ff */
[C---:B------:R-:W-:Y:S08]  /*4950*/  HMMA.16816.F32.BF16 R8, R16.reuse, R10, RZ ;  /* 0x0000000a1008723c */ /* 0x040ff000000418ff */
[C---:B--2---:R-:W-:Y:S08]  /*4960*/  HMMA.16816.F32.BF16 R12, R16.reuse, R68, RZ ;  /* 0x00000044100c723c */ /* 0x044ff000000418ff */
[----:B------:R-:W-:Y:S01]  /*4970*/  HMMA.16816.F32.BF16 R16, R16, R70, RZ ;  /* 0x000000461010723c */ /* 0x000fe200000418ff */
[----:B------:R-:W1:Y:S07]  /*4980*/  LDSM.16.M88.4 R68, [R94] ;  /* 0x000000005e44783b */ /* 0x000e6e0000000200 */
[C---:B---3--:R-:W-:Y:S08]  /*4990*/  HMMA.16816.F32.BF16 R4, R72.reuse, R76, R4 ;  /* 0x0000004c4804723c */ /* 0x048ff00000041804 */
[C---:B------:R-:W-:Y:S01]  /*49a0*/  HMMA.16816.F32.BF16 R8, R72.reuse, R78, R8 ;  /* 0x0000004e4808723c */ /* 0x040fe20000041808 */
[----:B------:R-:W2:Y:S07]  /*49b0*/  LDSM.16.M88.4 R76, [R252+0xc800] ;  /* 0x00c80000fc4c783b */ /* 0x000eae0000000200 */
[C---:B----4-:R-:W-:Y:S08]  /*49c0*/  HMMA.16816.F32.BF16 R12, R72.reuse, R80, R12 ;  /* 0x00000050480c723c */ /* 0x050ff0000004180c */
[----:B------:R-:W-:Y:S01]  /*49d0*/  HMMA.16816.F32.BF16 R16, R72, R82, R16 ;  /* 0x000000524810723c */ /* 0x000fe20000041810 */
[----:B------:R-:W-:Y:S07]  /*49e0*/  LDSM.16.M88.4 R72, [R93] ;  /* 0x000000005d48783b */ /* 0x000fee0000000200 */
[C---:B-1----:R-:W-:Y:S01]  /*49f0*/  HMMA.16816.F32.BF16 R4, R68.reuse, R84, R4 ;  /* 0x000000544404723c */ /* 0x042fe20000041804 */
[----:B------:R-:W1:Y:S07]  /*4a00*/  LDSM.16.M88.4 R80, [R88+0xc000] ;  /* 0x00c000005850783b */ /* 0x000e6e0000000200 */
[C---:B------:R-:W-:Y:S01]  /*4a10*/  HMMA.16816.F32.BF16 R8, R68.reuse, R86, R8 ;  /* 0x000000564408723c */ /* 0x040fe20000041808 */
[----:B------:R-:W3:Y:S07]  /*4a20*/  LDSM.16.M88.4 R84, [R88+0xc800] ;  /* 0x00c800005854783b */ /* 0x000eee0000000200 */
[C---:B--2---:R-:W-:Y:S08]  /*4a30*/  HMMA.16816.F32.BF16 R12, R68.reuse, R76, R12 ;  /* 0x0000004c440c723c */ /* 0x044ff0000004180c */
[----:B------:R-:W-:Y:S01]  /*4a40*/  HMMA.16816.F32.BF16 R16, R68, R78, R16 ;  /* 0x0000004e4410723c */ /* 0x000fe20000041810 */
[----:B------:R-:W-:Y:S08]  /*4a50*/  LDSM.16.M88.4 R68, [R96+0x2000] ;  /* 0x002000006044783b */ /* 0x000ff00000000200 */
[----:B------:R-:W2:Y:S01]  /*4a60*/  LDSM.16.M88.4 R76, [R90+0xe000] ;  /* 0x00e000005a4c783b */ /* 0x000ea20000000200 */
[C---:B-1----:R-:W-:Y:S08]  /*4a70*/  HMMA.16816.F32.BF16 R4, R72.reuse, R80, R4 ;  /* 0x000000504804723c */ /* 0x042ff00000041804 */
[C---:B------:R-:W-:Y:S01]  /*4a80*/  HMMA.16816.F32.BF16 R8, R72.reuse, R82, R8 ;  /* 0x000000524808723c */ /* 0x040fe20000041808 */
[----:B------:R-:W1:Y:S07]  /*4a90*/  LDSM.16.M88.4 R80, [R90+0xe800] ;  /* 0x00e800005a50783b */ /* 0x000e6e0000000200 */
[C---:B---3--:R-:W-:Y:S08]  /*4aa0*/  HMMA.16816.F32.BF16 R12, R72.reuse, R84, R12 ;  /* 0x00000054480c723c */ /* 0x048ff0000004180c */
        /* <DEDUP_REMOVED lines=33> */
[----:B------:R3:W4:Y:S07]  /*4cc0*/  LDSM.16.M88.4 R84, [R89+0x10800] ;  /* 0x010800005954783b */ /* 0x00072e0000000200 */
[C---:B-1----:R-:W-:Y:S01]  /*4cd0*/  HMMA.16816.F32.BF16 R12, R68.reuse, R76, R12 ;  /* 0x0000004c440c723c */ /* 0x042fe2000004180c */
[----:B------:R-:W5:Y:S07]  /*4ce0*/  LDL R90, [R1+0x38] ;  /* 0x00003800015a7983 */ /* 0x000f6e0000100800 */
[----:B------:R-:W-:Y:S01]  /*4cf0*/  HMMA.16816.F32.BF16 R16, R68, R78, R16 ;  /* 0x0000004e4410723c */ /* 0x000fe20000041810 */
[----:B------:R-:W-:Y:S08]  /*4d00*/  LDSM.16.M88.4 R68, [R94+0x4000] ;  /* 0x004000005e44783b */ /* 0x000ff00000000200 */
[----:B------:R-:W1:Y:S01]  /*4d10*/  LDSM.16.M88.4 R76, [R252+0x10000] ;  /* 0x01000000fc4c783b */ /* 0x000e620000000200 */
[C---:B--2---:R-:W-:Y:S07]  /*4d20*/  HMMA.16816.F32.BF16 R4, R72.reuse, R80, R4 ;  /* 0x000000504804723c */ /* 0x044fee0000041804 */
[----:B---3--:R-:W2:Y:S01]  /*4d30*/  LDL R89, [R1+0x68] ;  /* 0x0000680001597983 */ /* 0x008ea20000100800 */
[C---:B------:R-:W-:Y:S03]  /*4d40*/  HMMA.16816.F32.BF16 R8, R72.reuse, R82, R8 ;  /* 0x000000524808723c */ /* 0x040fe60000041808 */
[----:B------:R-:W3:Y:S05]  /*4d50*/  LDSM.16.M88.4 R80, [R252+0x10800] ;  /* 0x01080000fc50783b */ /* 0x000eea0000000200 */
[C---:B----4-:R-:W-:Y:S08]  /*4d60*/  HMMA.16816.F32.BF16 R12, R72.reuse, R84, R12 ;  /* 0x00000054480c723c */ /* 0x050ff0000004180c */
[----:B------:R-:W-:Y:S01]  /*4d70*/  HMMA.16816.F32.BF16 R16, R72, R86, R16 ;  /* 0x000000564810723c */ /* 0x000fe20000041810 */
[----:B------:R-:W-:Y:S07]  /*4d80*/  LDSM.16.M88.4 R84, [R88+0x10000] ;  /* 0x010000005854783b */ /* 0x000fee0000000200 */
[C---:B-1----:R-:W-:Y:S01]  /*4d90*/  HMMA.16816.F32.BF16 R4, R68.reuse, R76, R4 ;  /* 0x0000004c4404723c */ /* 0x042fe20000041804 */
[----:B------:R-:W1:Y:S07]  /*4da0*/  LDSM.16.M88.4 R72, [R93+0x4000] ;  /* 0x004000005d48783b */ /* 0x000e6e0000000200 */
[C---:B------:R-:W-:Y:S01]  /*4db0*/  HMMA.16816.F32.BF16 R8, R68.reuse, R78, R8 ;  /* 0x0000004e4408723c */ /* 0x040fe20000041808 */
[----:B------:R4:W1:Y:S07]  /*4dc0*/  LDSM.16.M88.4 R76, [R88+0x10800] ;  /* 0x01080000584c783b */ /* 0x00086e0000000200 */
[C---:B---3--:R-:W-:Y:S08]  /*4dd0*/  HMMA.16816.F32.BF16 R12, R68.reuse, R80, R12 ;  /* 0x00000050440c723c */ /* 0x048ff0000004180c */
[----:B------:R-:W-:Y:S07]  /*4de0*/  HMMA.16816.F32.BF16 R16, R68, R82, R16 ;  /* 0x000000524410723c */ /* 0x000fee0000041810 */
[----:B------:R-:W-:Y:S01]  /*4df0*/  IMAD.U32 R68, RZ, RZ, UR7 ;  /* 0x00000007ff447e24 */ /* 0x000fe2000f8e00ff */
[----:B----4-:R-:W3:Y:S01]  /*4e00*/  LDL R88, [R1+0x6c] ;  /* 0x00006c0001587983 */ /* 0x010ee20000100800 */
[----:B------:R-:W-:Y:S03]  /*4e10*/  IMAD.U32 R69, RZ, RZ, UR20 ;  /* 0x00000014ff457e24 */ /* 0x000fe6000f8e00ff */
[----:B------:R-:W-:Y:S02]  /*4e20*/  IMAD R68, R68, 0x4, R99 ;  /* 0x0000000444447824 */ /* 0x000fe400078e0263 */
[----:B------:R-:W-:Y:S01]  /*4e30*/  @!P2 IADD3 R69, -R69, 0x1, R92 ;  /* 0x000000014545a810 */ /* 0x000fe20007ffe15c */
[----:B------:R-:W-:Y:S01]  /*4e40*/  IMAD.U32 R70, RZ, RZ, UR9 ;  /* 0x00000009ff467e24 */ /* 0x000fe2000f8e00ff */
[----:B------:R-:W-:Y:S01]  /*4e50*/  UIADD3 UR9, UR8, -0x61c88647, URZ ;  /* 0x9e3779b908097890 */ /* 0x000fe2000fffe03f */
[C---:B-1----:R-:W-:Y:S01]  /*4e60*/  HMMA.16816.F32.BF16 R4, R72.reuse, R84, R4 ;  /* 0x000000544804723c */ /* 0x042fe20000041804 */
[----:B------:R-:W4:Y:S04]  /*4e70*/  LDL R85, [R1+0x84] ;  /* 0x0000840001557983 */ /* 0x000f280000100800 */
[----:B------:R-:W-:Y:S01]  /*4e80*/  IMAD.WIDE.U32 R80, R68, -0x326172a9, RZ ;  /* 0xcd9e8d5744507825 */ /* 0x000fe200078e00ff */
[----:B------:R-:W-:Y:S02]  /*4e90*/  @!P2 IADD3 R70, R70, UR17, R69 ;  /* 0x000000114646ac10 */ /* 0x000fe4000fffe045 */
[C---:B------:R-:W-:Y:S04]  /*4ea0*/  HMMA.16816.F32.BF16 R8, R72.reuse, R86, R8 ;  /* 0x000000564808723c */ /* 0x040fe80000041808 */
[----:B------:R-:W-:Y:S02]  /*4eb0*/  LOP3.LUT R82, R81, UR8, R98, 0x96, !PT ;  /* 0x0000000851527c12 */ /* 0x000fe4000f8e9662 */
[----:B------:R-:W4:Y:S01]  /*4ec0*/  LDL.64 R98, [R1+0xb0] ;  /* 0x0000b00001627983 */ /* 0x000f220000100a00 */
[C---:B------:R-:W-:Y:S01]  /*4ed0*/  @!P2 IADD3 R71, R70.reuse, 0x8, RZ ;  /* 0x000000084647a810 */ /* 0x040fe20007ffe0ff */
[C---:B------:R-:W-:Y:S04]  /*4ee0*/  HMMA.16816.F32.BF16 R12, R72.reuse, R76, R12 ;  /* 0x0000004c480c723c */ /* 0x040fe8000004180c */
[----:B------:R-:W-:Y:S02]  /*4ef0*/  @!P2 IMNMX R70, R70, UR17, PT ;  /* 0x000000114646ac17 */ /* 0x000fe4000b800200 */
[----:B------:R-:W-:Y:S02]  /*4f00*/  @!P2 IMNMX R71, R71, UR17, PT ;  /* 0x000000114747ac17 */ /* 0x000fe4000b800200 */
[----:B------:R-:W-:Y:S04]  /*4f10*/  HMMA.16816.F32.BF16 R16, R72, R78, R16 ;  /* 0x0000004e4810723c */ /* 0x000fe80000041810 */
[----:B------:R-:W-:Y:S01]  /*4f20*/  FFMA.FTZ R4, R97, UR6, R4 ;  /* 0x0000000661047c23 */ /* 0x000fe20008010004 */
[----:B------:R-:W-:Y:S01]  /*4f30*/  LOP3.LUT R84, R247, UR9, R80, 0x96, !PT ;  /* 0x00000009f7547c12 */ /* 0x000fe2000f8e9650 */
[----:B------:R-:W-:Y:S01]  /*4f40*/  FFMA.FTZ R6, R97, UR6, R6 ;  /* 0x0000000661067c23 */ /* 0x000fe20008010006 */
[----:B------:R-:W-:Y:S01]  /*4f50*/  UIADD3 UR9, UR11, -0x4498517b, URZ ;  /* 0xbb67ae850b097890 */ /* 0x000fe2000fffe03f */
[----:B------:R-:W4:Y:S01]  /*4f60*/  LDL R97, [R1+0x88] ;  /* 0x0000880001617983 */ /* 0x000f220000100800 */
[C---:B------:R-:W-:Y:S03]  /*4f70*/  FFMA.FTZ R5, R91.reuse, UR6, R5 ;  /* 0x000000065b057c23 */ /* 0x040fe60008010005 */
[----:B------:R-:W-:Y:S04]  /*4f80*/  FFMA.FTZ R7, R91, UR6, R7 ;  /* 0x000000065b077c23 */ /* 0x000fe80008010007 */
[C---:B------:R-:W-:Y:S02]  /*4f90*/  FFMA.FTZ R12, R244.reuse, UR6, R12 ;  /* 0x00000006f40c7c23 */ /* 0x040fe4000801000c */
[----:B------:R-:W-:Y:S01]  /*4fa0*/  FFMA.FTZ R14, R244, UR6, R14 ;  /* 0x00000006f40e7c23 */ /* 0x000fe2000801000e */
[C---:B-----5:R-:W-:Y:S02]  /*4fb0*/  @!P2 IADD3 R68, R90.reuse, 0x1, RZ ;  /* 0x000000015a44a810 */ /* 0x060fe40007ffe0ff */
[-C--:B------:R-:W-:Y:S02]  /*4fc0*/  @!P2 ISETP.GE.AND P5, PT, R90, R70.reuse, PT ;  /* 0x000000465a00a20c */ /* 0x080fe40003fa6270 */
[-C--:B------:R-:W-:Y:S02]  /*4fd0*/  @!P2 ISETP.GE.AND P3, PT, R68, R70.reuse, PT ;  /* 0x000000464400a20c */ /* 0x080fe40003f66270 */
[----:B------:R-:W-:Y:S02]  /*4fe0*/  @!P2 FSEL R4, R4, -INF , !P5 ;  /* 0xff8000000404a808 */ /* 0x000fe40006800000 */
[----:B------:R-:W-:Y:S02]  /*4ff0*/  @!P2 FSEL R5, R5, -INF , !P3 ;  /* 0xff8000000505a808 */ /* 0x000fe40005800000 */
[-C--:B------:R-:W-:Y:S02]  /*5000*/  @!P2 ISETP.GE.AND P4, PT, R68, R71.reuse, PT ;  /* 0x000000474400a20c */ /* 0x080fe40003f86270 */
[C---:B------:R-:W-:Y:S02]  /*5010*/  @!P2 IADD3 R83, R90.reuse, 0x18, RZ ;  /* 0x000000185a53a810 */ /* 0x040fe40007ffe0ff */
[----:B------:R-:W-:Y:S02]  /*5020*/  @!P2 FSEL R7, R7, -INF , !P4 ;  /* 0xff8000000707a808 */ /* 0x000fe40006000000 */
[C---:B------:R-:W-:Y:S02]  /*5030*/  @!P2 IADD3 R76, R90.reuse, 0x8, RZ ;  /* 0x000000085a4ca810 */ /* 0x040fe40007ffe0ff */
[C---:B------:R-:W-:Y:S02]  /*5040*/  @!P2 IADD3 R77, R90.reuse, 0x9, RZ ;  /* 0x000000095a4da810 */ /* 0x040fe40007ffe0ff */
[C---:B------:R-:W-:Y:S02]  /*5050*/  @!P2 IADD3 R80, R90.reuse, 0x10, RZ ;  /* 0x000000105a50a810 */ /* 0x040fe40007ffe0ff */
[C---:B------:R-:W-:Y:S01]  /*5060*/  @!P2 IADD3 R81, R90.reuse, 0x11, RZ ;  /* 0x000000115a51a810 */ /* 0x040fe20007ffe0ff */
[C---:B--2---:R-:W-:Y:S01]  /*5070*/  FMUL.FTZ R69, R89.reuse, 1.4426950216293334961 ;  /* 0x3fb8aa3b59457820 */ /* 0x044fe20000410000 */
[----:B------:R-:W-:Y:S02]  /*5080*/  FSETP.NEU.FTZ.AND P1, PT, R89, -INF , PT ;  /* 0xff8000005900780b */ /* 0x000fe40003f3d000 */
[C---:B------:R-:W-:Y:S02]  /*5090*/  @!P2 IADD3 R89, R90.reuse, 0x19, RZ ;  /* 0x000000195a59a810 */ /* 0x040fe40007ffe0ff */
[----:B------:R-:W-:Y:S02]  /*50a0*/  FSEL R69, R69, RZ, P1 ;  /* 0x000000ff45457208 */ /* 0x000fe40000800000 */
[-C--:B------:R-:W-:Y:S01]  /*50b0*/  @!P2 ISETP.GE.AND P1, PT, R90, R71.reuse, PT ;  /* 0x000000475a00a20c */ /* 0x080fe20003f26270 */
[----:B------:R-:W-:Y:S01]  /*50c0*/  IMAD.WIDE.U32 R90, R84, -0x2daee0ad, RZ ;  /* 0xd2511f53545a7825 */ /* 0x000fe200078e00ff */
[-C--:B------:R-:W-:Y:S02]  /*50d0*/  @!P2 ISETP.GE.AND P3, PT, R76, R70.reuse, PT ;  /* 0x000000464c00a20c */ /* 0x080fe40003f66270 */
[----:B------:R-:W-:Y:S01]  /*50e0*/  @!P2 FSEL R6, R6, -INF , !P1 ;  /* 0xff8000000606a808 */ /* 0x000fe20004800000 */
[--C-:B------:R-:W-:Y:S01]  /*50f0*/  FFMA.FTZ R4, R4, c[0x0][0x23c], -R69.reuse ;  /* 0x00008f0004047a23 */ /* 0x100fe20000010845 */
[-C--:B------:R-:W-:Y:S01]  /*5100*/  @!P2 ISETP.GE.AND P6, PT, R81, R70.reuse, PT ;  /* 0x000000465100a20c */ /* 0x080fe20003fc6270 */
[--C-:B------:R-:W-:Y:S01]  /*5110*/  FFMA.FTZ R5, R5, c[0x0][0x23c], -R69.reuse ;  /* 0x00008f0005057a23 */ /* 0x100fe20000010845 */
[-C--:B------:R-:W-:Y:S02]  /*5120*/  @!P2 ISETP.GE.AND P4, PT, R89, R70.reuse, PT ;  /* 0x000000465900a20c */ /* 0x080fe40003f86270 */
[-C--:B------:R-:W-:Y:S01]  /*5130*/  @!P2 ISETP.GE.AND P5, PT, R80, R70.reuse, PT ;  /* 0x000000465000a20c */ /* 0x080fe20003fa6270 */
[----:B------:R-:W-:Y:S01]  /*5140*/  MUFU.EX2 R87, R5 ;  /* 0x0000000500577308 */ /* 0x000fe20000000800 */
[CC--:B------:R-:W-:Y:S02]  /*5150*/  @!P2 ISETP.GE.AND P1, PT, R83.reuse, R70.reuse, PT ;  /* 0x000000465300a20c */ /* 0x0c0fe40003f26270 */
[----:B------:R-:W-:Y:S02]  /*5160*/  @!P2 FSEL R12, R12, -INF , !P5 ;  /* 0xff8000000c0ca808 */ /* 0x000fe40006800000 */
[-C--:B------:R-:W-:Y:S02]  /*5170*/  @!P2 ISETP.GE.AND P5, PT, R83, R71.reuse, PT ;  /* 0x000000475300a20c */ /* 0x080fe40003fa6270 */
[----:B------:R-:W2:Y:S01]  /*5180*/  LDL R83, [R1+0x60] ;  /* 0x0000600001537983 */ /* 0x000ea20000100800 */
[--C-:B------:R-:W-:Y:S04]  /*5190*/  FFMA.FTZ R12, R12, c[0x0][0x23c], -R69.reuse ;  /* 0x00008f000c0c7a23 */ /* 0x100fe80000010845 */
[----:B------:R-:W-:Y:S01]  /*51a0*/  MUFU.EX2 R79, R12 ;  /* 0x0000000c004f7308 */ /* 0x000fe20000000800 */
[C---:B---3--:R-:W-:Y:S01]  /*51b0*/  FMUL.FTZ R68, R88.reuse, 1.4426950216293334961 ;  /* 0x3fb8aa3b58447820 */ /* 0x048fe20000410000 */
[----:B------:R-:W-:Y:S08]  /*51c0*/  FSETP.NEU.FTZ.AND P0, PT, R88, -INF , PT ;  /* 0xff8000005800780b */ /* 0x000ff00003f1d000 */
[----:B------:R1:W3:Y:S01]  /*51d0*/  MUFU.EX2 R88, R4 ;  /* 0x0000000400587308 */ /* 0x0002e20000000800 */
[----:B------:R-:W-:Y:S02]  /*51e0*/  FSEL R68, R68, RZ, P0 ;  /* 0x000000ff44447208 */ /* 0x000fe40000000000 */
[----:B------:R-:W-:Y:S03]  /*51f0*/  @!P2 ISETP.GE.AND P0, PT, R77, R70, PT ;  /* 0x000000464d00a20c */ /* 0x000fe60003f06270 */
[--C-:B------:R-:W-:Y:S02]  /*5200*/  FFMA.FTZ R6, R6, c[0x0][0x23c], -R68.reuse ;  /* 0x00008f0006067a23 */ /* 0x100fe40000010844 */
[----:B------:R-:W-:Y:S02]  /*5210*/  FFMA.FTZ R7, R7, c[0x0][0x23c], -R68 ;  /* 0x00008f0007077a23 */ /* 0x000fe40000010844 */
[----:B------:R5:W-:Y:S01]  /*5220*/  MUFU.EX2 R86, R6 ;  /* 0x0000000600567308 */ /* 0x000be20000000800 */
[C---:B----4-:R-:W-:Y:S02]  /*5230*/  FFMA.FTZ R8, R85.reuse, UR6, R8 ;  /* 0x0000000655087c23 */ /* 0x050fe40008010008 */
[----:B------:R-:W-:Y:S03]  /*5240*/  FFMA.FTZ R10, R85, UR6, R10 ;  /* 0x00000006550a7c23 */ /* 0x000fe6000801000a */
[----:B------:R-:W-:Y:S02]  /*5250*/  @!P2 FSEL R8, R8, -INF , !P3 ;  /* 0xff8000000808a808 */ /* 0x000fe40005800000 */
[-C--:B------:R-:W-:Y:S01]  /*5260*/  @!P2 ISETP.GE.AND P3, PT, R76, R71.reuse, PT ;  /* 0x000000474c00a20c */ /* 0x080fe20003f66270 */
[----:B------:R-:W4:Y:S01]  /*5270*/  LDL R99, [R1+0x94] ;  /* 0x0000940001637983 */ /* 0x000f220000100800 */
[----:B------:R3:W-:Y:S01]  /*5280*/  MUFU.EX2 R85, R7 ;  /* 0x0000000700557308 */ /* 0x0007e20000000800 */
[----:B------:R-:W-:Y:S01]  /*5290*/  FFMA.FTZ R8, R8, c[0x0][0x23c], -R69 ;  /* 0x00008f0008087a23 */ /* 0x000fe20000010845 */
[----:B------:R-:W-:Y:S01]  /*52a0*/  @!P2 FSEL R10, R10, -INF , !P3 ;  /* 0xff8000000a0aa808 */ /* 0x000fe20005800000 */
[----:B-1----:R-:W-:Y:S01]  /*52b0*/  IMAD.WIDE.U32 R4, R82, -0x2daee0ad, RZ ;  /* 0xd2511f5352047825 */ /* 0x002fe200078e00ff */
[-C--:B------:R-:W-:Y:S03]  /*52c0*/  @!P2 ISETP.GE.AND P3, PT, R80, R71.reuse, PT ;  /* 0x000000475000a20c */ /* 0x080fe60003f66270 */
[----:B------:R-:W-:Y:S01]  /*52d0*/  FFMA.FTZ R10, R10, c[0x0][0x23c], -R68 ;  /* 0x00008f000a0a7a23 */ /* 0x000fe20000010844 */
[----:B------:R-:W-:Y:S01]  /*52e0*/  LOP3.LUT R5, R5, UR9, R98, 0x96, !PT ;  /* 0x0000000905057c12 */ /* 0x000fe2000f8e9662 */
[----:B------:R-:W-:Y:S01]  /*52f0*/  UIADD3 UR9, UR8, 0x3c6ef372, URZ ;  /* 0x3c6ef37208097890 */ /* 0x000fe2000fffe03f */
[----:B------:R-:W2:Y:S01]  /*5300*/  LDL R98, [R1+0x98] ;  /* 0x0000980001627983 */ /* 0x000ea20000100800 */
[----:B------:R1:W1:Y:S01]  /*5310*/  MUFU.EX2 R84, R8 ;  /* 0x0000000800547308 */ /* 0x0002620000000800 */
[----:B------:R-:W-:Y:S02]  /*5320*/  @!P2 FSEL R14, R14, -INF , !P3 ;  /* 0xff8000000e0ea808 */ /* 0x000fe40005800000 */
[----:B-----5:R-:W-:Y:S01]  /*5330*/  LOP3.LUT R6, R91, UR10, R4, 0x96, !PT ;  /* 0x0000000a5b067c12 */ /* 0x020fe2000f8e9604 */
[----:B------:R-:W-:Y:S01]  /*5340*/  IMAD.WIDE.U32 R4, R5, -0x326172a9, RZ ;  /* 0xcd9e8d5705047825 */ /* 0x000fe200078e00ff */
[----:B------:R-:W-:Y:S01]  /*5350*/  UIADD3 UR10, UR8, -0x255992d5, URZ ;  /* 0xdaa66d2b080a7890 */ /* 0x000fe2000fffe03f */
[----:B------:R-:W5:Y:S02]  /*5360*/  LDL R91, [R1+0x58] ;  /* 0x00005800015b7983 */ /* 0x000f640000100800 */
[----:B------:R-:W-:Y:S01]  /*5370*/  FFMA.FTZ R9, R97, UR6, R9 ;  /* 0x0000000661097c23 */ /* 0x000fe20008010009 */
[----:B------:R-:W-:Y:S01]  /*5380*/  LOP3.LUT R5, R5, UR9, R246, 0x96, !PT ;  /* 0x0000000905057c12 */ /* 0x000fe2000f8e96f6 */
[----:B------:R-:W-:Y:S01]  /*5390*/  FFMA.FTZ R11, R97, UR6, R11 ;  /* 0x00000006610b7c23 */ /* 0x000fe2000801000b */
[----:B------:R-:W-:Y:S01]  /*53a0*/  UIADD3 UR9, UR11, 0x32370b8f, URZ ;  /* 0x32370b8f0b097890 */ /* 0x000fe2000fffe03f */
[----:B------:R-:W5:Y:S01]  /*53b0*/  LDL R97, [R1+0x9c] ;  /* 0x00009c0001617983 */ /* 0x000f620000100800 */
[----:B---3--:R-:W-:Y:S01]  /*53c0*/  IMAD.WIDE.U32 R6, R6, -0x326172a9, RZ ;  /* 0xcd9e8d5706067825 */ /* 0x008fe200078e00ff */
[----:B------:R-:W-:Y:S02]  /*53d0*/  @!P2 FSEL R9, R9, -INF , !P0 ;  /* 0xff8000000909a808 */ /* 0x000fe40004000000 */
[-C--:B------:R-:W-:Y:S01]  /*53e0*/  @!P2 ISETP.GE.AND P0, PT, R77, R71.reuse, PT ;  /* 0x000000474d00a20c */ /* 0x080fe20003f06270 */
[----:B------:R-:W-:Y:S01]  /*53f0*/  FFMA.FTZ R14, R14, c[0x0][0x23c], -R68 ;  /* 0x00008f000e0e7a23 */ /* 0x000fe20000010844 */
[----:B------:R-:W-:Y:S01]  /*5400*/  LOP3.LUT R76, R7, UR10, R4, 0x96, !PT ;  /* 0x0000000a074c7c12 */ /* 0x000fe2000f8e9604 */
[----:B------:R-:W-:Y:S01]  /*5410*/  IMAD.WIDE.U32 R4, R5, -0x2daee0ad, RZ ;  /* 0xd2511f5305047825 */ /* 0x000fe200078e00ff */
[----:B------:R-:W-:Y:S01]  /*5420*/  UIADD3 UR10, UR11, -0x126145ec, URZ ;  /* 0xed9eba140b0a7890 */ /* 0x000fe2000fffe03f */
[----:B------:R-:W-:Y:S02]  /*5430*/  @!P2 FSEL R11, R11, -INF , !P0 ;  /* 0xff8000000b0ba808 */ /* 0x000fe40004000000 */
[----:B------:R-:W-:Y:S01]  /*5440*/  FFMA.FTZ R9, R9, c[0x0][0x23c], -R69 ;  /* 0x00008f0009097a23 */ /* 0x000fe20000010845 */
[----:B------:R-:W-:Y:S01]  /*5450*/  LOP3.LUT R5, R5, UR9, R90, 0x96, !PT ;  /* 0x0000000905057c12 */ /* 0x000fe2000f8e965a */
[----:B------:R-:W-:Y:S01]  /*5460*/  IMAD.WIDE.U32 R76, R76, -0x2daee0ad, RZ ;  /* 0xd2511f534c4c7825 */ /* 0x000fe200078e00ff */
[----:B------:R-:W3:Y:S01]  /*5470*/  LDL R90, [R1+0x64] ;  /* 0x00006400015a7983 */ /* 0x000ee20000100800 */
[----:B------:R1:W-:Y:S01]  /*5480*/  MUFU.EX2 R82, R9 ;  /* 0x0000000900527308 */ /* 0x0003e20000000800 */
[----:B------:R-:W-:Y:S01]  /*5490*/  UIADD3 UR9, UR8, 0x78dde6e4, URZ ;  /* 0x78dde6e408097890 */ /* 0x000fe2000fffe03f */
[----:B------:R-:W-:Y:S01]  /*54a0*/  FFMA.FTZ R11, R11, c[0x0][0x23c], -R68 ;  /* 0x00008f000b0b7a23 */ /* 0x000fe20000010844 */
[----:B-1----:R-:W-:Y:S01]  /*54b0*/  LOP3.LUT R8, R77, UR10, R4, 0x96, !PT ;  /* 0x0000000a4d087c12 */ /* 0x002fe2000f8e9604 */
[----:B------:R-:W-:Y:S01]  /*54c0*/  IMAD.WIDE.U32 R4, R5, -0x326172a9, RZ ;  /* 0xcd9e8d5705047825 */ /* 0x000fe200078e00ff */
[----:B------:R-:W-:Y:S01]  /*54d0*/  UIADD3 UR10, UR8, 0x1715609d, URZ ;  /* 0x1715609d080a7890 */ /* 0x000fe2000fffe03f */
[-C--:B------:R-:W-:Y:S03]  /*54e0*/  @!P2 ISETP.GE.AND P0, PT, R81, R71.reuse, PT ;  /* 0x000000475100a20c */ /* 0x080fe60003f06270 */
[----:B------:R-:W-:Y:S01]  /*54f0*/  LOP3.LUT R6, R5, UR9, R6, 0x96, !PT ;  /* 0x0000000905067c12 */ /* 0x000fe2000f8e9606 */
[----:B------:R-:W-:Y:S01]  /*5500*/  UIADD3 UR9, UR11, -0x56f99767, URZ ;  /* 0xa90668990b097890 */ /* 0x000fe2000fffe03f */
[----:B------:R1:W-:Y:S03]  /*5510*/  MUFU.EX2 R81, R10 ;  /* 0x0000000a00517308 */ /* 0x0003e60000000800 */
[----:B------:R-:W-:Y:S05]  /*5520*/  IMAD.WIDE.U32 R6, R6, -0x2daee0ad, RZ ;  /* 0xd2511f5306067825 */ /* 0x000fea00078e00ff */
[----:B------:R-:W-:Y:S01]  /*5530*/  LOP3.LUT R76, R7, UR9, R76, 0x96, !PT ;  /* 0x00000009074c7c12 */ /* 0x000fe2000f8e964c */
[----:B------:R-:W-:Y:S01]  /*5540*/  ULDC.U8 UR9, c[0x0][0x2d8] ;  /* 0x0000b60000097ab9 */ /* 0x000fe20000000000 */
[----:B------:R1:W-:Y:S01]  /*5550*/  MUFU.EX2 R80, R11 ;  /* 0x0000000b00507308 */ /* 0x0003e20000000800 */
[----:B------:R-:W-:Y:S05]  /*5560*/  IMAD.WIDE.U32 R8, R8, -0x326172a9, RZ ;  /* 0xcd9e8d5708087825 */ /* 0x000fea00078e00ff */
[----:B------:R-:W-:Y:S01]  /*5570*/  LOP3.LUT R4, R9, UR10, R4, 0x96, !PT ;  /* 0x0000000a09047c12 */ /* 0x000fe2000f8e9604 */
[----:B------:R-:W-:Y:S03]  /*5580*/  UIADD3 UR10, UR11, 0x646e171e, URZ ;  /* 0x646e171e0b0a7890 */ /* 0x000fe6000fffe03f */
[----:B------:R-:W-:Y:S01]  /*5590*/  MUFU.EX2 R77, R14 ;  /* 0x0000000e004d7308 */ /* 0x000fe20000000800 */
[----:B------:R-:W-:Y:S05]  /*55a0*/  IMAD.WIDE.U32 R4, R4, -0x2daee0ad, RZ ;  /* 0xd2511f5304047825 */ /* 0x000fea00078e00ff */
[----:B------:R-:W-:Y:S01]  /*55b0*/  LOP3.LUT R7, R5, UR10, R6, 0x96, !PT ;  /* 0x0000000a05077c12 */ /* 0x000fe2000f8e9606 */
[----:B------:R-:W-:Y:S01]  /*55c0*/  UIADD3 UR10, UR8, -0x4ab325aa, URZ ;  /* 0xb54cda56080a7890 */ /* 0x000fe2000fffe03f */
[--C-:B------:R-:W-:Y:S02]  /*55d0*/  SHF.R.U32.HI R70, RZ, 0x10, R4.reuse ;  /* 0x00000010ff467819 */ /* 0x100fe40000011604 */
[----:B------:R-:W-:Y:S02]  /*55e0*/  SHF.R.U32.HI R6, RZ, 0x18, R4 ;  /* 0x00000018ff067819 */ /* 0x000fe40000011604 */
[C---:B------:R-:W-:Y:S04]  /*55f0*/  LOP3.LUT R9, R4.reuse, 0xff, RZ, 0xc0, !PT ;  /* 0x000000ff04097812 */ /* 0x040fe800078ec0ff */
[----:B------:R-:W-:Y:S01]  /*5600*/  ISETP.LE.U32.AND P3, PT, R9, UR9, PT ;  /* 0x0000000909007c0c */ /* 0x000fe2000bf63070 */
[C---:B----4-:R-:W-:Y:S02]  /*5610*/  FFMA.FTZ R13, R99.reuse, UR6, R13 ;  /* 0x00000006630d7c23 */ /* 0x050fe4000801000d */
[----:B------:R-:W-:Y:S03]  /*5620*/  FFMA.FTZ R15, R99, UR6, R15 ;  /* 0x00000006630f7c23 */ /* 0x000fe6000801000f */
[----:B------:R-:W-:Y:S02]  /*5630*/  @!P2 FSEL R13, R13, -INF , !P6 ;  /* 0xff8000000d0da808 */ /* 0x000fe40007000000 */
[----:B------:R-:W-:Y:S02]  /*5640*/  @!P2 ISETP.GE.AND P6, PT, R89, R71, PT ;  /* 0x000000475900a20c */ /* 0x000fe40003fc6270 */
[----:B------:R-:W4:Y:S01]  /*5650*/  LDL R89, [R1+0x5c] ;  /* 0x00005c0001597983 */ /* 0x000f220000100800 */
[----:B------:R-:W-:Y:S01]  /*5660*/  LOP3.LUT R71, R4, 0xffff, RZ, 0xc0, !PT ;  /* 0x0000ffff04477812 */ /* 0x000fe200078ec0ff */
[----:B------:R-:W-:Y:S01]  /*5670*/  IMAD.WIDE.U32 R4, R76, -0x326172a9, RZ ;  /* 0xcd9e8d574c047825 */ /* 0x000fe200078e00ff */
[----:B------:R-:W-:Y:S02]  /*5680*/  @!P2 FSEL R15, R15, -INF , !P0 ;  /* 0xff8000000f0fa808 */ /* 0x000fe40004000000 */
[----:B------:R-:W-:Y:S01]  /*5690*/  ISETP.LE.U32.AND P0, PT, R6, UR9, PT ;  /* 0x0000000906007c0c */ /* 0x000fe2000bf03070 */
[C---:B--2---:R-:W-:Y:S01]  /*56a0*/  FFMA.FTZ R16, R98.reuse, UR6, R16 ;  /* 0x0000000662107c23 */ /* 0x044fe20008010010 */
[----:B------:R-:W-:Y:S01]  /*56b0*/  LOP3.LUT R6, R5, UR10, R8, 0x96, !PT ;  /* 0x0000000a05067c12 */ /* 0x000fe2000f8e9608 */
[----:B------:R-:W-:Y:S01]  /*56c0*/  FFMA.FTZ R18, R98, UR6, R18 ;  /* 0x0000000662127c23 */ /* 0x000fe20008010012 */
[----:B------:R-:W-:Y:S01]  /*56d0*/  LOP3.LUT R8, R4, 0xffff, RZ, 0xc0, !PT ;  /* 0x0000ffff04087812 */ /* 0x000fe200078ec0ff */
[----:B------:R-:W-:Y:S01]  /*56e0*/  FFMA.FTZ R13, R13, c[0x0][0x23c], -R69 ;  /* 0x00008f000d0d7a23 */ /* 0x000fe20000010845 */
[----:B------:R-:W-:Y:S01]  /*56f0*/  LOP3.LUT R5, R6, 0xff, RZ, 0xc0, !PT ;  /* 0x000000ff06057812 */ /* 0x000fe200078ec0ff */
[----:B------:R-:W-:Y:S01]  /*5700*/  FFMA.FTZ R15, R15, c[0x0][0x23c], -R68 ;  /* 0x00008f000f0f7a23 */ /* 0x000fe20000010844 */
[----:B------:R-:W-:Y:S01]  /*5710*/  @!P2 FSEL R16, R16, -INF , !P1 ;  /* 0xff8000001010a808 */ /* 0x000fe20004800000 */
[----:B------:R-:W-:Y:S01]  /*5720*/  MUFU.EX2 R78, R13 ;  /* 0x0000000d004e7308 */ /* 0x000fe20000000800 */
[----:B------:R-:W-:Y:S01]  /*5730*/  ISETP.LE.U32.AND P1, PT, R5, UR9, PT ;  /* 0x0000000905007c0c */ /* 0x000fe2000bf23070 */
[C---:B-----5:R-:W-:Y:S01]  /*5740*/  FFMA.FTZ R19, R97.reuse, UR6, R19 ;  /* 0x0000000661137c23 */ /* 0x060fe20008010013 */
[----:B------:R-:W-:Y:S01]  /*5750*/  LOP3.LUT R9, R4, 0xff, RZ, 0xc0, !PT ;  /* 0x000000ff04097812 */ /* 0x000fe200078ec0ff */
[----:B------:R-:W-:Y:S01]  /*5760*/  FFMA.FTZ R17, R97, UR6, R17 ;  /* 0x0000000661117c23 */ /* 0x000fe20008010011 */
[--C-:B-1----:R-:W-:Y:S01]  /*5770*/  SHF.R.U32.HI R10, RZ, 0x10, R4.reuse ;  /* 0x00000010ff0a7819 */ /* 0x102fe20000011604 */
[--C-:B------:R-:W-:Y:S01]  /*5780*/  FFMA.FTZ R16, R16, c[0x0][0x23c], -R69.reuse ;  /* 0x00008f0010107a23 */ /* 0x100fe20000010845 */
[----:B------:R-:W-:Y:S02]  /*5790*/  SHF.R.U32.HI R11, RZ, 0x18, R4 ;  /* 0x00000018ff0b7819 */ /* 0x000fe40000011604 */
[----:B------:R-:W-:Y:S01]  /*57a0*/  LOP3.LUT R4, R6, 0xffff, RZ, 0xc0, !PT ;  /* 0x0000ffff06047812 */ /* 0x000fe200078ec0ff */
[----:B------:R-:W-:Y:S01]  /*57b0*/  MUFU.EX2 R76, R15 ;  /* 0x0000000f004c7308 */ /* 0x000fe20000000800 */
[----:B------:R-:W-:Y:S02]  /*57c0*/  @!P2 FSEL R18, R18, -INF , !P5 ;  /* 0xff8000001212a808 */ /* 0x000fe40006800000 */
[----:B------:R-:W-:Y:S01]  /*57d0*/  SHF.R.U32.HI R4, RZ, 0x8, R4 ;  /* 0x00000008ff047819 */ /* 0x000fe20000011604 */
[----:B------:R-:W-:Y:S01]  /*57e0*/  @!P1 FADD.FTZ R88, -R88, -RZ ;  /* 0x800000ff58589221 */ /* 0x000fe20000010100 */
[----:B------:R-:W-:Y:S01]  /*57f0*/  SHF.R.U32.HI R5, RZ, 0x10, R6 ;  /* 0x00000010ff057819 */ /* 0x000fe20000011606 */
[----:B------:R-:W-:Y:S01]  /*5800*/  FFMA.FTZ R18, R18, c[0x0][0x23c], -R68 ;  /* 0x00008f0012127a23 */ /* 0x000fe20000010844 */
[----:B------:R-:W-:Y:S02]  /*5810*/  LOP3.LUT R4, R4, 0xffff, RZ, 0xc0, !PT ;  /* 0x0000ffff04047812 */ /* 0x000fe400078ec0ff */
[----:B------:R-:W-:Y:S01]  /*5820*/  SHF.R.U32.HI R6, RZ, 0x18, R6 ;  /* 0x00000018ff067819 */ /* 0x000fe20000011606 */
[----:B------:R-:W1:Y:S01]  /*5830*/  MUFU.EX2 R75, R16 ;  /* 0x00000010004b7308 */ /* 0x000e620000000800 */
[----:B------:R-:W-:Y:S02]  /*5840*/  ISETP.LE.U32.AND P5, PT, R4, UR9, PT ;  /* 0x0000000904007c0c */ /* 0x000fe4000bfa3070 */
[----:B------:R-:W-:Y:S02]  /*5850*/  ISETP.LE.U32.AND P1, PT, R9, UR9, PT ;  /* 0x0000000909007c0c */ /* 0x000fe4000bf23070 */
[----:B------:R-:W-:Y:S02]  /*5860*/  LOP3.LUT R4, R7, 0xff, RZ, 0xc0, !PT ;  /* 0x000000ff07047812 */ /* 0x000fe400078ec0ff */
[----:B------:R-:W-:Y:S02]  /*5870*/  @!P2 FSEL R19, R19, -INF , !P6 ;  /* 0xff8000001313a808 */ /* 0x000fe40007000000 */
[----:B------:R-:W-:Y:S01]  /*5880*/  ISETP.LE.U32.AND P6, PT, R6, UR9, PT ;  /* 0x0000000906007c0c */ /* 0x000fe2000bfc3070 */
[----:B------:R-:W-:Y:S01]  /*5890*/  MUFU.EX2 R74, R18 ;  /* 0x00000012004a7308 */ /* 0x000fe20000000800 */
[----:B------:R-:W-:Y:S01]  /*58a0*/  @!P2 FSEL R17, R17, -INF , !P4 ;  /* 0xff8000001111a808 */ /* 0x000fe20006000000 */
[----:B------:R-:W-:Y:S01]  /*58b0*/  FFMA.FTZ R68, R19, c[0x0][0x23c], -R68 ;  /* 0x00008f0013447a23 */ /* 0x000fe20000010844 */
[----:B------:R-:W-:Y:S01]  /*58c0*/  ISETP.LE.U32.AND P2, PT, R4, UR9, PT ;  /* 0x0000000904007c0c */ /* 0x000fe2000bf43070 */
[----:B------:R-:W-:Y:S01]  /*58d0*/  @!P5 FADD.FTZ R87, -R87, -RZ ;  /* 0x800000ff5757d221 */ /* 0x000fe20000010100 */
[----:B------:R-:W-:Y:S01]  /*58e0*/  SHF.R.U32.HI R4, RZ, 0x8, R8 ;  /* 0x00000008ff047819 */ /* 0x000fe20000011608 */
[----:B------:R-:W-:Y:S01]  /*58f0*/  @!P1 FADD.FTZ R84, -R84, -RZ ;  /* 0x800000ff54549221 */ /* 0x000fe20000010100 */
[----:B------:R-:W-:Y:S01]  /*5900*/  LOP3.LUT R5, R5, 0xff, RZ, 0xc0, !PT ;  /* 0x000000ff05057812 */ /* 0x000fe200078ec0ff */
[----:B------:R-:W-:Y:S01]  /*5910*/  FFMA.FTZ R69, R17, c[0x0][0x23c], -R69 ;  /* 0x00008f0011457a23 */ /* 0x000fe20000010845 */
[----:B------:R-:W-:Y:S01]  /*5920*/  LOP3.LUT R4, R4, 0xffff, RZ, 0xc0, !PT ;  /* 0x0000ffff04047812 */ /* 0x000fe200078ec0ff */
[----:B------:R-:W2:Y:S01]  /*5930*/  MUFU.EX2 R72, R68 ;  /* 0x0000004400487308 */ /* 0x000ea20000000800 */
[----:B------:R-:W-:Y:S01]  /*5940*/  ISETP.LE.U32.AND P4, PT, R5, UR9, PT ;  /* 0x0000000905007c0c */ /* 0x000fe2000bf83070 */
[----:B------:R-:W-:Y:S01]  /*5950*/  @!P6 FADD.FTZ R85, -R85, -RZ ;  /* 0x800000ff5555e221 */ /* 0x000fe20000010100 */
[----:B------:R-:W-:Y:S01]  /*5960*/  ISETP.LE.U32.AND P5, PT, R4, UR9, PT ;  /* 0x0000000904007c0c */ /* 0x000fe2000bfa3070 */
[----:B-1----:R-:W-:Y:S01]  /*5970*/  @!P3 FADD.FTZ R75, -R75, -RZ ;  /* 0x800000ff4b4bb221 */ /* 0x002fe20000010100 */
[----:B------:R-:W-:Y:S01]  /*5980*/  LOP3.LUT R4, R10, 0xff, RZ, 0xc0, !PT ;  /* 0x000000ff0a047812 */ /* 0x000fe200078ec0ff */
[----:B------:R-:W-:Y:S01]  /*5990*/  @!P2 FADD.FTZ R79, -R79, -RZ ;  /* 0x800000ff4f4fa221 */ /* 0x000fe20000010100 */
[----:B------:R-:W-:Y:S02]  /*59a0*/  ISETP.LE.U32.AND P1, PT, R11, UR9, PT ;  /* 0x000000090b007c0c */ /* 0x000fe4000bf23070 */
[----:B------:R-:W-:Y:S01]  /*59b0*/  ISETP.LE.U32.AND P6, PT, R4, UR9, PT ;  /* 0x0000000904007c0c */ /* 0x000fe2000bfc3070 */
[----:B------:R-:W1:Y:S01]  /*59c0*/  MUFU.EX2 R73, R69 ;  /* 0x0000004500497308 */ /* 0x000e620000000800 */
[--C-:B------:R-:W-:Y:S02]  /*59d0*/  SHF.R.U32.HI R5, RZ, 0x18, R7.reuse ;  /* 0x00000018ff057819 */ /* 0x100fe40000011607 */
[----:B------:R-:W-:Y:S01]  /*59e0*/  SHF.R.U32.HI R4, RZ, 0x10, R7 ;  /* 0x00000010ff047819 */ /* 0x000fe20000011607 */
[----:B------:R-:W-:Y:S01]  /*59f0*/  @!P4 FADD.FTZ R86, -R86, -RZ ;  /* 0x800000ff5656c221 */ /* 0x000fe20000010100 */
[----:B------:R-:W-:Y:S01]  /*5a00*/  LOP3.LUT R7, R7, 0xffff, RZ, 0xc0, !PT ;  /* 0x0000ffff07077812 */ /* 0x000fe200078ec0ff */
[----:B------:R-:W-:Y:S01]  /*5a10*/  @!P5 FADD.FTZ R82, -R82, -RZ ;  /* 0x800000ff5252d221 */ /* 0x000fe20000010100 */
[----:B------:R-:W-:Y:S02]  /*5a20*/  LOP3.LUT R6, R70, 0xff, RZ, 0xc0, !PT ;  /* 0x000000ff46067812 */ /* 0x000fe400078ec0ff */
[----:B------:R-:W-:Y:S01]  /*5a30*/  LOP3.LUT R4, R4, 0xff, RZ, 0xc0, !PT ;  /* 0x000000ff04047812 */ /* 0x000fe200078ec0ff */
[----:B------:R-:W-:Y:S01]  /*5a40*/  @!P1 FADD.FTZ R80, -R80, -RZ ;  /* 0x800000ff50509221 */ /* 0x000fe20000010100 */
[----:B------:R-:W-:Y:S01]  /*5a50*/  ISETP.LE.U32.AND P4, PT, R5, UR9, PT ;  /* 0x0000000905007c0c */ /* 0x000fe2000bf83070 */
[----:B------:R-:W-:Y:S01]  /*5a60*/  @!P6 FADD.FTZ R81, -R81, -RZ ;  /* 0x800000ff5151e221 */ /* 0x000fe20000010100 */
[----:B------:R-:W-:Y:S01]  /*5a70*/  SHF.R.U32.HI R5, RZ, 0x8, R7 ;  /* 0x00000008ff057819 */ /* 0x000fe20000011607 */
[----:B--2---:R-:W-:Y:S01]  /*5a80*/  @!P0 FADD.FTZ R72, -R72, -RZ ;  /* 0x800000ff48488221 */ /* 0x004fe20000010100 */
[----:B------:R-:W-:Y:S02]  /*5a90*/  ISETP.LE.U32.AND P5, PT, R4, UR9, PT ;  /* 0x0000000904007c0c */ /* 0x000fe4000bfa3070 */
[----:B------:R-:W-:Y:S02]  /*5aa0*/  SHF.R.U32.HI R4, RZ, 0x8, R71 ;  /* 0x00000008ff047819 */ /* 0x000fe40000011647 */
[----:B------:R-:W-:Y:S02]  /*5ab0*/  LOP3.LUT R5, R5, 0xffff, RZ, 0xc0, !PT ;  /* 0x0000ffff05057812 */ /* 0x000fe400078ec0ff */
[----:B------:R-:W-:Y:S02]  /*5ac0*/  ISETP.LE.U32.AND P1, PT, R6, UR9, PT ;  /* 0x0000000906007c0c */ /* 0x000fe4000bf23070 */
[----:B------:R-:W-:Y:S01]  /*5ad0*/  F2FP.RELU.BF16.PACK_AB R6, R87, R88 ;  /* 0x000000585706723e */ /* 0x000fe200000018ff */
[----:B------:R-:W-:Y:S01]  /*5ae0*/  @!P4 FADD.FTZ R76, -R76, -RZ ;  /* 0x800000ff4c4cc221 */ /* 0x000fe20000010100 */
[----:B------:R-:W-:Y:S02]  /*5af0*/  ISETP.LE.U32.AND P6, PT, R5, UR9, PT ;  /* 0x0000000905007c0c */ /* 0x000fe4000bfc3070 */
[----:B------:R-:W-:Y:S01]  /*5b00*/  F2FP.RELU.BF16.PACK_AB R5, R85, R86 ;  /* 0x000000565505723e */ /* 0x000fe200000018ff */
[----:B------:R2:W-:Y:S01]  /*5b10*/  STS [R91+0x14000], R6 ;  /* 0x014000065b007388 */ /* 0x0005e20000000800 */
[----:B------:R-:W-:Y:S01]  /*5b20*/  LOP3.LUT R4, R4, 0xffff, RZ, 0xc0, !PT ;  /* 0x0000ffff04047812 */ /* 0x000fe200078ec0ff */
[----:B------:R-:W-:Y:S01]  /*5b30*/  @!P5 FADD.FTZ R77, -R77, -RZ ;  /* 0x800000ff4d4dd221 */ /* 0x000fe20000010100 */
[----:B------:R-:W-:Y:S01]  /*5b40*/  F2FP.RELU.BF16.PACK_AB R8, R80, R81 ;  /* 0x000000515008723e */ /* 0x000fe200000018ff */
[----:B------:R5:W-:Y:S01]  /*5b50*/  STS [R91+0x14400], R5 ;  /* 0x014400055b007388 */ /* 0x000be20000000800 */
[----:B------:R-:W-:Y:S01]  /*5b60*/  ISETP.LE.U32.AND P2, PT, R4, UR9, PT ;  /* 0x0000000904007c0c */ /* 0x000fe2000bf43070 */
[----:B------:R-:W-:Y:S01]  /*5b70*/  @!P1 FADD.FTZ R74, -R74, -RZ ;  /* 0x800000ff4a4a9221 */ /* 0x000fe20000010100 */
[----:B------:R-:W-:Y:S02]  /*5b80*/  F2FP.RELU.BF16.PACK_AB R4, R82, R84 ;  /* 0x000000545204723e */ /* 0x000fe400000018ff */
[----:B------:R-:W-:Y:S01]  /*5b90*/  FSETP.GE.FTZ.AND P3, PT, R79, RZ, PT ;  /* 0x000000ff4f00720b */ /* 0x000fe20003f76000 */
[----:B------:R-:W-:Y:S01]  /*5ba0*/  @!P6 FADD.FTZ R78, -R78, -RZ ;  /* 0x800000ff4e4ee221 */ /* 0x000fe20000010100 */
[----:B------:R-:W-:Y:S01]  /*5bb0*/  FSETP.GE.FTZ.AND P1, PT, R87, RZ, PT ;  /* 0x000000ff5700720b */ /* 0x000fe20003f36000 */
[----:B---3--:R3:W-:Y:S03]  /*5bc0*/  STS [R90+0x14000], R4 ;  /* 0x014000045a007388 */ /* 0x0087e60000000800 */
[----:B------:R-:W-:Y:S01]  /*5bd0*/  F2FP.RELU.BF16.PACK_AB R7, R78, R79 ;  /* 0x0000004f4e07723e */ /* 0x000fe200000018ff */
[----:B------:R-:W-:Y:S02]  /*5be0*/  STS [R90+0x14400], R8 ;  /* 0x014400085a007388 */ /* 0x000fe40000000800 */
[----:B-1----:R-:W-:Y:S01]  /*5bf0*/  @!P2 FADD.FTZ R73, -R73, -RZ ;  /* 0x800000ff4949a221 */ /* 0x002fe20000010100 */
[----:B------:R-:W-:Y:S02]  /*5c00*/  FSETP.GE.FTZ.AND P2, PT, R88, RZ, PT ;  /* 0x000000ff5800720b */ /* 0x000fe40003f56000 */
[----:B--2---:R-:W-:Y:S02]  /*5c10*/  F2FP.RELU.BF16.PACK_AB R6, R76, R77 ;  /* 0x0000004d4c06723e */ /* 0x004fe400000018ff */
[----:B-----5:R-:W-:Y:S02]  /*5c20*/  F2FP.RELU.BF16.PACK_AB R5, R73, R75 ;  /* 0x0000004b4905723e */ /* 0x020fe400000018ff */
[----:B---3--:R-:W-:Y:S01]  /*5c30*/  F2FP.RELU.BF16.PACK_AB R4, R72, R74 ;  /* 0x0000004a4804723e */ /* 0x008fe200000018ff */
[----:B----4-:R-:W-:Y:S04]  /*5c40*/  STS [R89+0x14000], R7 ;  /* 0x0140000759007388 */ /* 0x010fe80000000800 */
[----:B------:R-:W-:Y:S04]  /*5c50*/  STS [R89+0x14400], R6 ;  /* 0x0144000659007388 */ /* 0x000fe80000000800 */
[----:B------:R-:W-:Y:S04]  /*5c60*/  STS [R83+0x14000], R5 ;  /* 0x0140000553007388 */ /* 0x000fe80000000800 */
        /* <DEDUP_REMOVED lines=64> */
[----:B------:R-:W-:Y:S01]  /*6070*/  LEA.HI.X.SX32 R71, R92, R69, 0x2, P0 ;  /* 0x000000455c477211 */ /* 0x000fe200000f16ff */
[----:B------:R-:W-:Y:S01]  /*6080*/  IMAD.MOV.U32 R92, RZ, RZ, c[0x0][0x22c] ;  /* 0x00008b00ff5c7624 */ /* 0x000fe200078e00ff */
[----:B------:R-:W-:Y:S03]  /*6090*/  FSETP.GE.FTZ.AND P0, PT, R84, RZ, PT ;  /* 0x000000ff5400720b */ /* 0x000fe60003f16000 */
[----:B------:R-:W2:Y:S01]  /*60a0*/  LDG.E R69, [R70.64] ;  /* 0x0000000446457981 */ /* 0x000ea2000c1e1900 */
[----:B------:R-:W-:Y:S03]  /*60b0*/  IMAD R92, R92, c[0x0][0x1c0], RZ ;  /* 0x000070005c5c7a24 */ /* 0x000fe600078e02ff */
        /* <DEDUP_REMOVED lines=15> */
[----:B------:R-:W-:Y:S01]  /*61b0*/  FADD.FTZ R5, -R69, R16 ;  /* 0x0000001045057221 */ /* 0x000fe20000010100 */
        /* <DEDUP_REMOVED lines=20> */
[----:B------:R-:W-:Y:S01]  /*6300*/  FSETP.GE.FTZ.AND P1, PT, R80, RZ, PT ;  /* 0x000000ff5000720b */ /* 0x000fe20003f36000 */
[----:B------:R-:W-:Y:S01]  /*6310*/  IMAD.U32 R88, R92, -0x40, RZ ;  /* 0xffffffc05c587824 */ /* 0x000fe200078e00ff */
        /* <DEDUP_REMOVED lines=9> */
[C---:B------:R-:W-:Y:S01]  /*63b0*/  FADD.FTZ R4, -R68.reuse, R10 ;  /* 0x0000000a44047221 */ /* 0x040fe20000010100 */
        /* <DEDUP_REMOVED lines=28> */
[----:B------:R-:W-:Y:S04]  /*6580*/  STS [R83+0x12400], R4 ;  /* 0x0124000453007388 */ /* 0x000fe80000000800 */
[----:B------:R-:W-:Y:S08]  /*6590*/  BAR.SYNC.DEFER_BLOCKING 0x0 ;  /* 0x0000000000007b1d */ /* 0x000ff00000010000 */
[----:B------:R-:W-:Y:S08]  /*65a0*/  LDSM.16.MT88.4 R4, [R3+0x14000] ;  /* 0x014000000304783b */ /* 0x000ff00000004200 */
[----:B------:R-:W1:Y:S08]  /*65b0*/  LDSM.16.MT88.4 R8, [R0+0x6000] ;  /* 0x006000000008783b */ /* 0x000e700000004200 */
[----:B------:R-:W3:Y:S08]  /*65c0*/  LDSM.16.MT88.4 R12, [R2+0x14000] ;  /* 0x01400000020c783b */ /* 0x000ef00000004200 */
[----:B------:R-:W4:Y:S08]  /*65d0*/  LDSM.16.MT88.4 R16, [R0+0x8000] ;  /* 0x008000000010783b */ /* 0x000f300000004200 */
[----:B--2---:R-:W2:Y:S06]  /*65e0*/  LDL.LU.64 R90, [R1+0x30] ;  /* 0x00003000015a7983 */ /* 0x004eac0000300a00 */
[----:B------:R-:W5:Y:S08]  /*65f0*/  LDSM.16.MT88.4 R68, [R0+0xa000] ;  /* 0x00a000000044783b */ /* 0x000f700000004200 */
[----:B------:R-:W-:Y:S01]  /*6600*/  LDSM.16.MT88.4 R72, [R3+0x14800] ;  /* 0x014800000348783b */ /* 0x000fe20000004200 */
[-C--:B-1----:R-:W-:Y:S07]  /*6610*/  HMMA.16816.F32.BF16 R20, R4, R8.reuse, R20 ;  /* 0x000000080414723c */ /* 0x082fee0000041814 */
[----:B------:R-:W1:Y:S01]  /*6620*/  LDSM.16.MT88.4 R76, [R0+0x6800] ;  /* 0x00680000004c783b */ /* 0x000e620000004200 */
[C---:B---3--:R-:W-:Y:S07]  /*6630*/  HMMA.16816.F32.BF16 R24, R12.reuse, R8, R24 ;  /* 0x000000080c18723c */ /* 0x048fee0000041818 */
[----:B------:R-:W3:Y:S01]  /*6640*/  LDSM.16.MT88.4 R80, [R2+0x14800] ;  /* 0x014800000250783b */ /* 0x000ee20000004200 */
[-C--:B------:R-:W-:Y:S07]  /*6650*/  HMMA.16816.F32.BF16 R28, R12, R10.reuse, R28 ;  /* 0x0000000a0c1c723c */ /* 0x080fee000004181c */
[----:B------:R-:W-:Y:S01]  /*6660*/  LDSM.16.MT88.4 R84, [R0+0x9000] ;  /* 0x009000000054783b */ /* 0x000fe20000004200 */
[C---:B------:R-:W-:Y:S07]  /*6670*/  HMMA.16816.F32.BF16 R32, R4.reuse, R10, R32 ;  /* 0x0000000a0420723c */ /* 0x040fee0000041820 */
[----:B------:R-:W1:Y:S01]  /*6680*/  LDSM.16.MT88.4 R8, [R0+0x8800] ;  /* 0x008800000008783b */ /* 0x000e620000004200 */
[-C--:B----4-:R-:W-:Y:S08]  /*6690*/  HMMA.16816.F32.BF16 R36, R4, R16.reuse, R36 ;  /* 0x000000100424723c */ /* 0x090ff00000041824 */
[C---:B------:R-:W-:Y:S08]  /*66a0*/  HMMA.16816.F32.BF16 R40, R12.reuse, R16, R40 ;  /* 0x000000100c28723c */ /* 0x040ff00000041828 */
[-C--:B------:R-:W-:Y:S08]  /*66b0*/  HMMA.16816.F32.BF16 R44, R12, R18.reuse, R44 ;  /* 0x000000120c2c723c */ /* 0x080ff0000004182c */
[C---:B------:R-:W-:Y:S01]  /*66c0*/  HMMA.16816.F32.BF16 R48, R4.reuse, R18, R48 ;  /* 0x000000120430723c */ /* 0x040fe20000041830 */
[----:B------:R-:W4:Y:S07]  /*66d0*/  LDSM.16.MT88.4 R16, [R0+0xa800] ;  /* 0x00a800000010783b */ /* 0x000f2e0000004200 */
[-C--:B-----5:R-:W-:Y:S08]  /*66e0*/  HMMA.16816.F32.BF16 R52, R4, R68.reuse, R52 ;  /* 0x000000440434723c */ /* 0x0a0ff00000041834 */
[C---:B------:R-:W-:Y:S08]  /*66f0*/  HMMA.16816.F32.BF16 R56, R12.reuse, R68, R56 ;  /* 0x000000440c38723c */ /* 0x040ff00000041838 */
[-C--:B------:R-:W-:Y:S01]  /*6700*/  HMMA.16816.F32.BF16 R60, R12, R70.reuse, R60 ;  /* 0x000000460c3c723c */ /* 0x080fe2000004183c */
[----:B------:R-:W-:Y:S07]  /*6710*/  LDSM.16.MT88.4 R12, [R0+0x7000] ;  /* 0x00700000000c783b */ /* 0x000fee0000004200 */
[----:B------:R-:W-:Y:S01]  /*6720*/  HMMA.16816.F32.BF16 R64, R4, R70, R64 ;  /* 0x000000460440723c */ /* 0x000fe20000041840 */
[----:B------:R-:W5:Y:S07]  /*6730*/  LDSM.16.MT88.4 R4, [R3+0x15000] ;  /* 0x015000000304783b */ /* 0x000f6e0000004200 */
[-C--:B-1----:R-:W-:Y:S01]  /*6740*/  HMMA.16816.F32.BF16 R20, R72, R76.reuse, R20 ;  /* 0x0000004c4814723c */ /* 0x082fe20000041814 */
[----:B------:R-:W1:Y:S07]  /*6750*/  LDSM.16.MT88.4 R68, [R2+0x15000] ;  /* 0x015000000244783b */ /* 0x000e6e0000004200 */
        /* <DEDUP_REMOVED lines=15> */
[-C--:B-----5:R-:W-:Y:S01]  /*6850*/  HMMA.16816.F32.BF16 R20, R4, R12.reuse, R20 ;  /* 0x0000000c0414723c */ /* 0x0a0fe20000041814 */
[----:B------:R-:W-:Y:S07]  /*6860*/  LDSM.16.MT88.4 R72, [R2+0x15800] ;  /* 0x015800000248783b */ /* 0x000fee0000004200 */
[C---:B-1----:R-:W-:Y:S08]  /*6870*/  HMMA.16816.F32.BF16 R24, R68.reuse, R12, R24 ;  /* 0x0000000c4418723c */ /* 0x042ff00000041818 */
        /* <DEDUP_REMOVED lines=12> */
[C---:B--2---:R-:W-:Y:S01]  /*6940*/  LEA R5, P1, R88.reuse, R90, 0x2 ;  /* 0x0000005a58057211 */ /* 0x044fe200078210ff */
        /* <DEDUP_REMOVED lines=22> */
[----:B------:R-:W-:Y:S03]  /*6ab0*/  IMAD.U32 R6, R9, -0x40, RZ ;  /* 0xffffffc009067824 */ /* 0x000fe600078e00ff */
[----:B------:R-:W4:Y:S02]  /*6ac0*/  LDL R89, [R1+0x74] ;  /* 0x0000740001597983 */ /* 0x000f240000100800 */
[----:B------:R-:W-:Y:S02]  /*6ad0*/  SHF.R.S32.HI R7, RZ, 0x1f, R6 ;  /* 0x0000001fff077819 */ /* 0x000fe40000011406 */
[----:B------:R-:W5:Y:S04]  /*6ae0*/  LDL.LU.64 R90, [R1+0x40] ;  /* 0x00004000015a7983 */ /* 0x000f680000300a00 */
[----:B------:R-:W4:Y:S01]  /*6af0*/  LDL R88, [R1+0x2c] ;  /* 0x00002c0001587983 */ /* 0x000f220000100800 */
[----:B--2---:R-:W-:Y:S02]  /*6b00*/  ISETP.GE.AND P3, PT, R94, c[0x0][0x220], PT ;  /* 0x000088005e007a0c */ /* 0x004fe40003f66270 */
[----:B---3--:R-:W-:Y:S02]  /*6b10*/  ISETP.GE.AND P2, PT, R92, c[0x0][0x220], PT ;  /* 0x000088005c007a0c */ /* 0x008fe40003f46270 */
[C---:B-----5:R-:W-:Y:S09]  /*6b20*/  LEA R4, P1, R6.reuse, R90, 0x1 ;  /* 0x0000005a06047211 */ /* 0x060ff200078208ff */
[----:B----4-:R1:W-:Y:S01]  /*6b30*/  @P3 STS.128 [R88+0x6000], RZ ;  /* 0x006000ff58003388 */ /* 0x0103e20000000c00 */
[----:B------:R-:W-:Y:S02]  /*6b40*/  LEA.HI.X.SX32 R5, R6, R91, 0x1, P1 ;  /* 0x0000005b06057211 */ /* 0x000fe400008f0eff */
[----:B------:R-:W-:Y:S02]  /*6b50*/  ISETP.GE.AND P1, PT, R89, c[0x0][0x220], PT ;  /* 0x0000880059007a0c */ /* 0x000fe40003f26270 */
[C---:B------:R-:W-:Y:S01]  /*6b60*/  @!P3 LEA R8, P4, R9.reuse, R4, 0x6 ;  /* 0x000000040908b211 */ /* 0x040fe200078830ff */
[----:B------:R-:W-:Y:S01]  /*6b70*/  @!PT LDS RZ, [RZ] ;  /* 0x00000000fffff984 */ /* 0x000fe20000000800 */
[----:B------:R-:W-:Y:S01]  /*6b80*/  @!PT LDS RZ, [RZ] ;  /* 0x00000000fffff984 */ /* 0x000fe20000000800 */
[----:B------:R-:W-:Y:S01]  /*6b90*/  @!PT LDS RZ, [RZ] ;  /* 0x00000000fffff984 */ /* 0x000fe20000000800 */
[----:B------:R1:W-:Y:S01]  /*6ba0*/  @!P3 LDGSTS.E.BYPASS.LTC128B.128 [R88+0x6000], [R4.64] ;  /* 0x060000000458bfae */ /* 0x0003e2000b901d44 */
[C---:B------:R-:W-:Y:S03]  /*6bb0*/  LEA R6, P5, R9.reuse, R6, 0x5 ;  /* 0x0000000609067211 */ /* 0x040fe600078a28ff */
[----:B------:R1:W-:Y:S01]  /*6bc0*/  @P2 STS.128 [R88+0x8000], RZ ;  /* 0x008000ff58002388 */ /* 0x0003e20000000c00 */
[C-C-:B------:R-:W-:Y:S02]  /*6bd0*/  LEA.HI.X R7, R9.reuse, R7, R10.reuse, 0x5, P5 ;  /* 0x0000000709077211 */ /* 0x140fe400028f2c0a */
        /* <DEDUP_REMOVED lines=16> */
[----:B------:R1:W-:Y:S01]  /*6ce0*/  STL.64 [R1+0x40], R4 ;  /* 0x0000400401007387 */ /* 0x0003e20000100a00 */
[CC--:B--2---:R-:W-:Y:S04]  /*6cf0*/  @!P2 LEA R8, P3, R6.reuse, R90.reuse, 0x1 ;  /* 0x0000005a0608a211 */ /* 0x0c4fe800078608ff */
[CCC-:B------:R-:W-:Y:S05]  /*6d00*/  @!P2 LEA.HI.X R9, R6.reuse, R91.reuse, R7.reuse, 0x1, P3 ;  /* 0x0000005b0609a211 */ /* 0x1c0fea00018f0c07 */
[----:B------:R-:W-:Y:S01]  /*6d10*/  @!PT LDS RZ, [RZ] ;  /* 0x00000000fffff984 */ /* 0x000fe20000000800 */
[----:B------:R-:W-:Y:S01]  /*6d20*/  @!PT LDS RZ, [RZ] ;  /* 0x00000000fffff984 */ /* 0x000fe20000000800 */
[----:B------:R-:W-:Y:S01]  /*6d30*/  @!PT LDS RZ, [RZ] ;  /* 0x00000000fffff984 */ /* 0x000fe20000000800 */
[----:B------:R2:W-:Y:S04]  /*6d40*/  @!P2 LDGSTS.E.BYPASS.LTC128B.128 [R88+0x9000], [R8.64+0x80] ;  /* 0x090000800858afae */ /* 0x0005e8000b901d44 */
[----:B------:R1:W-:Y:S01]  /*6d50*/  @P1 STS.128 [R88+0xb000], RZ ;  /* 0x00b000ff58001388 */ /* 0x0003e20000000c00 */
[C---:B--2---:R-:W-:Y:S04]  /*6d60*/  @!P1 LEA R8, P2, R6.reuse, R90, 0x1 ;  /* 0x0000005a06089211 */ /* 0x044fe800078408ff */
[----:B------:R-:W-:Y:S05]  /*6d70*/  @!P1 LEA.HI.X R9, R6, R91, R7, 0x1, P2 ;  /* 0x0000005b06099211 */ /* 0x000fea00010f0c07 */
[----:B------:R-:W-:Y:S01]  /*6d80*/  @!PT LDS RZ, [RZ] ;  /* 0x00000000fffff984 */ /* 0x000fe20000000800 */
[----:B------:R-:W-:Y:S01]  /*6d90*/  @!PT LDS RZ, [RZ] ;  /* 0x00000000fffff984 */ /* 0x000fe20000000800 */
[----:B------:R-:W-:Y:S01]  /*6da0*/  @!PT LDS RZ, [RZ] ;  /* 0x00000000fffff984 */ /* 0x000fe20000000800 */
[----:B------:R1:W-:Y:S04]  /*6db0*/  @!P1 LDGSTS.E.BYPASS.LTC128B.128 [R88+0xb000], [R8.64+0x100] ;  /* 0x0b00010008589fae */ /* 0x0003e8000b901d44 */
[----:B------:R-:W0:Y:S02]  /*6dc0*/  LDGDEPBAR ;  /* 0x00000000000079af */ /* 0x000e240000000000 */
.L_x_437:
        /* <DEDUP_REMOVED lines=372> */
[----:B------:R-:W-:Y:S05]  /*8510*/  IMAD.U32 R6, R9, -0x40, RZ ;  /* 0xffffffc009067824 */ /* 0x000fea00078e00ff */
[----:B------:R-:W-:Y:S05]  /*8520*/  SHF.R.S32.HI R7, RZ, 0x1f, R6 ;  /* 0x0000001fff077819 */ /* 0x000fea0000011406 */
[----:B------:R1:W-:Y:S01]  /*8530*/  @P2 STS.128 [R248], RZ ;  /* 0x000000fff8002388 */ /* 0x0003e20000000c00 */
[C---:B--2---:R-:W-:Y:S04]  /*8540*/  LEA R4, P0, R6.reuse, R96, 0x1 ;  /* 0x0000006006047211 */ /* 0x044fe800078008ff */
[----:B------:R-:W-:Y:S02]  /*8550*/  LEA.HI.X.SX32 R5, R6, R97, 0x1, P0 ;  /* 0x0000006106057211 */ /* 0x000fe400000f0eff */
[----:B------:R-:W-:Y:S02]  /*8560*/  ISETP.GE.AND P0, PT, R251, c[0x0][0x220], PT ;  /* 0x00008800fb007a0c */ /* 0x000fe40003f06270 */
[C---:B------:R-:W-:Y:S01]  /*8570*/  @!P2 LEA R8, P3, R9.reuse, R4, 0x6 ;  /* 0x000000040908a211 */ /* 0x040fe200078630ff */
[----:B------:R-:W-:Y:S01]  /*8580*/  @!PT LDS RZ, [RZ] ;  /* 0x00000000fffff984 */ /* 0x000fe20000000800 */
[----:B------:R-:W-:Y:S01]  /*8590*/  @!PT LDS RZ, [RZ] ;  /* 0x00000000fffff984 */ /* 0x000fe20000000800 */
[----:B------:R-:W-:Y:S01]  /*85a0*/  @!PT LDS RZ, [RZ] ;  /* 0x00000000fffff984 */ /* 0x000fe20000000800 */
[----:B------:R1:W-:Y:S01]  /*85b0*/  @!P2 LDGSTS.E.BYPASS.LTC128B.128 [R248], [R4.64] ;  /* 0x0000000004f8afae */ /* 0x0003e2000b901d44 */
        /* <DEDUP_REMOVED lines=34> */
.L_x_438:
        /* <DEDUP_REMOVED lines=220> */
.L_x_440:
        /* <DEDUP_REMOVED lines=18> */
.L_x_441:
        /* <DEDUP_REMOVED lines=55> */
.L_x_443:
[----:B------:R-:W-:Y:S05]  /*9a30*/  BSYNC B0 ;  /* 0x0000000000007941 */ /* 0x000fea0003800000 */
.L_x_442:
        /* <DEDUP_REMOVED lines=19> */
.L_x_445:
[----:B------:R-:W-:Y:S05]  /*9b70*/  BSYNC B0 ;  /* 0x0000000000007941 */ /* 0x000fea0003800000 */
.L_x_444:
        /* <DEDUP_REMOVED lines=29> */
.L_x_447:
[----:B------:R-:W-:Y:S05]  /*9d50*/  BSYNC B0 ;  /* 0x0000000000007941 */ /* 0x000fea0003800000 */
.L_x_446:
        /* <DEDUP_REMOVED lines=16> */
.L_x_420:
[----:B------:R-:W-:Y:S05]  /*9e60*/  BSYNC B1 ;  /* 0x0000000000017941 */ /* 0x000fea0003800000 */
.L_x_406:
        /* <DEDUP_REMOVED lines=11> */
.L_x_448:
[----:B------:R-:W-:Y:S05]  /*9f20*/  EXIT ;  /* 0x000000000000794d */ /* 0x000fea0003800000 */
.L_x_450:
        /* <DEDUP_REMOVED lines=13> */
.L_x_809:


//--------------------- .text._ZN5flash44flash_bwd_dq_dk_dv_loop_seqk_parallel_kernelI23Flash_bwd_kernel_traitsILi192ELi64ELi64ELi8ELi4ELi2ELi2ELb1ELb1EN7cutlass10bfloat16_tE19Flash_kernel_traitsILi192ELi64ELi64ELi8ES3_EELb0ELb1ELb0ELb1ELb0ELb0ELb1EEEvNS_16Flash_bwd_paramsE --------------------------
	.section	.text._ZN5flash44flash_bwd_dq_dk_dv_loop_seqk_parallel_kernelI23Flash_bwd_kernel_traitsILi192ELi64ELi64ELi8ELi4ELi2ELi2ELb1ELb1EN7cutlass10bfloat16_tE19Flash_kernel_traitsILi192ELi64ELi64ELi8ES3_EELb0ELb1ELb0ELb1ELb0ELb0ELb1EEEvNS_16Flash_bwd_paramsE,"ax",@progbits
	.sectioninfo	@"SHI_REGISTERS=255"
	.align	128
        .global         _ZN5flash44flash_bwd_dq_dk_dv_loop_seqk_parallel_kernelI23Flash_bwd_kernel_traitsILi192ELi64ELi64ELi8ELi4ELi2ELi2ELb1ELb1EN7cutlass10bfloat16_tE19Flash_kernel_traitsILi192ELi64ELi64ELi8ES3_EELb0ELb1ELb0ELb1ELb0ELb0ELb1EEEvNS_16Flash_bwd_paramsE
        .type           _ZN5flash44flash_bwd_dq_dk_dv_loop_seqk_parallel_kernelI23Flash_bwd_kernel_traitsILi192ELi64ELi64ELi8ELi4ELi2ELi2ELb1ELb1EN7cutlass10bfloat16_tE19Flash_kernel_traitsILi192ELi64ELi64ELi8ES3_EELb0ELb1ELb0ELb1ELb0ELb0ELb1EEEvNS_16Flash_bwd_paramsE,@function
        .size           _ZN5flash44flash_bwd_dq_dk_dv_loop_seqk_parallel_kernelI23Flash_bwd_kernel_traitsILi192ELi64ELi64ELi8ELi4ELi2ELi2ELb1ELb1EN7cutlass10bfloat16_tE19Flash_kernel_traitsILi192ELi64ELi64ELi8ES3_EELb0ELb1ELb0ELb1ELb0ELb0ELb1EEEvNS_16Flash_bwd_paramsE,(.L_x_810 - _ZN5flash44flash_bwd_dq_dk_dv_loop_seqk_parallel_kernelI23Flash_bwd_kernel_traitsILi192ELi64ELi64ELi8ELi4ELi2ELi2ELb1ELb1EN7cutlass10bfloat16_tE19Flash_kernel_traitsILi192ELi64ELi64ELi8ES3_EELb0ELb1ELb0ELb1ELb0ELb0ELb1EEEvNS_16Flash_bwd_paramsE)
        .other          _ZN5flash44flash_bwd_dq_dk_dv_loop_seqk_parallel_kernelI23Flash_bwd_kernel_traitsILi192ELi64ELi64ELi8ELi4ELi2ELi2ELb1ELb1EN7cutlass10bfloat16_tE19Flash_kernel_traitsILi192ELi64ELi64ELi8ES3_EELb0ELb1ELb0ELb1ELb0ELb0ELb1EEEvNS_16Flash_bwd_paramsE,@"STO_CUDA_ENTRY STV_DEFAULT"
_ZN5flash44flash_bwd_dq_dk_dv_loop_seqk_parallel_kernelI23Flash_bwd_kernel_traitsILi192ELi64ELi64ELi8ELi4ELi2ELi2ELb1ELb1EN7cutlass10bfloat16_tE19Flash_kernel_traitsILi192ELi64ELi64ELi8ES3_EELb0ELb1ELb0ELb1ELb0ELb0ELb1EEEvNS_16Flash_bwd_paramsE:
.text._ZN5flash44flash_bwd_dq_dk_dv_loop_seqk_parallel_kernelI23Flash_bwd_kernel_traitsILi192ELi64ELi64ELi8ELi4ELi2ELi2ELb1ELb1EN7cutlass10bfloat16_tE19Flash_kernel_traitsILi192ELi64ELi64ELi8ES3_EELb0ELb1ELb0ELb1ELb0ELb0ELb1EEEvNS_16Flash_bwd_paramsE:
        /* <DEDUP_REMOVED lines=203> */
.L_x_495:
        /* <DEDUP_REMOVED lines=53> */
.L_x_451:
        /* <DEDUP_REMOVED lines=59> */
.L_x_453:
        /* <DEDUP_REMOVED lines=18> */
.L_x_454:
        /* <DEDUP_REMOVED lines=69> */
.L_x_455:
[----:B------:R-:W-:Y:S02]  /*1920*/  UMOV UR8, UR48 ;  /* 0x0000003000087c82 */ /* 0x000fe40008000000 */
.L_x_456:
        /* <DEDUP_REMOVED lines=11> */
[----:B------:R-:W1:Y:S02]  /*19e0*/  S2R R26, SR_TID.X ;  /* 0x00000000001a7919 */ /* 0x000e640000002100 */
        /* <DEDUP_REMOVED lines=36> */
[----:B------:R-:W-:-:S02]  /*1c30*/  IADD3.X R9, R7, UR32, R5, P2, !PT ;  /* 0x0000002007097c10 */ /* 0x000fc400097fe405 */
        /* <DEDUP_REMOVED lines=56> */
.L_x_458:
        /* <DEDUP_REMOVED lines=18> */
.L_x_459:
        /* <DEDUP_REMOVED lines=34> */
.L_x_461:
[----:B-1----:R-:W-:Y:S05]  /*2300*/  BSYNC B0 ;  /* 0x0000000000007941 */ /* 0x002fea0003800000 */
.L_x_460:
        /* <DEDUP_REMOVED lines=19> */
.L_x_463:
[----:B------:R-:W-:Y:S05]  /*2440*/  BSYNC B0 ;  /* 0x0000000000007941 */ /* 0x000fea0003800000 */
.L_x_462:
        /* <DEDUP_REMOVED lines=30> */
.L_x_465:
[----:B------:R-:W-:Y:S05]  /*2630*/  BSYNC B0 ;  /* 0x0000000000007941 */ /* 0x000fea0003800000 */
.L_x_464:
        /* <DEDUP_REMOVED lines=18> */
.L_x_457:
        /* <DEDUP_REMOVED lines=55> */
.L_x_468:
[----:B------:R-:W-:Y:S05]  /*2ad0*/  BSYNC B0 ;  /* 0x0000000000007941 */ /* 0x000fea0003800000 */
.L_x_467:
        /* <DEDUP_REMOVED lines=42> */
.L_x_470:
[----:B------:R-:W-:Y:S05]  /*2d80*/  BSYNC B0 ;  /* 0x0000000000007941 */ /* 0x000fea0003800000 */
.L_x_469:
        /* <DEDUP_REMOVED lines=29> */
.L_x_472:
[----:B------:R-:W-:Y:S05]  /*2f60*/  BSYNC B0 ;  /* 0x0000000000007941 */ /* 0x000fea0003800000 */
.L_x_471:
        /* <DEDUP_REMOVED lines=40> */
.L_x_474:
[----:B------:R-:W-:Y:S05]  /*31f0*/  BSYNC B0 ;  /* 0x0000000000007941 */ /* 0x000fea0003800000 */
.L_x_473:
        /* <DEDUP_REMOVED lines=26> */
.L_x_476:
[----:B------:R-:W-:Y:S05]  /*33a0*/  BSYNC B0 ;  /* 0x0000000000007941 */ /* 0x000fea0003800000 */
.L_x_475:
        /* <DEDUP_REMOVED lines=38> */
.L_x_478:
[----:B------:R-:W-:Y:S05]  /*3610*/  BSYNC B0 ;  /* 0x0000000000007941 */ /* 0x000fea0003800000 */
.L_x_477:
        /* <DEDUP_REMOVED lines=28> */
[----:B-1----:R-:W-:-:S04]  /*37e0*/  IMAD.U32 R4, RZ, RZ, UR22 ;  /* 0x00000016ff047e24 */ /* 0x002fc8000f8e00ff */
[----:B------:R-:W-:Y:S01]  /*37f0*/  IMAD.WIDE.U32 R4, R4, c[0x0][0x198], R30 ;  /* 0x0000660004047a25 */ /* 0x000fe200078e001e */
[----:B------:R-:W-:Y:S01]  /*3800*/  BSSY B0, `(.L_x_479) ;  /* 0x000002c000007945 */ /* 0x000fe20003800000 */
        /* <DEDUP_REMOVED lines=43> */
.L_x_480:
[----:B--2---:R-:W-:Y:S05]  /*3ac0*/  BSYNC B0 ;  /* 0x0000000000007941 */ /* 0x004fea0003800000 */
.L_x_479:
        /* <DEDUP_REMOVED lines=39> */
.L_x_482:
[----:B------:R-:W-:Y:S05]  /*3d40*/  BSYNC B0 ;  /* 0x0000000000007941 */ /* 0x000fea0003800000 */
.L_x_481:
[----:B------:R-:W0:Y:S01]  /*3d50*/  LDGDEPBAR ;  /* 0x00000000000079af */ /* 0x000e220000000000 */
[----:B------:R-:W-:Y:S02]  /*3d60*/  ULDC.64 UR16, c[0x0][0x318] ;  /* 0x0000c60000107ab9 */ /* 0x000fe40000000a00 */
[----:B------:R-:W-:Y:S01]  /*3d70*/  UISETP.NE.U32.AND UP1, UPT, URZ, UR16, UPT ;  /* 0x000000103f00728c */ /* 0x000fe2000bf25070 */
[----:B-1----:R-:W5:Y:S01]  /*3d80*/  LDL R13, [R1] ;  /* 0x00000000010d7983 */ /* 0x002f620000100800 */
[----:B------:R-:W-:Y:S02]  /*3d90*/  ULDC.64 UR20, c[0x0][0x320] ;  /* 0x0000c80000147ab9 */ /* 0x000fe40000000a00 */
[----:B------:R-:W-:Y:S01]  /*3da0*/  UISETP.NE.AND.EX UP1, UPT, URZ, UR17, UPT, UP1 ;  /* 0x000000113f00728c */ /* 0x000fe2000bf25310 */
[----:B--2---:R-:W2:Y:S05]  /*3db0*/  LDL R12, [R1+0x4] ;  /* 0x00000400010c7983 */ /* 0x004eaa0000100800 */
        /* <DEDUP_REMOVED lines=13> */
[----:B---3--:R1:W3:Y:S01]  /*3e90*/  @P0 LDG.E R8, [R4.64] ;  /* 0x0000000404080981 */ /* 0x0082e2000c1e1900 */
[----:B------:R-:W-:Y:S01]  /*3ea0*/  IADD3 R7, R6, 0x1, RZ ;  /* 0x0000000106077810 */ /* 0x000fe20007ffe0ff */
[----:B------:R-:W-:Y:S01]  /*3eb0*/  IMAD.SHL.U32 R10, R26, 0x2, RZ ;  /* 0x000000021a0a7824 */ /* 0x000fe200078e00ff */
[----:B------:R-:W-:Y:S01]  /*3ec0*/  @P0 MUFU.RCP R9, c[0x0][0x238] ;  /* 0x00008e0000090b08 */ /* 0x000fe20000001000 */
[----:B------:R-:W-:Y:S01]  /*3ed0*/  IMAD.MOV.U32 R240, RZ, RZ, 0x20 ;  /* 0x00000020fff07424 */ /* 0x000fe200078e00ff */
[----:B------:R-:W4:Y:S04]  /*3ee0*/  LDSM.16.M88.4 R164, [R252+0x12000] ;  /* 0x01200000fca4783b */ /* 0x000f280000000200 */
[----:B------:R-:W2:Y:S04]  /*3ef0*/  LDSM.16.M88.4 R168, [R252+0x12800] ;  /* 0x01280000fca8783b */ /* 0x000ea80000000200 */
[----:B------:R-:W2:Y:S04]  /*3f00*/  LDSM.16.M88.4 R196, [R252+0x14000] ;  /* 0x01400000fcc4783b */ /* 0x000ea80000000200 */
[----:B------:R-:W2:Y:S04]  /*3f10*/  LDSM.16.M88.4 R200, [R252+0x14800] ;  /* 0x01480000fcc8783b */ /* 0x000ea80000000200 */
[----:B------:R-:W2:Y:S01]  /*3f20*/  LDSM.16.M88.4 R228, [R252+0x16000] ;  /* 0x01600000fce4783b */ /* 0x000ea20000000200 */
[----:B-1----:R-:W-:-:S03]  /*3f30*/  LEA.HI R5, R27, R26, RZ, 0x3 ;  /* 0x0000001a1b057211 */ /* 0x002fc600078f18ff */
[----:B------:R-:W1:Y:S01]  /*3f40*/  LDSM.16.M88.4 R232, [R252+0x16800] ;  /* 0x01680000fce8783b */ /* 0x000e620000000200 */
[----:B------:R-:W-:Y:S02]  /*3f50*/  LEA.HI R4, R27, R26, RZ, 0x7 ;  /* 0x0000001a1b047211 */ /* 0x000fe400078f38ff */
[----:B------:R-:W-:Y:S01]  /*3f60*/  LOP3.LUT R6, R5, 0xfffffff8, RZ, 0xc0, !PT ;  /* 0xfffffff805067812 */ /* 0x000fe200078ec0ff */
[----:B------:R-:W-:Y:S01]  /*3f70*/  IMAD.U32 R5, RZ, RZ, UR18 ;  /* 0x00000012ff057e24 */ /* 0x000fe2000f8e00ff */
[----:B------:R-:W-:-:S03]  /*3f80*/  SHF.R.S32.HI R4, RZ, 0x7, R4 ;  /* 0x00000007ff047819 */ /* 0x000fc60000011404 */
[----:B------:R-:W-:Y:S01]  /*3f90*/  IMAD.IADD R6, R26, 0x1, -R6 ;  /* 0x000000011a067824 */ /* 0x000fe200078e0a06 */
[----:B------:R-:W-:Y:S01]  /*3fa0*/  IADD3 R5, R5, -UR24, R7 ;  /* 0x8000001805057c10 */ /* 0x000fe2000fffe007 */
[----:B------:R-:W-:-:S04]  /*3fb0*/  IMAD.SHL.U32 R4, R4, 0x20, RZ ;  /* 0x0000002004047824 */ /* 0x000fc800078e00ff */
[----:B------:R4:W-:Y:S02]  /*3fc0*/  STL [R1+0xa4], R5 ;  /* 0x0000a40501007387 */ /* 0x0009e40000100800 */
[----:B----4-:R-:W-:Y:S01]  /*3fd0*/  LOP3.LUT R5, R4, 0x6, R10, 0xf8, !PT ;  /* 0x0000000604057812 */ /* 0x010fe200078ef80a */
[----:B------:R-:W-:-:S04]  /*3fe0*/  IMAD.U32 R4, RZ, RZ, UR28 ;  /* 0x0000001cff047e24 */ /* 0x000fc8000f8e00ff */
[----:B------:R-:W-:-:S04]  /*3ff0*/  IMAD R11, R4, 0x40, R5 ;  /* 0x00000040040b7824 */ /* 0x000fc800078e0205 */
[----:B------:R-:W4:Y:S01]  /*4000*/  I2F R4, R11 ;  /* 0x0000000b00047306 */ /* 0x000f220000201400 */
[----:B------:R-:W-:Y:S04]  /*4010*/  STL [R1+0x38], R11 ;  /* 0x0000380b01007387 */ /* 0x000fe80000100800 */
[----:B----4-:R4:W-:Y:S02]  /*4020*/  STL [R1+0x80], R4 ;  /* 0x0000800401007387 */ /* 0x0109e40000100800 */
[----:B----4-:R-:W-:-:S06]  /*4030*/  IADD3 R4, R11, 0x19, RZ ;  /* 0x000000190b047810 */ /* 0x010fcc0007ffe0ff */
[----:B------:R-:W4:Y:S02]  /*4040*/  I2F R4, R4 ;  /* 0x0000000400047306 */ /* 0x000f240000201400 */
[----:B----4-:R4:W-:Y:S02]  /*4050*/  STL [R1+0x90], R4 ;  /* 0x0000900401007387 */ /* 0x0109e40000100800 */
[----:B----4-:R-:W-:-:S06]  /*4060*/  IADD3 R4, R11, 0x18, RZ ;  /* 0x000000180b047810 */ /* 0x010fcc0007ffe0ff */
[----:B------:R-:W4:Y:S02]  /*4070*/  I2F R4, R4 ;  /* 0x0000000400047306 */ /* 0x000f240000201400 */
[----:B----4-:R4:W-:Y:S02]  /*4080*/  STL [R1+0x8c], R4 ;  /* 0x00008c0401007387 */ /* 0x0109e40000100800 */
[----:B----4-:R-:W-:-:S06]  /*4090*/  IADD3 R4, R11, 0x11, RZ ;  /* 0x000000110b047810 */ /* 0x010fcc0007ffe0ff */
[----:B------:R-:W4:Y:S02]  /*40a0*/  I2F R4, R4 ;  /* 0x0000000400047306 */ /* 0x000f240000201400 */
[----:B----4-:R4:W-:Y:S04]  /*40b0*/  STL [R1+0x88], R4 ;  /* 0x0000880401007387 */ /* 0x0109e80000100800 */
[----:B-----5:R-:W1:Y:S01]  /*40c0*/  LDSM.16.M88.4 R148, [R13+0x12000] ;  /* 0x012000000d94783b */ /* 0x020e620000000200 */
[----:B----4-:R-:W-:-:S03]  /*40d0*/  IADD3 R4, R11, 0x10, RZ ;  /* 0x000000100b047810 */ /* 0x010fc60007ffe0ff */
[----:B------:R-:W4:Y:S04]  /*40e0*/  LDSM.16.M88.4 R152, [R13+0x12800] ;  /* 0x012800000d98783b */ /* 0x000f280000000200 */
[----:B--2---:R-:W2:Y:S01]  /*40f0*/  LDSM.16.M88.4 R156, [R12+0x12000] ;  /* 0x012000000c9c783b */ /* 0x004ea20000000200 */
[----:B------:R-:W5:Y:S03]  /*4100*/  I2F R4, R4 ;  /* 0x0000000400047306 */ /* 0x000f660000201400 */
[----:B------:R-:W1:Y:S04]  /*4110*/  LDSM.16.M88.4 R160, [R12+0x12800] ;  /* 0x012800000ca0783b */ /* 0x000e680000000200 */
[----:B------:R-:W1:Y:S04]  /*4120*/  LDSM.16.M88.4 R180, [R13+0x14000] ;  /* 0x014000000db4783b */ /* 0x000e680000000200 */
[----:B------:R-:W1:Y:S04]  /*4130*/  LDSM.16.M88.4 R184, [R13+0x14800] ;  /* 0x014800000db8783b */ /* 0x000e680000000200 */
[----:B------:R-:W1:Y:S04]  /*4140*/  LDSM.16.M88.4 R188, [R12+0x14000] ;  /* 0x014000000cbc783b */ /* 0x000e680000000200 */
[----:B-----5:R5:W-:Y:S04]  /*4150*/  STL [R1+0x84], R4 ;  /* 0x0000840401007387 */ /* 0x020be80000100800 */
[----:B------:R-:W1:Y:S04]  /*4160*/  LDSM.16.M88.4 R192, [R12+0x14800] ;  /* 0x014800000cc0783b */ /* 0x000e680000000200 */
[----:B------:R-:W1:Y:S04]  /*4170*/  LDSM.16.M88.4 R212, [R13+0x16000] ;  /* 0x016000000dd4783b */ /* 0x000e680000000200 */
[----:B------:R-:W1:Y:S04]  /*4180*/  LDSM.16.M88.4 R216, [R13+0x16800] ;  /* 0x016800000dd8783b */ /* 0x000e680000000200 */
[----:B------:R-:W1:Y:S04]  /*4190*/  LDSM.16.M88.4 R220, [R12+0x16000] ;  /* 0x016000000cdc783b */ /* 0x000e680000000200 */
[----:B------:R-:W1:Y:S01]  /*41a0*/  LDSM.16.M88.4 R224, [R12+0x16800] ;  /* 0x016800000ce0783b */ /* 0x000e620000000200 */
[----:B-----5:R-:W-:-:S06]  /*41b0*/  IADD3 R4, R11, 0x9, RZ ;  /* 0x000000090b047810 */ /* 0x020fcc0007ffe0ff */
[----:B------:R-:W5:Y:S01]  /*41c0*/  I2F R4, R4 ;  /* 0x0000000400047306 */ /* 0x000f620000201400 */
[----:B------:R-:W-:Y:S01]  /*41d0*/  LOP3.LUT P1, RZ, R6, 0x2, RZ, 0xc0, !PT ;  /* 0x0000000206ff7812 */ /* 0x000fe2000782c0ff */
[----:B-----5:R5:W-:Y:S03]  /*41e0*/  STL [R1+0x7c], R4 ;  /* 0x00007c0401007387 */ /* 0x020be60000100800 */
[----:B------:R-:W-:Y:S02]  /*41f0*/  SEL R240, R240, 0xffffffe0, !P1 ;  /* 0xffffffe0f0f07807 */ /* 0x000fe40004800000 */
[----:B-----5:R-:W-:-:S06]  /*4200*/  IADD3 R4, R11, 0x8, RZ ;  /* 0x000000080b047810 */ /* 0x020fcc0007ffe0ff */
[----:B------:R-:W5:Y:S01]  /*4210*/  I2F R4, R4 ;  /* 0x0000000400047306 */ /* 0x000f620000201400 */
[----:B------:R-:W-:-:S05]  /*4220*/  IMAD.IADD R240, R240, 0x1, R252 ;  /* 0x00000001f0f07824 */ /* 0x000fca00078e02fc */
[----:B------:R-:W1:Y:S04]  /*4230*/  LDSM.16.M88.4 R172, [R240+0x12000] ;  /* 0x01200000f0ac783b */ /* 0x000e680000000200 */
[----:B------:R-:W1:Y:S04]  /*4240*/  LDSM.16.M88.4 R176, [R240+0x12800] ;  /* 0x01280000f0b0783b */ /* 0x000e680000000200 */
[----:B------:R-:W1:Y:S04]  /*4250*/  LDSM.16.M88.4 R204, [R240+0x14000] ;  /* 0x01400000f0cc783b */ /* 0x000e680000000200 */
[----:B-----5:R5:W-:Y:S04]  /*4260*/  STL [R1+0x78], R4 ;  /* 0x0000780401007387 */ /* 0x020be80000100800 */
[----:B------:R1:W1:Y:S04]  /*4270*/  LDSM.16.M88.4 R208, [R240+0x14800] ;  /* 0x01480000f0d0783b */ /* 0x0002680000000200 */
[----:B------:R1:W1:Y:S04]  /*4280*/  LDSM.16.M88.4 R236, [R240+0x16000] ;  /* 0x01600000f0ec783b */ /* 0x0002680000000200 */
[----:B------:R-:W1:Y:S01]  /*4290*/  LDSM.16.M88.4 R240, [R240+0x16800] ;  /* 0x01680000f0f0783b */ /* 0x000e620000000200 */
[----:B-----5:R-:W-:-:S06]  /*42a0*/  IADD3 R4, R11, 0x1, RZ ;  /* 0x000000010b047810 */ /* 0x020fcc0007ffe0ff */
[----:B------:R-:W5:Y:S01]  /*42b0*/  I2F R4, R4 ;  /* 0x0000000400047306 */ /* 0x000f620000201400 */
[----:B---3--:R-:W-:-:S04]  /*42c0*/  @P0 FMUL.FTZ R6, R8, R9 ;  /* 0x0000000908060220 */ /* 0x008fc80000410000 */
[----:B------:R-:W3:Y:S01]  /*42d0*/  @P0 R2UR UR12, R6 ;  /* 0x00000000060c03c2 */ /* 0x000ee200000e0000 */
[----:B-----5:R1:W-:Y:S01]  /*42e0*/  STL [R1+0x74], R4 ;  /* 0x0000740401007387 */ /* 0x0203e20000100800 */
[----:B------:R-:W-:Y:S01]  /*42f0*/  USHF.L.U32 UR15, UR28, 0x6, URZ ;  /* 0x000000061c0f7899 */ /* 0x000fe2000800063f */
        /* <DEDUP_REMOVED lines=49> */
[----:B------:R-:W-:-:S02]  /*4610*/  UMOV UR6, URZ ;  /* 0x0000003f00067c82 */ /* 0x000fc40008000000 */
[----:B------:R-:W-:Y:S02]  /*4620*/  UIADD3 UR15, UR15, 0x40, URZ ;  /* 0x000000400f0f7890 */ /* 0x000fe4000fffe03f */
[----:B------:R-:W-:Y:S02]  /*4630*/  UIADD3 UR16, UR16, -UR18, URZ ;  /* 0x8000001210107290 */ /* 0x000fe4000fffe03f */
[----:B-1234-:R-:W-:Y:S02]  /*4640*/  @UP1 UMOV UR6, UR12 ;  /* 0x0000000c00061c82 */ /* 0x01efe40008000000 */
.L_x_485:
[----:B------:R-:W2:Y:S01]  /*4650*/  LDL R246, [R1] ;  /* 0x0000000001f67983 */ /* 0x000ea20000100800 */
[----:B------:R-:W-:Y:S04]  /*4660*/  USHF.L.U32 UR12, UR7, 0x6, URZ ;  /* 0x00000006070c7899 */ /* 0x000fe8000800063f */
[----:B------:R-:W3:Y:S01]  /*4670*/  LDL R245, [R1+0x4] ;  /* 0x0000040001f57983 */ /* 0x000ee20000100800 */
[----:B------:R-:W-:Y:S04]  /*4680*/  UISETP.GE.AND UP0, UPT, UR12, UR16, UPT ;  /* 0x000000100c00728c */ /* 0x000fe8000bf06270 */
[----:B------:R-:W4:Y:S01]  /*4690*/  LDL R244, [R1+0x10] ;  /* 0x0000100001f47983 */ /* 0x000f220000100800 */
[----:B------:R-:W-:Y:S04]  /*46a0*/  UISETP.LT.AND UP0, UPT, UR15, UR18, UP0 ;  /* 0x000000120f00728c */ /* 0x000fe80008701270 */
[----:B-1----:R1:W-:Y:S02]  /*46b0*/  STL [R1+0xc8], R107 ;  /* 0x0000c86b01007387 */ /* 0x0023e40000100800 */
[----:B------:R-:W-:Y:S01]  /*46c0*/  PLOP3.LUT P0, PT, PT, PT, UP0, 0x80, 0x0 ;  /* 0x000000000000781c */ /* 0x000fe20003f0f008 */
[----:B------:R-:W-:Y:S02]  /*46d0*/  UISETP.GT.AND UP0, UPT, UR7, UR13, UPT ;  /* 0x0000000d0700728c */ /* 0x000fe4000bf04270 */
[----:B------:R-:W0:Y:S05]  /*46e0*/  LDGDEPBAR ;  /* 0x00000000000079af */ /* 0x000e2a0000000000 */
[----:B-1----:R-:W4:Y:S05]  /*46f0*/  LDL R107, [R1+0x8] ;  /* 0x00000800016b7983 */ /* 0x002f2a0000100800 */
[----:B------:R1:W-:Y:S05]  /*4700*/  STL [R1+0xc4], R106 ;  /* 0x0000c46a01007387 */ /* 0x0003ea0000100800 */
[----:B-1----:R-:W4:Y:S05]  /*4710*/  LDL R106, [R1+0xc] ;  /* 0x00000c00016a7983 */ /* 0x002f2a0000100800 */
[----:B------:R1:W-:Y:S05]  /*4720*/  STL [R1+0xc0], R105 ;  /* 0x0000c06901007387 */ /* 0x0003ea0000100800 */
[----:B-1----:R-:W4:Y:S05]  /*4730*/  LDL R105, [R1+0x18] ;  /* 0x0000180001697983 */ /* 0x002f2a0000100800 */
[----:B------:R1:W-:Y:S05]  /*4740*/  STL [R1+0xbc], R104 ;  /* 0x0000bc6801007387 */ /* 0x0003ea0000100800 */
[----:B-1----:R-:W4:Y:S05]  /*4750*/  LDL R104, [R1+0x14] ;  /* 0x0000140001687983 */ /* 0x002f2a0000100800 */
[----:B------:R1:W-:Y:S05]  /*4760*/  STL [R1+0xb8], R103 ;  /* 0x0000b86701007387 */ /* 0x0003ea0000100800 */
[----:B------:R1:W-:Y:S05]  /*4770*/  STL [R1+0xb4], R102 ;  /* 0x0000b46601007387 */ /* 0x0003ea0000100800 */
[----:B------:R1:W-:Y:S05]  /*4780*/  STL [R1+0xb0], R101 ;  /* 0x0000b06501007387 */ /* 0x0003ea0000100800 */
[----:B------:R1:W-:Y:S05]  /*4790*/  STL [R1+0xa8], R100 ;  /* 0x0000a86401007387 */ /* 0x0003ea0000100800 */
[----:B-1----:R-:W4:Y:S05]  /*47a0*/  LDL R103, [R1+0x3c] ;  /* 0x00003c0001677983 */ /* 0x002f2a0000100800 */
[----:B------:R-:W4:Y:S05]  /*47b0*/  LDL R102, [R1+0x60] ;  /* 0x0000600001667983 */ /* 0x000f2a0000100800 */
[----:B------:R-:W4:Y:S05]  /*47c0*/  LDL R101, [R1+0x58] ;  /* 0x0000580001657983 */ /* 0x000f2a0000100800 */
[----:B------:R-:W4:Y:S01]  /*47d0*/  LDL R100, [R1+0x5c] ;  /* 0x00005c0001647983 */ /* 0x000f220000100800 */
[----:B------:R-:W-:Y:S04]  /*47e0*/  DEPBAR.LE SB0, 0x0 ;  /* 0x000080000000791a */ /* 0x000fe80000000000 */
[----:B------:R-:W-:Y:S06]  /*47f0*/  BAR.SYNC.DEFER_BLOCKING 0x0 ;  /* 0x0000000000007b1d */ /* 0x000fec0000010000 */
[----:B------:R-:W-:Y:S05]  /*4800*/  LDSM.16.M88.4 R88, [R252+0xc000] ;  /* 0x00c00000fc58783b */ /* 0x000fea0000000200 */
[----:B--2---:R-:W-:Y:S05]  /*4810*/  LDSM.16.M88.4 R8, [R246+0xc000] ;  /* 0x00c00000f608783b */ /* 0x004fea0000000200 */
[----:B------:R-:W-:Y:S05]  /*4820*/  LDSM.16.M88.4 R68, [R246+0xc800] ;  /* 0x00c80000f644783b */ /* 0x000fea0000000200 */
[----:B---3--:R-:W-:Y:S05]  /*4830*/  LDSM.16.M88.4 R76, [R245+0xc000] ;  /* 0x00c00000f54c783b */ /* 0x008fea0000000200 */
[----:B------:R-:W-:Y:S05]  /*4840*/  LDSM.16.M88.4 R80, [R245+0xc800] ;  /* 0x00c80000f550783b */ /* 0x000fea0000000200 */
[----:B----4-:R-:W-:Y:S05]  /*4850*/  LDSM.16.M88.4 R96, [R244+0xc000] ;  /* 0x00c00000f460783b */ /* 0x010fea0000000200 */
[----:B------:R-:W1:Y:S05]  /*4860*/  LDSM.16.M88.4 R16, [R107] ;  /* 0x000000006b10783b */ /* 0x000e6a0000000200 */
        /* <DEDUP_REMOVED lines=13> */
[----:B------:R-:W4:Y:S05]  /*4940*/  LDSM.16.M88.4 R72, [R244+0xc800] ;  /* 0x00c80000f448783b */ /* 0x000f2a0000000200 */
[----:B------:R-:W4:Y:S02]  /*4950*/  LDSM.16.M88.4 R80, [R246+0xe000] ;  /* 0x00e00000f650783b */ /* 0x000f240000000200 */
[C---:B-1----:R-:W-:Y:S08]  /*4960*/  HMMA.16816.F32.BF16 R4, R84.reuse, R88, R4 ;  /* 0x000000585404723c */ /* 0x042ff00000041804 */
[C---:B------:R-:W-:Y:S01]  /*4970*/  HMMA.16816.F32.BF16 R8, R84.reuse, R90, R8 ;  /* 0x0000005a5408723c */ /* 0x040fe20000041808 */
[----:B------:R-:W-:Y:S07]  /*4980*/  LDSM.16.M88.4 R88, [R245+0xe000] ;  /* 0x00e00000f558783b */ /* 0x000fee0000000200 */
[C---:B---3--:R-:W-:Y:S08]  /*4990*/  HMMA.16816.F32.BF16 R12, R84.reuse, R68, R12 ;  /* 0x00000044540c723c */ /* 0x048ff0000004180c */
[----:B------:R-:W-:Y:S01]  /*49a0*/  HMMA.16816.F32.BF16 R16, R84, R70, R16 ;  /* 0x000000465410723c */ /* 0x000fe20000041810 */
[----:B------:R-:W1:Y:S05]  /*49b0*/  LDSM.16.M88.4 R68, [R246+0xe800] ;  /* 0x00e80000f644783b */ /* 0x000e6a0000000200 */
[----:B------:R-:W3:Y:S02]  /*49c0*/  LDSM.16.M88.4 R84, [R106+0x2000] ;  /* 0x002000006a54783b */ /* 0x000ee40000000200 */
[C---:B--2---:R-:W-:Y:S08]  /*49d0*/  HMMA.16816.F32.BF16 R4, R92.reuse, R96, R4 ;  /* 0x000000605c04723c */ /* 0x044ff00000041804 */
[C---:B------:R-:W-:Y:S01]  /*49e0*/  HMMA.16816.F32.BF16 R8, R92.reuse, R98, R8 ;  /* 0x000000625c08723c */ /* 0x040fe20000041808 */
[----:B------:R-:W-:Y:S07]  /*49f0*/  LDSM.16.M88.4 R96, [R252+0xe000] ;  /* 0x00e00000fc60783b */ /* 0x000fee0000000200 */
[C---:B----4-:R-:W-:Y:S08]  /*4a00*/  HMMA.16816.F32.BF16 R12, R92.reuse, R72, R12 ;  /* 0x000000485c0c723c */ /* 0x050ff0000004180c */
[----:B------:R-:W-:Y:S01]  /*4a10*/  HMMA.16816.F32.BF16 R16, R92, R74, R16 ;  /* 0x0000004a5c10723c */ /* 0x000fe20000041810 */
[----:B------:R-:W2:Y:S05]  /*4a20*/  LDSM.16.M88.4 R72, [R245+0xe800] ;  /* 0x00e80000f548783b */ /* 0x000eaa0000000200 */
[----:B------:R-:W4:Y:S02]  /*4a30*/  LDSM.16.M88.4 R92, [R105+0x2000] ;  /* 0x00200000695c783b */ /* 0x000f240000000200 */
[C---:B------:R-:W-:Y:S08]  /*4a40*/  HMMA.16816.F32.BF16 R4, R76.reuse, R80, R4 ;  /* 0x000000504c04723c */ /* 0x040ff00000041804 */
[C---:B------:R-:W-:Y:S01]  /*4a50*/  HMMA.16816.F32.BF16 R8, R76.reuse, R82, R8 ;  /* 0x000000524c08723c */ /* 0x040fe20000041808 */
[----:B------:R-:W-:Y:S07]  /*4a60*/  LDSM.16.M88.4 R80, [R244+0xe000] ;  /* 0x00e00000f450783b */ /* 0x000fee0000000200 */
[C---:B-1----:R-:W-:Y:S08]  /*4a70*/  HMMA.16816.F32.BF16 R12, R76.reuse, R68, R12 ;  /* 0x000000444c0c723c */ /* 0x042ff0000004180c */
[----:B------:R-:W-:Y:S01]  /*4a80*/  HMMA.16816.F32.BF16 R16, R76, R70, R16 ;  /* 0x000000464c10723c */ /* 0x000fe20000041810 */
[----:B------:R-:W1:Y:S05]  /*4a90*/  LDSM.16.M88.4 R68, [R252+0xe800] ;  /* 0x00e80000fc44783b */ /* 0x000e6a0000000200 */
[----:B------:R-:W1:Y:S02]  /*4aa0*/  LDSM.16.M88.4 R76, [R104+0x2000] ;  /* 0x00200000684c783b */ /* 0x000e640000000200 */
[C---:B---3--:R-:W-:Y:S08]  /*4ab0*/  HMMA.16816.F32.BF16 R4, R84.reuse, R88, R4 ;  /* 0x000000585404723c */ /* 0x048ff00000041804 */
[C---:B------:R-:W-:Y:S01]  /*4ac0*/  HMMA.16816.F32.BF16 R8, R84.reuse, R90, R8 ;  /* 0x0000005a5408723c */ /* 0x040fe20000041808 */
[----:B------:R-:W-:Y:S07]  /*4ad0*/  LDSM.16.M88.4 R88, [R246+0x10000] ;  /* 0x01000000f658783b */ /* 0x000fee0000000200 */
[C---:B--2---:R-:W-:Y:S08]  /*4ae0*/  HMMA.16816.F32.BF16 R12, R84.reuse, R72, R12 ;  /* 0x00000048540c723c */ /* 0x044ff0000004180c */
[----:B------:R-:W-:Y:S01]  /*4af0*/  HMMA.16816.F32.BF16 R16, R84, R74, R16 ;  /* 0x0000004a5410723c */ /* 0x000fe20000041810 */
[----:B------:R-:W2:Y:S05]  /*4b00*/  LDSM.16.M88.4 R72, [R244+0xe800] ;  /* 0x00e80000f448783b */ /* 0x000eaa0000000200 */
[----:B------:R-:W3:Y:S02]  /*4b10*/  LDSM.16.M88.4 R84, [R107+0x4000] ;  /* 0x004000006b54783b */ /* 0x000ee40000000200 */
[C---:B----4-:R-:W-:Y:S08]  /*4b20*/  HMMA.16816.F32.BF16 R4, R92.reuse, R96, R4 ;  /* 0x000000605c04723c */ /* 0x050ff00000041804 */
[C---:B------:R-:W-:Y:S01]  /*4b30*/  HMMA.16816.F32.BF16 R8, R92.reuse, R98, R8 ;  /* 0x000000625c08723c */ /* 0x040fe20000041808 */
[----:B------:R-:W-:Y:S07]  /*4b40*/  LDSM.16.M88.4 R96, [R245+0x10000] ;  /* 0x01000000f560783b */ /* 0x000fee0000000200 */
[C---:B-1----:R-:W-:Y:S08]  /*4b50*/  HMMA.16816.F32.BF16 R12, R92.reuse, R68, R12 ;  /* 0x000000445c0c723c */ /* 0x042ff0000004180c */
[----:B------:R-:W-:Y:S01]  /*4b60*/  HMMA.16816.F32.BF16 R16, R92, R70, R16 ;  /* 0x000000465c10723c */ /* 0x000fe20000041810 */
[----:B------:R-:W1:Y:S05]  /*4b70*/  LDSM.16.M88.4 R68, [R246+0x10800] ;  /* 0x01080000f644783b */ /* 0x000e6a0000000200 */
[----:B------:R-:W4:Y:S02]  /*4b80*/  LDSM.16.M88.4 R92, [R106+0x4000] ;  /* 0x004000006a5c783b */ /* 0x000f240000000200 */
[C---:B------:R-:W-:Y:S08]  /*4b90*/  HMMA.16816.F32.BF16 R4, R76.reuse, R80, R4 ;  /* 0x000000504c04723c */ /* 0x040ff00000041804 */
[C---:B------:R-:W-:Y:S01]  /*4ba0*/  HMMA.16816.F32.BF16 R8, R76.reuse, R82, R8 ;  /* 0x000000524c08723c */ /* 0x040fe20000041808 */
[----:B------:R-:W-:Y:S07]  /*4bb0*/  LDSM.16.M88.4 R80, [R252+0x10000] ;  /* 0x01000000fc50783b */ /* 0x000fee0000000200 */
[C---:B--2---:R-:W-:Y:S08]  /*4bc0*/  HMMA.16816.F32.BF16 R12, R76.reuse, R72, R12 ;  /* 0x000000484c0c723c */ /* 0x044ff0000004180c */
[----:B------:R-:W-:Y:S01]  /*4bd0*/  HMMA.16816.F32.BF16 R16, R76, R74, R16 ;  /* 0x0000004a4c10723c */ /* 0x000fe20000041810 */
[----:B------:R-:W2:Y:S05]  /*4be0*/  LDSM.16.M88.4 R72, [R245+0x10800] ;  /* 0x01080000f548783b */ /* 0x000eaa0000000200 */
[----:B------:R-:W2:Y:S02]  /*4bf0*/  LDSM.16.M88.4 R76, [R105+0x4000] ;  /* 0x00400000694c783b */ /* 0x000ea40000000200 */
[C---:B---3--:R-:W-:Y:S08]  /*4c00*/  HMMA.16816.F32.BF16 R4, R84.reuse, R88, R4 ;  /* 0x000000585404723c */ /* 0x048ff00000041804 */
[C---:B------:R-:W-:Y:S01]  /*4c10*/  HMMA.16816.F32.BF16 R8, R84.reuse, R90, R8 ;  /* 0x0000005a5408723c */ /* 0x040fe20000041808 */
[----:B------:R-:W-:Y:S07]  /*4c20*/  LDSM.16.M88.4 R88, [R244+0x10000] ;  /* 0x01000000f458783b */ /* 0x000fee0000000200 */
[C---:B-1----:R-:W-:Y:S08]  /*4c30*/  HMMA.16816.F32.BF16 R12, R84.reuse, R68, R12 ;  /* 0x00000044540c723c */ /* 0x042ff0000004180c */
[----:B------:R-:W-:Y:S01]  /*4c40*/  HMMA.16816.F32.BF16 R16, R84, R70, R16 ;  /* 0x000000465410723c */ /* 0x000fe20000041810 */
[----:B------:R-:W1:Y:S05]  /*4c50*/  LDSM.16.M88.4 R68, [R252+0x10800] ;  /* 0x01080000fc44783b */ /* 0x000e6a0000000200 */
[----:B------:R-:W3:Y:S02]  /*4c60*/  LDSM.16.M88.4 R84, [R104+0x4000] ;  /* 0x004000006854783b */ /* 0x000ee40000000200 */
[C---:B----4-:R-:W-:Y:S08]  /*4c70*/  HMMA.16816.F32.BF16 R4, R92.reuse, R96, R4 ;  /* 0x000000605c04723c */ /* 0x050ff00000041804 */
[C---:B------:R-:W-:Y:S08]  /*4c80*/  HMMA.16816.F32.BF16 R8, R92.reuse, R98, R8 ;  /* 0x000000625c08723c */ /* 0x040ff00000041808 */
[C---:B--2---:R-:W-:Y:S01]  /*4c90*/  HMMA.16816.F32.BF16 R12, R92.reuse, R72, R12 ;  /* 0x000000485c0c723c */ /* 0x044fe2000004180c */
[----:B------:R-:W2:Y:S05]  /*4ca0*/  LDL R72, [R1+0x38] ;  /* 0x0000380001487983 */ /* 0x000eaa0000100800 */
[----:B------:R-:W4:Y:S02]  /*4cb0*/  LDL R73, [R1+0x74] ;  /* 0x0000740001497983 */ /* 0x000f240000100800 */
[----:B------:R-:W-:Y:S03]  /*4cc0*/  HMMA.16816.F32.BF16 R16, R92, R74, R16 ;  /* 0x0000004a5c10723c */ /* 0x000fe60000041810 */
[----:B------:R-:W4:Y:S05]  /*4cd0*/  LDL R74, [R1+0x80] ;  /* 0x00008000014a7983 */ /* 0x000f2a0000100800 */
[C---:B------:R-:W-:Y:S01]  /*4ce0*/  HMMA.16816.F32.BF16 R4, R76.reuse, R80, R4 ;  /* 0x000000504c04723c */ /* 0x040fe20000041804 */
[----:B------:R-:W4:Y:S05]  /*4cf0*/  LDL R81, [R1+0xa4] ;  /* 0x0000a40001517983 */ /* 0x000f2a0000100800 */
[----:B------:R-:W4:Y:S02]  /*4d00*/  LDL R75, [R1+0x68] ;  /* 0x00006800014b7983 */ /* 0x000f240000100800 */
[C---:B------:R-:W-:Y:S08]  /*4d10*/  HMMA.16816.F32.BF16 R8, R76.reuse, R82, R8 ;  /* 0x000000524c08723c */ /* 0x040ff00000041808 */
[C---:B-1----:R-:W-:Y:S08]  /*4d20*/  HMMA.16816.F32.BF16 R12, R76.reuse, R68, R12 ;  /* 0x000000444c0c723c */ /* 0x042ff0000004180c */
[----:B------:R-:W-:Y:S01]  /*4d30*/  HMMA.16816.F32.BF16 R16, R76, R70, R16 ;  /* 0x000000464c10723c */ /* 0x000fe20000041810 */
[----:B------:R-:W1:Y:S05]  /*4d40*/  LDSM.16.M88.4 R68, [R244+0x10800] ;  /* 0x01080000f444783b */ /* 0x000e6a0000000200 */
[----:B------:R-:W4:Y:S02]  /*4d50*/  LDL R79, [R1+0x64] ;  /* 0x00006400014f7983 */ /* 0x000f240000100800 */
[C---:B---3--:R-:W-:Y:S08]  /*4d60*/  HMMA.16816.F32.BF16 R4, R84.reuse, R88, R4 ;  /* 0x000000585404723c */ /* 0x048ff00000041804 */
[C---:B------:R-:W-:Y:S11]  /*4d70*/  HMMA.16816.F32.BF16 R8, R84.reuse, R90, R8 ;  /* 0x0000005a5408723c */ /* 0x040ff60000041808 */
[----:B------:R-:W-:Y:S05]  /*4d80*/  @!UPT UIADD3 URZ, URZ, URZ, URZ ;  /* 0x0000003f3f3ff290 */ /* 0x000fea000fffe03f */
[----:B------:R-:W-:Y:S02]  /*4d90*/  FMUL.FTZ R5, R5, c[0x0][0x2ec] ;  /* 0x0000bb0005057a20 */ /* 0x000fe40000410000 */
[----:B------:R-:W-:Y:S02]  /*4da0*/  FMUL.FTZ R6, R6, c[0x0][0x2ec] ;  /* 0x0000bb0006067a20 */ /* 0x000fe40000410000 */
[----:B------:R-:W4:Y:S01]  /*4db0*/  MUFU.TANH R88, R5 ;  /* 0x0000000500587308 */ /* 0x000f220000002400 */
        /* <DEDUP_REMOVED lines=9> */
[----:B------:R-:W-:Y:S08]  /*4e50*/  MUFU.TANH R244, R7 ;  /* 0x0000000700f47308 */ /* 0x000ff00000002400 */
[----:B------:R-:W-:Y:S02]  /*4e60*/  FMUL.FTZ R13, R13, c[0x0][0x2ec] ;  /* 0x0000bb000d0d7a20 */ /* 0x000fe40000410000 */
[----:B------:R-:W1:Y:S01]  /*4e70*/  MUFU.TANH R92, R4 ;  /* 0x00000004005c7308 */ /* 0x000e620000002400 */
[----:B------:R-:W-:Y:S02]  /*4e80*/  FMUL.FTZ R12, R12, c[0x0][0x2ec] ;  /* 0x0000bb000c0c7a20 */ /* 0x000fe40000410000 */
[----:B------:R-:W-:Y:S02]  /*4e90*/  FMUL.FTZ R15, R15, c[0x0][0x2ec] ;  /* 0x0000bb000f0f7a20 */ /* 0x000fe40000410000 */
[----:B------:R-:W-:Y:S02]  /*4ea0*/  FMUL.FTZ R14, R14, c[0x0][0x2ec] ;  /* 0x0000bb000e0e7a20 */ /* 0x000fe40000410000 */
[----:B------:R-:W-:Y:S02]  /*4eb0*/  FMUL.FTZ R16, R16, c[0x0][0x2ec] ;  /* 0x0000bb0010107a20 */ /* 0x000fe40000410000 */
[----:B------:R-:W-:Y:S01]  /*4ec0*/  FMUL.FTZ R17, R17, c[0x0][0x2ec] ;  /* 0x0000bb0011117a20 */ /* 0x000fe20000410000 */
[----:B------:R3:W-:Y:S01]  /*4ed0*/  MUFU.TANH R78, R13 ;  /* 0x0000000d004e7308 */ /* 0x0007e20000002400 */
[----:B------:R-:W-:Y:S02]  /*4ee0*/  FMUL.FTZ R18, R18, c[0x0][0x2ec] ;  /* 0x0000bb0012127a20 */ /* 0x000fe40000410000 */
[----:B------:R-:W-:Y:S07]  /*4ef0*/  FMUL.FTZ R19, R19, c[0x0][0x2ec] ;  /* 0x0000bb0013137a20 */ /* 0x000fee0000410000 */
[----:B------:R1:W-:Y:S10]  /*4f00*/  MUFU.TANH R89, R12 ;  /* 0x0000000c00597308 */ /* 0x0003f40000002400 */
[----:B------:R-:W-:Y:S01]  /*4f10*/  MUFU.TANH R99, R10 ;  /* 0x0000000a00637308 */ /* 0x000fe20000002400 */
[----:B---3--:R-:W3:Y:S09]  /*4f20*/  LDL R13, [R1+0x78] ;  /* 0x00007800010d7983 */ /* 0x008ef20000100800 */
[----:B------:R-:W3:Y:S01]  /*4f30*/  MUFU.TANH R82, R8 ;  /* 0x0000000800527308 */ /* 0x000ee20000002400 */
[----:B-1----:R-:W3:Y:S09]  /*4f40*/  LDL R12, [R1+0x7c] ;  /* 0x00007c00010c7983 */ /* 0x002ef20000100800 */
[----:B------:R-:W1:Y:S10]  /*4f50*/  MUFU.TANH R80, R9 ;  /* 0x0000000900507308 */ /* 0x000e740000002400 */
[----:B------:R1:W-:Y:S10]  /*4f60*/  MUFU.TANH R94, R15 ;  /* 0x0000000f005e7308 */ /* 0x0003f40000002400 */
[----:B------:R1:W-:Y:S10]  /*4f70*/  MUFU.TANH R95, R14 ;  /* 0x0000000e005f7308 */ /* 0x0003f40000002400 */
[----:B------:R2:W2:Y:S01]  /*4f80*/  MUFU.TANH R98, R11 ;  /* 0x0000000b00627308 */ /* 0x0004a20000002400 */
[----:B-1----:R-:W3:Y:S09]  /*4f90*/  LDL R15, [R1+0x84] ;  /* 0x00008400010f7983 */ /* 0x002ef20000100800 */
[----:B------:R-:W-:Y:S01]  /*4fa0*/  MUFU.TANH R77, R16 ;  /* 0x00000010004d7308 */ /* 0x000fe20000002400 */
[----:B------:R-:W3:Y:S09]  /*4fb0*/  LDL R14, [R1+0x88] ;  /* 0x00008800010e7983 */ /* 0x000ef20000100800 */
[----:B------:R-:W-:Y:S10]  /*4fc0*/  MUFU.TANH R76, R17 ;  /* 0x00000011004c7308 */ /* 0x000ff40000002400 */
[----:B------:R-:W-:Y:S10]  /*4fd0*/  MUFU.TANH R93, R18 ;  /* 0x00000012005d7308 */ /* 0x000ff40000002400 */
[----:B------:R-:W-:Y:S01]  /*4fe0*/  MUFU.TANH R91, R19 ;  /* 0x00000013005b7308 */ /* 0x000fe20000002400 */
[C---:B--2---:R-:W-:Y:S02]  /*4ff0*/  @!P0 IADD3 R10, R72.reuse, 0x1, RZ ;  /* 0x00000001480a8810 */ /* 0x044fe40007ffe0ff */
[----:B------:R-:W-:Y:S01]  /*5000*/  @!P0 IADD3 R11, R72, 0x9, RZ ;  /* 0x00000009480b8810 */ /* 0x000fe20007ffe0ff */
[----:B----4-:R-:W-:Y:S02]  /*5010*/  FFMA.FTZ R8, R73, UR6, R88 ;  /* 0x0000000649087c23 */ /* 0x010fe40008010058 */
[C---:B------:R-:W-:Y:S02]  /*5020*/  FFMA.FTZ R4, R74.reuse, UR6, R92 ;  /* 0x000000064a047c23 */ /* 0x040fe4000801005c */
[----:B------:R-:W-:Y:S01]  /*5030*/  FFMA.FTZ R9, R74, UR6, R245 ;  /* 0x000000064a097c23 */ /* 0x000fe200080100f5 */
[----:B------:R-:W-:Y:S04]  /*5040*/  @!P0 IADD3 R6, R81, UR12, RZ ;  /* 0x0000000c51068c10 */ /* 0x000fe8000fffe0ff */
[C---:B------:R-:W-:Y:S02]  /*5050*/  @!P0 IMNMX R7, R6.reuse, UR18, PT ;  /* 0x0000001206078c17 */ /* 0x040fe4000b800200 */
[----:B------:R-:W-:Y:S02]  /*5060*/  @!P0 IADD3 R6, R6, 0x8, RZ ;  /* 0x0000000806068810 */ /* 0x000fe40007ffe0ff */
[-C--:B------:R-:W-:Y:S02]  /*5070*/  @!P0 ISETP.GE.AND P2, PT, R72, R7.reuse, PT ;  /* 0x000000074800820c */ /* 0x080fe40003f46270 */
[----:B------:R-:W-:Y:S02]  /*5080*/  @!P0 IMNMX R6, R6, UR18, PT ;  /* 0x0000001206068c17 */ /* 0x000fe4000b800200 */
[----:B------:R-:W-:Y:S02]  /*5090*/  @!P0 FSEL R4, R4, -INF , !P2 ;  /* 0xff80000004048808 */ /* 0x000fe40005000000 */
[-C--:B------:R-:W-:Y:S04]  /*50a0*/  @!P0 ISETP.GE.AND P2, PT, R72, R6.reuse, PT ;  /* 0x000000064800820c */ /* 0x080fe80003f46270 */
[----:B------:R-:W-:Y:S01]  /*50b0*/  @!P0 FSEL R9, R9, -INF , !P2 ;  /* 0xff80000009098808 */ /* 0x000fe20005000000 */
[C---:B------:R-:W-:Y:S01]  /*50c0*/  FMUL.FTZ R5, R79.reuse, 1.4426950216293334961 ;  /* 0x3fb8aa3b4f057820 */ /* 0x040fe20000410000 */
[----:B------:R-:W-:Y:S04]  /*50d0*/  FSETP.NEU.FTZ.AND P1, PT, R79, -INF , PT ;  /* 0xff8000004f00780b */ /* 0x000fe80003f3d000 */
[----:B------:R-:W-:Y:S02]  /*50e0*/  FSEL R5, R5, RZ, P1 ;  /* 0x000000ff05057208 */ /* 0x000fe40000800000 */
[-C--:B------:R-:W-:Y:S03]  /*50f0*/  @!P0 ISETP.GE.AND P1, PT, R10, R7.reuse, PT ;  /* 0x000000070a00820c */ /* 0x080fe60003f26270 */
[--C-:B------:R-:W-:Y:S01]  /*5100*/  FFMA.FTZ R4, R4, c[0x0][0x23c], -R5.reuse ;  /* 0x00008f0004047a23 */ /* 0x100fe20000010805 */
[----:B------:R-:W-:Y:S02]  /*5110*/  @!P0 FSEL R8, R8, -INF , !P1 ;  /* 0xff80000008088808 */ /* 0x000fe40004800000 */
[C---:B------:R-:W-:Y:S01]  /*5120*/  FSETP.NEU.FTZ.AND P1, PT, R75.reuse, -INF , PT ;  /* 0xff8000004b00780b */ /* 0x040fe20003f3d000 */
[----:B------:R1:W-:Y:S02]  /*5130*/  MUFU.EX2 R90, R4 ;  /* 0x00000004005a7308 */ /* 0x0003e40000000800 */
[--C-:B------:R-:W-:Y:S08]  /*5140*/  FFMA.FTZ R8, R8, c[0x0][0x23c], -R5.reuse ;  /* 0x00008f0008087a23 */ /* 0x100ff00000010805 */
[----:B------:R2:W-:Y:S01]  /*5150*/  MUFU.EX2 R86, R8 ;  /* 0x0000000800567308 */ /* 0x0005e20000000800 */
[----:B-1----:R-:W-:Y:S05]  /*5160*/  FMUL.FTZ R4, R75, 1.4426950216293334961 ;  /* 0x3fb8aa3b4b047820 */ /* 0x002fea0000410000 */
[----:B------:R-:W-:Y:S02]  /*5170*/  FSEL R4, R4, RZ, P1 ;  /* 0x000000ff04047208 */ /* 0x000fe40000800000 */
[-C--:B------:R-:W-:Y:S02]  /*5180*/  @!P0 ISETP.GE.AND P1, PT, R10, R6.reuse, PT ;  /* 0x000000060a00820c */ /* 0x080fe40003f26270 */
[----:B------:R-:W-:Y:S01]  /*5190*/  @!P0 IADD3 R10, R72, 0x8, RZ ;  /* 0x00000008480a8810 */ /* 0x000fe20007ffe0ff */
[----:B--2---:R-:W-:Y:S02]  /*51a0*/  FFMA.FTZ R8, R73, UR6, R244 ;  /* 0x0000000649087c23 */ /* 0x004fe400080100f4 */
[--C-:B------:R-:W-:Y:S01]  /*51b0*/  FFMA.FTZ R9, R9, c[0x0][0x23c], -R4.reuse ;  /* 0x00008f0009097a23 */ /* 0x100fe20000010804 */
[----:B------:R-:W2:Y:S02]  /*51c0*/  LDL R73, [R1+0x98] ;  /* 0x0000980001497983 */ /* 0x000ea40000100800 */
[----:B------:R-:W-:Y:S01]  /*51d0*/  @!P0 FSEL R8, R8, -INF , !P1 ;  /* 0xff80000008088808 */ /* 0x000fe20004800000 */
[----:B------:R3:W-:Y:S01]  /*51e0*/  MUFU.EX2 R251, R9 ;  /* 0x0000000900fb7308 */ /* 0x0007e20000000800 */
[-C--:B------:R-:W-:Y:S03]  /*51f0*/  @!P0 ISETP.GE.AND P1, PT, R10, R7.reuse, PT ;  /* 0x000000070a00820c */ /* 0x080fe60003f26270 */
[----:B------:R-:W-:Y:S06]  /*5200*/  FFMA.FTZ R8, R8, c[0x0][0x23c], -R4 ;  /* 0x00008f0008087a23 */ /* 0x000fec0000010804 */
[----:B------:R1:W-:Y:S01]  /*5210*/  MUFU.EX2 R249, R8 ;  /* 0x0000000800f97308 */ /* 0x0003e20000000800 */
[----:B---3--:R-:W-:Y:S05]  /*5220*/  FFMA.FTZ R9, R13, UR6, R82 ;  /* 0x000000060d097c23 */ /* 0x008fea0008010052 */
[----:B------:R-:W-:Y:S02]  /*5230*/  @!P0 FSEL R9, R9, -INF , !P1 ;  /* 0xff80000009098808 */ /* 0x000fe40004800000 */
[-C--:B------:R-:W-:Y:S01]  /*5240*/  @!P0 ISETP.GE.AND P1, PT, R11, R7.reuse, PT ;  /* 0x000000070b00820c */ /* 0x080fe20003f26270 */
[----:B-1----:R-:W-:Y:S02]  /*5250*/  FFMA.FTZ R8, R12, UR6, R80 ;  /* 0x000000060c087c23 */ /* 0x002fe40008010050 */
[--C-:B------:R-:W-:Y:S03]  /*5260*/  FFMA.FTZ R9, R9, c[0x0][0x23c], -R5.reuse ;  /* 0x00008f0009097a23 */ /* 0x100fe60000010805 */
[----:B------:R-:W-:Y:S01]  /*5270*/  @!P0 FSEL R8, R8, -INF , !P1 ;  /* 0xff80000008088808 */ /* 0x000fe20004800000 */
[----:B------:R1:W-:Y:S01]  /*5280*/  MUFU.EX2 R85, R9 ;  /* 0x0000000900557308 */ /* 0x0003e20000000800 */
[-C--:B------:R-:W-:Y:S02]  /*5290*/  @!P0 ISETP.GE.AND P1, PT, R10, R6.reuse, PT ;  /* 0x000000060a00820c */ /* 0x080fe40003f26270 */
[----:B------:R-:W-:Y:S01]  /*52a0*/  @!P0 IADD3 R10, R72, 0x10, RZ ;  /* 0x00000010480a8810 */ /* 0x000fe20007ffe0ff */
[----:B------:R-:W-:Y:S06]  /*52b0*/  FFMA.FTZ R8, R8, c[0x0][0x23c], -R5 ;  /* 0x00008f0008087a23 */ /* 0x000fec0000010805 */
[----:B------:R3:W-:Y:S01]  /*52c0*/  MUFU.EX2 R83, R8 ;  /* 0x0000000800537308 */ /* 0x0007e20000000800 */
[----:B-1----:R-:W-:Y:S02]  /*52d0*/  FFMA.FTZ R9, R13, UR6, R99 ;  /* 0x000000060d097c23 */ /* 0x002fe40008010063 */
[----:B------:R-:W4:Y:S03]  /*52e0*/  LDL R13, [R1+0x8c] ;  /* 0x00008c00010d7983 */ /* 0x000f260000100800 */
[----:B------:R-:W-:Y:S02]  /*52f0*/  @!P0 FSEL R9, R9, -INF , !P1 ;  /* 0xff80000009098808 */ /* 0x000fe40004800000 */
[-C--:B------:R-:W-:Y:S02]  /*5300*/  @!P0 ISETP.GE.AND P1, PT, R11, R6.reuse, PT ;  /* 0x000000060b00820c */ /* 0x080fe40003f26270 */
[----:B------:R-:W-:Y:S01]  /*5310*/  @!P0 IADD3 R11, R72, 0x11, RZ ;  /* 0x00000011480b8810 */ /* 0x000fe20007ffe0ff */
[----:B---3--:R-:W-:Y:S02]  /*5320*/  FFMA.FTZ R8, R12, UR6, R98 ;  /* 0x000000060c087c23 */ /* 0x008fe40008010062 */
[----:B------:R-:W3:Y:S01]  /*5330*/  LDL R12, [R1+0x90] ;  /* 0x00009000010c7983 */ /* 0x000ee20000100800 */
[--C-:B------:R-:W-:Y:S02]  /*5340*/  FFMA.FTZ R9, R9, c[0x0][0x23c], -R4.reuse ;  /* 0x00008f0009097a23 */ /* 0x100fe40000010804 */
[----:B------:R-:W-:Y:S02]  /*5350*/  @!P0 FSEL R8, R8, -INF , !P1 ;  /* 0xff80000008088808 */ /* 0x000fe40004800000 */
[----:B------:R1:W-:Y:S01]  /*5360*/  MUFU.EX2 R248, R9 ;  /* 0x0000000900f87308 */ /* 0x0003e20000000800 */
[-C--:B------:R-:W-:Y:S02]  /*5370*/  @!P0 ISETP.GE.AND P1, PT, R10, R7.reuse, PT ;  /* 0x000000070a00820c */ /* 0x080fe40003f26270 */
[----:B------:R-:W-:Y:S07]  /*5380*/  FFMA.FTZ R8, R8, c[0x0][0x23c], -R4 ;  /* 0x00008f0008087a23 */ /* 0x000fee0000010804 */
[----:B------:R1:W1:Y:S02]  /*5390*/  MUFU.EX2 R246, R8 ;  /* 0x0000000800f67308 */ /* 0x0002640000000800 */
[----:B-1----:R-:W-:Y:S05]  /*53a0*/  FFMA.FTZ R9, R15, UR6, R89 ;  /* 0x000000060f097c23 */ /* 0x002fea0008010059 */
[----:B------:R-:W-:Y:S02]  /*53b0*/  @!P0 FSEL R9, R9, -INF , !P1 ;  /* 0xff80000009098808 */ /* 0x000fe40004800000 */
[-C--:B------:R-:W-:Y:S03]  /*53c0*/  @!P0 ISETP.GE.AND P1, PT, R11, R7.reuse, PT ;  /* 0x000000070b00820c */ /* 0x080fe60003f26270 */
[--C-:B------:R-:W-:Y:S02]  /*53d0*/  FFMA.FTZ R9, R9, c[0x0][0x23c], -R5.reuse ;  /* 0x00008f0009097a23 */ /* 0x100fe40000010805 */
[----:B------:R-:W-:Y:S02]  /*53e0*/  FFMA.FTZ R8, R14, UR6, R78 ;  /* 0x000000060e087c23 */ /* 0x000fe4000801004e */
[----:B------:R1:W-:Y:S03]  /*53f0*/  MUFU.EX2 R87, R9 ;  /* 0x0000000900577308 */ /* 0x0003e60000000800 */
[----:B------:R-:W-:Y:S02]  /*5400*/  @!P0 FSEL R8, R8, -INF , !P1 ;  /* 0xff80000008088808 */ /* 0x000fe40004800000 */
[-C--:B------:R-:W-:Y:S02]  /*5410*/  @!P0 ISETP.GE.AND P1, PT, R10, R6.reuse, PT ;  /* 0x000000060a00820c */ /* 0x080fe40003f26270 */
[----:B------:R-:W-:Y:S01]  /*5420*/  @!P0 IADD3 R10, R72, 0x18, RZ ;  /* 0x00000018480a8810 */ /* 0x000fe20007ffe0ff */
[----:B------:R-:W-:Y:S03]  /*5430*/  FFMA.FTZ R8, R8, c[0x0][0x23c], -R5 ;  /* 0x00008f0008087a23 */ /* 0x000fe60000010805 */
[-C--:B------:R-:W-:Y:S01]  /*5440*/  @!P0 ISETP.GE.AND P2, PT, R10, R7.reuse, PT ;  /* 0x000000070a00820c */ /* 0x080fe20003f46270 */
[----:B------:R1:W1:Y:S02]  /*5450*/  MUFU.EX2 R84, R8 ;  /* 0x0000000800547308 */ /* 0x0002640000000800 */
[----:B-1----:R-:W-:Y:S05]  /*5460*/  FFMA.FTZ R9, R15, UR6, R95 ;  /* 0x000000060f097c23 */ /* 0x002fea000801005f */
[----:B------:R-:W-:Y:S02]  /*5470*/  @!P0 FSEL R9, R9, -INF , !P1 ;  /* 0xff80000009098808 */ /* 0x000fe40004800000 */
[----:B------:R-:W-:Y:S02]  /*5480*/  @!P0 ISETP.GE.AND P1, PT, R11, R6, PT ;  /* 0x000000060b00820c */ /* 0x000fe40003f26270 */
[----:B------:R-:W-:Y:S01]  /*5490*/  @!P0 IADD3 R11, R72, 0x19, RZ ;  /* 0x00000019480b8810 */ /* 0x000fe20007ffe0ff */
[----:B------:R-:W-:Y:S01]  /*54a0*/  FFMA.FTZ R9, R9, c[0x0][0x23c], -R4 ;  /* 0x00008f0009097a23 */ /* 0x000fe20000010804 */
[----:B------:R-:W2:Y:S01]  /*54b0*/  LDL R72, [R1+0x94] ;  /* 0x0000940001487983 */ /* 0x000ea20000100800 */
[----:B------:R-:W-:Y:S02]  /*54c0*/  FFMA.FTZ R8, R14, UR6, R94 ;  /* 0x000000060e087c23 */ /* 0x000fe4000801005e */
[----:B------:R-:W-:Y:S03]  /*54d0*/  MUFU.EX2 R250, R9 ;  /* 0x0000000900fa7308 */ /* 0x000fe60000000800 */
[----:B------:R-:W-:Y:S02]  /*54e0*/  @!P0 FSEL R8, R8, -INF , !P1 ;  /* 0xff80000008088808 */ /* 0x000fe40004800000 */
[----:B------:R-:W-:Y:S03]  /*54f0*/  @!P0 ISETP.GE.AND P1, PT, R11, R7, PT ;  /* 0x000000070b00820c */ /* 0x000fe60003f26270 */
[----:B------:R-:W-:Y:S04]  /*5500*/  FFMA.FTZ R8, R8, c[0x0][0x23c], -R4 ;  /* 0x00008f0008087a23 */ /* 0x000fe80000010804 */
[----:B------:R1:W1:Y:S02]  /*5510*/  MUFU.EX2 R247, R8 ;  /* 0x0000000800f77308 */ /* 0x0002640000000800 */
[----:B-1----:R-:W-:Y:S01]  /*5520*/  F2FP.BF16.PACK_AB R8, R246, R248 ;  /* 0x000000f8f608723e */ /* 0x002fe200000010ff */
[----:B----4-:R-:W-:Y:S05]  /*5530*/  FFMA.FTZ R9, R13, UR6, R77 ;  /* 0x000000060d097c23 */ /* 0x010fea000801004d */
[----:B------:R-:W-:Y:S01]  /*5540*/  @!P0 FSEL R9, R9, -INF , !P2 ;  /* 0xff80000009098808 */ /* 0x000fe20005000000 */
[----:B---3--:R-:W-:Y:S04]  /*5550*/  FFMA.FTZ R7, R12, UR6, R76 ;  /* 0x000000060c077c23 */ /* 0x008fe8000801004c */
[--C-:B------:R-:W-:Y:S01]  /*5560*/  FFMA.FTZ R9, R9, c[0x0][0x23c], -R5.reuse ;  /* 0x00008f0009097a23 */ /* 0x100fe20000010805 */
[----:B------:R-:W-:Y:S03]  /*5570*/  @!P0 FSEL R7, R7, -INF , !P1 ;  /* 0xff80000007078808 */ /* 0x000fe60004800000 */
[----:B------:R-:W-:Y:S01]  /*5580*/  MUFU.EX2 R81, R9 ;  /* 0x0000000900517308 */ /* 0x000fe20000000800 */
[-C--:B------:R-:W-:Y:S01]  /*5590*/  @!P0 ISETP.GE.AND P1, PT, R10, R6.reuse, PT ;  /* 0x000000060a00820c */ /* 0x080fe20003f26270 */
[----:B------:R-:W-:Y:S02]  /*55a0*/  FFMA.FTZ R5, R7, c[0x0][0x23c], -R5 ;  /* 0x00008f0007057a23 */ /* 0x000fe40000010805 */
[----:B------:R-:W-:Y:S06]  /*55b0*/  FFMA.FTZ R7, R13, UR6, R93 ;  /* 0x000000060d077c23 */ /* 0x000fec000801005d */
[----:B------:R1:W3:Y:S01]  /*55c0*/  MUFU.EX2 R79, R5 ;  /* 0x00000005004f7308 */ /* 0x0002e20000000800 */
[----:B------:R-:W-:Y:S02]  /*55d0*/  @!P0 FSEL R7, R7, -INF , !P1 ;  /* 0xff80000007078808 */ /* 0x000fe40004800000 */
[----:B------:R-:W-:Y:S02]  /*55e0*/  @!P0 ISETP.GE.AND P1, PT, R11, R6, PT ;  /* 0x000000060b00820c */ /* 0x000fe40003f26270 */
[----:B------:R-:W-:Y:S01]  /*55f0*/  F2FP.BF16.PACK_AB R6, R86, R90 ;  /* 0x0000005a5606723e */ /* 0x000fe200000010ff */
[--C-:B------:R-:W-:Y:S04]  /*5600*/  FFMA.FTZ R7, R7, c[0x0][0x23c], -R4.reuse ;  /* 0x00008f0007077a23 */ /* 0x100fe80000010804 */
[----:B------:R4:W-:Y:S01]  /*5610*/  MUFU.EX2 R97, R7 ;  /* 0x0000000700617308 */ /* 0x0009e20000000800 */
[----:B------:R2:W-:Y:S01]  /*5620*/  STS [R103+0x14000], R6 ;  /* 0x0140000667007388 */ /* 0x0005e20000000800 */
[----:B-1----:R-:W-:Y:S05]  /*5630*/  FFMA.FTZ R5, R12, UR6, R91 ;  /* 0x000000060c057c23 */ /* 0x002fea000801005b */
[----:B------:R-:W-:Y:S02]  /*5640*/  @!P0 FSEL R5, R5, -INF , !P1 ;  /* 0xff80000005058808 */ /* 0x000fe40004800000 */
[----:B--2---:R-:W-:Y:S03]  /*5650*/  IADD3 R74, P0, R73, UR11, RZ ;  /* 0x0000000b494a7c10 */ /* 0x004fe6000ff1e0ff */
[----:B------:R-:W-:Y:S01]  /*5660*/  FFMA.FTZ R4, R5, c[0x0][0x23c], -R4 ;  /* 0x00008f0005047a23 */ /* 0x000fe20000010804 */
[----:B------:R-:W-:Y:S02]  /*5670*/  F2FP.BF16.PACK_AB R5, R249, R251 ;  /* 0x000000fbf905723e */ /* 0x000fe400000010ff */
[----:B----4-:R-:W-:Y:S01]  /*5680*/  F2FP.BF16.PACK_AB R7, R84, R87 ;  /* 0x000000575407723e */ /* 0x010fe200000010ff */
[----:B------:R1:W2:Y:S01]  /*5690*/  MUFU.EX2 R96, R4 ;  /* 0x0000000400607308 */ /* 0x0002a20000000800 */
[----:B------:R-:W-:Y:S01]  /*56a0*/  F2FP.BF16.PACK_AB R6, R247, R250 ;  /* 0x000000faf706723e */ /* 0x000fe200000010ff */
[----:B------:R3:W-:Y:S01]  /*56b0*/  STS [R103+0x14400], R5 ;  /* 0x0144000567007388 */ /* 0x0007e20000000800 */
[----:B-1----:R-:W-:Y:S02]  /*56c0*/  F2FP.BF16.PACK_AB R4, R83, R85 ;  /* 0x000000555304723e */ /* 0x002fe400000010ff */
[----:B------:R-:W-:Y:S02]  /*56d0*/  IADD3.X R75, R72, UR10, RZ, P0, !PT ;  /* 0x0000000a484b7c10 */ /* 0x000fe400087fe4ff */
[----:B---3--:R-:W-:Y:S01]  /*56e0*/  F2FP.BF16.PACK_AB R5, R79, R81 ;  /* 0x000000514f05723e */ /* 0x008fe200000010ff */
[----:B------:R2:W-:Y:S01]  /*56f0*/  STS [R102+0x14000], R4 ;  /* 0x0140000466007388 */ /* 0x0005e20000000800 */
[----:B------:R-:W-:Y:S04]  /*5700*/  PLOP3.LUT P0, PT, PT, PT, UP0, 0x80, 0x0 ;  /* 0x000000000000781c */ /* 0x000fe80003f0f008 */
[----:B------:R-:W-:Y:S05]  /*5710*/  STS [R102+0x14400], R8 ;  /* 0x0144000866007388 */ /* 0x000fea0000000800 */
[----:B------:R-:W-:Y:S05]  /*5720*/  STS [R101+0x14000], R7 ;  /* 0x0140000765007388 */ /* 0x000fea0000000800 */
[----:B------:R-:W-:Y:S05]  /*5730*/  STS [R101+0x14400], R6 ;  /* 0x0144000665007388 */ /* 0x000fea0000000800 */
[----:B------:R-:W-:Y:S01]  /*5740*/  STS [R100+0x14000], R5 ;  /* 0x0140000564007388 */ /* 0x000fe20000000800 */
[----:B--2---:R-:W-:Y:S04]  /*5750*/  F2FP.BF16.PACK_AB R4, R96, R97 ;  /* 0x000000616004723e */ /* 0x004fe800000010ff */
[----:B------:R-:W2:Y:S05]  /*5760*/  LDG.E R73, [R74.64] ;  /* 0x000000044a497981 */ /* 0x000eaa000c1e1900 */
[----:B------:R-:W-:Y:S05]  /*5770*/  STS [R100+0x14400], R4 ;  /* 0x0144000464007388 */ /* 0x000fea0000000800 */
[----:B------:R-:W1:Y:S05]  /*5780*/  LDSM.16.M88.4 R16, [R107+0x6000] ;  /* 0x006000006b10783b */ /* 0x000e6a0000000200 */
[----:B------:R-:W3:Y:S05]  /*5790*/  LDSM.16.M88.4 R68, [R106+0x6000] ;  /* 0x006000006a44783b */ /* 0x000eea0000000200 */
[----:B------:R-:W4:Y:S01]  /*57a0*/  LDG.E R72, [R74.64+0x20] ;  /* 0x000020044a487981 */ /* 0x000f22000c1e1900 */
[C---:B-1----:R-:W-:Y:S08]  /*57b0*/  HMMA.16816.F32.BF16 R4, R16.reuse, R148, RZ ;  /* 0x000000941004723c */ /* 0x042ff000000418ff */
[C---:B------:R-:W-:Y:S08]  /*57c0*/  HMMA.16816.F32.BF16 R8, R16.reuse, R150, RZ ;  /* 0x000000961008723c */ /* 0x040ff000000418ff */
[C---:B------:R-:W-:Y:S08]  /*57d0*/  HMMA.16816.F32.BF16 R12, R16.reuse, R152, RZ ;  /* 0x00000098100c723c */ /* 0x040ff000000418ff */
[----:B------:R-:W-:Y:S08]  /*57e0*/  HMMA.16816.F32.BF16 R16, R16, R154, RZ ;  /* 0x0000009a1010723c */ /* 0x000ff000000418ff */
[C---:B---3--:R-:W-:Y:S08]  /*57f0*/  HMMA.16816.F32.BF16 R4, R68.reuse, R156, R4 ;  /* 0x0000009c4404723c */ /* 0x048ff00000041804 */
        /* <DEDUP_REMOVED lines=33> */
[----:B------:R1:W3:Y:S05]  /*5a10*/  LDSM.16.M88.4 R68, [R107+0xa000] ;  /* 0x00a000006b44783b */ /* 0x0002ea0000000200 */
[----:B-1----:R1:W5:Y:S02]  /*5a20*/  LDL.LU R107, [R1+0xc8] ;  /* 0x0000c800016b7983 */ /* 0x0023640000300800 */
[C---:B---3--:R-:W-:Y:S08]  /*5a30*/  HMMA.16816.F32.BF16 R4, R68.reuse, R212, R4 ;  /* 0x000000d44404723c */ /* 0x048ff00000041804 */
[C---:B------:R-:W-:Y:S08]  /*5a40*/  HMMA.16816.F32.BF16 R8, R68.reuse, R214, R8 ;  /* 0x000000d64408723c */ /* 0x040ff00000041808 */
[C---:B------:R-:W-:Y:S08]  /*5a50*/  HMMA.16816.F32.BF16 R12, R68.reuse, R216, R12 ;  /* 0x000000d8440c723c */ /* 0x040ff0000004180c */
[----:B------:R-:W-:Y:S01]  /*5a60*/  HMMA.16816.F32.BF16 R16, R68, R218, R16 ;  /* 0x000000da4410723c */ /* 0x000fe20000041810 */
[----:B------:R3:W1:Y:S05]  /*5a70*/  LDSM.16.M88.4 R68, [R106+0xa000] ;  /* 0x00a000006a44783b */ /* 0x00066a0000000200 */
[----:B---3--:R3:W5:Y:S02]  /*5a80*/  LDL.LU R106, [R1+0xc4] ;  /* 0x0000c400016a7983 */ /* 0x0087640000300800 */
[C---:B-1----:R-:W-:Y:S08]  /*5a90*/  HMMA.16816.F32.BF16 R4, R68.reuse, R220, R4 ;  /* 0x000000dc4404723c */ /* 0x042ff00000041804 */
[C---:B------:R-:W-:Y:S08]  /*5aa0*/  HMMA.16816.F32.BF16 R8, R68.reuse, R222, R8 ;  /* 0x000000de4408723c */ /* 0x040ff00000041808 */
[C---:B------:R-:W-:Y:S08]  /*5ab0*/  HMMA.16816.F32.BF16 R12, R68.reuse, R224, R12 ;  /* 0x000000e0440c723c */ /* 0x040ff0000004180c */
[----:B------:R-:W-:Y:S01]  /*5ac0*/  HMMA.16816.F32.BF16 R16, R68, R226, R16 ;  /* 0x000000e24410723c */ /* 0x000fe20000041810 */
[----:B------:R1:W2:Y:S05]  /*5ad0*/  LDSM.16.M88.4 R68, [R105+0xa000] ;  /* 0x00a000006944783b */ /* 0x0002aa0000000200 */
[----:B-1----:R3:W5:Y:S02]  /*5ae0*/  LDL.LU R105, [R1+0xc0] ;  /* 0x0000c00001697983 */ /* 0x0027640000300800 */
[C---:B--2---:R-:W-:Y:S08]  /*5af0*/  HMMA.16816.F32.BF16 R4, R68.reuse, R228, R4 ;  /* 0x000000e44404723c */ /* 0x044ff00000041804 */
        /* <DEDUP_REMOVED lines=8> */
[----:B------:R-:W-:Y:S04]  /*5b80*/  HMMA.16816.F32.BF16 R16, R68, R242, R16 ;  /* 0x000000f24410723c */ /* 0x000fe80000041810 */
[C---:B------:R-:W-:Y:S02]  /*5b90*/  FADD.FTZ R4, -R73.reuse, R4 ;  /* 0x0000000449047221 */ /* 0x040fe40000010100 */
[C---:B------:R-:W-:Y:S02]  /*5ba0*/  FADD.FTZ R5, -R73.reuse, R5 ;  /* 0x0000000549057221 */ /* 0x040fe40000010100 */
[----:B------:R-:W-:Y:S04]  /*5bb0*/  FMUL.FTZ R68, R90, R4 ;  /* 0x000000045a447220 */ /* 0x000fe80000410000 */
[----:B------:R-:W-:Y:S02]  /*5bc0*/  FMUL.FTZ R69, R86, R5 ;  /* 0x0000000556457220 */ /* 0x000fe40000410000 */
[----:B------:R-:W-:Y:S02]  /*5bd0*/  FFMA.FTZ R5, -R88, R88, 1 ;  /* 0x3f80000058057423 */ /* 0x000fe40000010158 */
[----:B------:R-:W-:Y:S01]  /*5be0*/  FFMA.FTZ R4, -R92, R92, 1 ;  /* 0x3f8000005c047423 */ /* 0x000fe2000001015c */
[----:B------:R-:W-:Y:S01]  /*5bf0*/  MOV R92, c[0x0][0x22c] ;  /* 0x00008b00005c7a02 */ /* 0x000fe20000000f00 */
        /* <DEDUP_REMOVED lines=27> */
[----:B------:R-:W-:Y:S02]  /*5db0*/  FADD.FTZ R13, -R73, R13 ;  /* 0x0000000d490d7221 */ /* 0x000fe40000010100 */
[----:B------:R-:W-:Y:S02]  /*5dc0*/  FMUL.FTZ R12, R12, R68 ;  /* 0x000000440c0c7220 */ /* 0x000fe40000410000 */
[----:B------:R-:W-:Y:S02]  /*5dd0*/  FMUL.FTZ R5, R16, R69 ;  /* 0x0000004510057220 */ /* 0x000fe40000410000 */
[----:B----4-:R-:W-:Y:S02]  /*5de0*/  FADD.FTZ R4, -R72, R7 ;  /* 0x0000000748047221 */ /* 0x010fe40000010100 */
[----:B------:R-:W-:Y:S01]  /*5df0*/  FMUL.FTZ R73, R84, R13 ;  /* 0x0000000d54497220 */ /* 0x000fe20000410000 */
[----:B------:R-:W-:Y:S01]  /*5e00*/  F2FP.BF16.PACK_AB R7, R5, R12 ;  /* 0x0000000c0507723e */ /* 0x000fe200000010ff */
[----:B------:R-:W-:Y:S02]  /*5e10*/  FFMA.FTZ R13, -R89, R89, 1 ;  /* 0x3f800000590d7423 */ /* 0x000fe40000010159 */
[----:B------:R-:W-:Y:S02]  /*5e20*/  FFMA.FTZ R8, -R78, R78, 1 ;  /* 0x3f8000004e087423 */ /* 0x000fe4000001014e */
[----:B------:R-:W-:Y:S02]  /*5e30*/  FADD.FTZ R6, -R72, R6 ;  /* 0x0000000648067221 */ /* 0x000fe40000010100 */
[----:B------:R-:W-:Y:S02]  /*5e40*/  FMUL.FTZ R12, R249, R4 ;  /* 0x00000004f90c7220 */ /* 0x000fe40000410000 */
[----:B------:R-:W-:Y:S02]  /*5e50*/  FFMA.FTZ R4, -R245, R245, 1 ;  /* 0x3f800000f5047423 */ /* 0x000fe400000101f5 */
[----:B------:R-:W-:Y:S02]  /*5e60*/  FFMA.FTZ R5, -R244, R244, 1 ;  /* 0x3f800000f4057423 */ /* 0x000fe400000101f4 */
[----:B------:R-:W-:Y:S02]  /*5e70*/  FMUL.FTZ R8, R8, c[0x0][0x2ec] ;  /* 0x0000bb0008087a20 */ /* 0x000fe40000410000 */
[----:B------:R-:W-:Y:S02]  /*5e80*/  FMUL.FTZ R13, R13, c[0x0][0x2ec] ;  /* 0x0000bb000d0d7a20 */ /* 0x000fe40000410000 */
[----:B------:R-:W-:Y:S02]  /*5e90*/  FADD.FTZ R16, -R72, R10 ;  /* 0x0000000a48107221 */ /* 0x000fe40000010100 */
[----:B------:R-:W-:Y:S02]  /*5ea0*/  FMUL.FTZ R6, R251, R6 ;  /* 0x00000006fb067220 */ /* 0x000fe40000410000 */
[----:B------:R-:W-:Y:S02]  /*5eb0*/  FMUL.FTZ R10, R4, c[0x0][0x2ec] ;  /* 0x0000bb00040a7a20 */ /* 0x000fe40000410000 */
[----:B------:R-:W-:Y:S02]  /*5ec0*/  FMUL.FTZ R4, R5, c[0x0][0x2ec] ;  /* 0x0000bb0005047a20 */ /* 0x000fe40000410000 */
[----:B------:R-:W-:Y:S02]  /*5ed0*/  FMUL.FTZ R8, R8, R73 ;  /* 0x0000004908087220 */ /* 0x000fe40000410000 */
[----:B------:R-:W-:Y:S02]  /*5ee0*/  FMUL.FTZ R13, R13, R17 ;  /* 0x000000110d0d7220 */ /* 0x000fe40000410000 */
[----:B------:R-:W-:Y:S02]  /*5ef0*/  FMUL.FTZ R10, R10, R6 ;  /* 0x000000060a0a7220 */ /* 0x000fe40000410000 */
[----:B------:R-:W-:Y:S01]  /*5f00*/  FMUL.FTZ R4, R4, R12 ;  /* 0x0000000c04047220 */ /* 0x000fe20000410000 */
[----:B------:R-:W-:Y:S01]  /*5f10*/  F2FP.BF16.PACK_AB R8, R8, R13 ;  /* 0x0000000d0808723e */ /* 0x000fe200000010ff */
[----:B------:R-:W-:Y:S02]  /*5f20*/  FADD.FTZ R13, -R72, R11 ;  /* 0x0000000b480d7221 */ /* 0x000fe40000010100 */
[----:B------:R-:W-:Y:S01]  /*5f30*/  FFMA.FTZ R5, -R99, R99, 1 ;  /* 0x3f80000063057423 */ /* 0x000fe20000010163 */
[----:B------:R-:W-:Y:S01]  /*5f40*/  F2FP.BF16.PACK_AB R4, R4, R10 ;  /* 0x0000000a0404723e */ /* 0x000fe200000010ff */
[----:B------:R-:W-:Y:S02]  /*5f50*/  FFMA.FTZ R6, -R98, R98, 1 ;  /* 0x3f80000062067423 */ /* 0x000fe40000010162 */
[----:B------:R-:W-:Y:S02]  /*5f60*/  FMUL.FTZ R11, R248, R16 ;  /* 0x00000010f80b7220 */ /* 0x000fe40000410000 */
[----:B------:R-:W-:Y:S01]  /*5f70*/  FMUL.FTZ R13, R246, R13 ;  /* 0x0000000df60d7220 */ /* 0x000fe20000410000 */
[----:B------:R1:W-:Y:S01]  /*5f80*/  STS [R103+0x12400], R4 ;  /* 0x0124000467007388 */ /* 0x0003e20000000800 */
[----:B------:R-:W-:Y:S02]  /*5f90*/  FMUL.FTZ R5, R5, c[0x0][0x2ec] ;  /* 0x0000bb0005057a20 */ /* 0x000fe40000410000 */
[----:B------:R-:W-:Y:S02]  /*5fa0*/  FMUL.FTZ R6, R6, c[0x0][0x2ec] ;  /* 0x0000bb0006067a20 */ /* 0x000fe40000410000 */
[----:B------:R-:W-:Y:S01]  /*5fb0*/  FMUL.FTZ R5, R5, R11 ;  /* 0x0000000b05057220 */ /* 0x000fe20000410000 */
[----:B------:R-:W-:Y:S01]  /*5fc0*/  STS [R102+0x12000], R9 ;  /* 0x0120000966007388 */ /* 0x000fe20000000800 */
[----:B------:R-:W-:Y:S02]  /*5fd0*/  FMUL.FTZ R6, R6, R13 ;  /* 0x0000000d06067220 */ /* 0x000fe40000410000 */
[C---:B------:R-:W-:Y:S02]  /*5fe0*/  FADD.FTZ R14, -R72.reuse, R14 ;  /* 0x0000000e480e7221 */ /* 0x040fe40000010100 */
[----:B------:R-:W-:Y:S01]  /*5ff0*/  FADD.FTZ R15, -R72, R15 ;  /* 0x0000000f480f7221 */ /* 0x000fe20000010100 */
[----:B------:R-:W-:Y:S01]  /*6000*/  F2FP.BF16.PACK_AB R6, R6, R5 ;  /* 0x000000050606723e */ /* 0x000fe200000010ff */
[----:B------:R-:W-:Y:S02]  /*6010*/  FFMA.FTZ R11, -R95, R95, 1 ;  /* 0x3f8000005f0b7423 */ /* 0x000fe4000001015f */
[----:B------:R-:W-:Y:S02]  /*6020*/  FFMA.FTZ R10, -R94, R94, 1 ;  /* 0x3f8000005e0a7423 */ /* 0x000fe4000001015e */
[----:B------:R-:W-:Y:S01]  /*6030*/  FMUL.FTZ R16, R250, R14 ;  /* 0x0000000efa107220 */ /* 0x000fe20000410000 */
[----:B------:R2:W-:Y:S01]  /*6040*/  STS [R102+0x12400], R6 ;  /* 0x0124000666007388 */ /* 0x0005e20000000800 */
[----:B------:R-:W-:Y:S02]  /*6050*/  FMUL.FTZ R17, R247, R15 ;  /* 0x0000000ff7117220 */ /* 0x000fe40000410000 */
[----:B------:R-:W-:Y:S02]  /*6060*/  FMUL.FTZ R11, R11, c[0x0][0x2ec] ;  /* 0x0000bb000b0b7a20 */ /* 0x000fe40000410000 */
[----:B------:R-:W-:Y:S01]  /*6070*/  FMUL.FTZ R10, R10, c[0x0][0x2ec] ;  /* 0x0000bb000a0a7a20 */ /* 0x000fe20000410000 */
[----:B------:R-:W-:Y:S01]  /*6080*/  STS [R101+0x12000], R8 ;  /* 0x0120000865007388 */ /* 0x000fe20000000800 */
[----:B------:R-:W-:Y:S02]  /*6090*/  FMUL.FTZ R11, R11, R16 ;  /* 0x000000100b0b7220 */ /* 0x000fe40000410000 */
[----:B------:R-:W-:Y:S02]  /*60a0*/  FMUL.FTZ R10, R10, R17 ;  /* 0x000000110a0a7220 */ /* 0x000fe40000410000 */
[C---:B------:R-:W-:Y:S01]  /*60b0*/  FADD.FTZ R18, -R72.reuse, R18 ;  /* 0x0000001248127221 */ /* 0x040fe20000010100 */
[----:B-1----:R3:W5:Y:S01]  /*60c0*/  LDL.LU R103, [R1+0xb8] ;  /* 0x0000b80001677983 */ /* 0x0027620000300800 */
[----:B------:R-:W-:Y:S01]  /*60d0*/  FADD.FTZ R19, -R72, R19 ;  /* 0x0000001348137221 */ /* 0x000fe20000010100 */
[----:B------:R-:W-:Y:S01]  /*60e0*/  F2FP.BF16.PACK_AB R5, R10, R11 ;  /* 0x0000000b0a05723e */ /* 0x000fe200000010ff */
[----:B------:R-:W-:Y:S02]  /*60f0*/  FFMA.FTZ R12, -R91, R91, 1 ;  /* 0x3f8000005b0c7423 */ /* 0x000fe4000001015b */
[----:B------:R-:W-:Y:S02]  /*6100*/  FFMA.FTZ R13, -R93, R93, 1 ;  /* 0x3f8000005d0d7423 */ /* 0x000fe4000001015d */
[----:B------:R-:W-:Y:S01]  /*6110*/  FMUL.FTZ R14, R97, R18 ;  /* 0x00000012610e7220 */ /* 0x000fe20000410000 */
[----:B------:R-:W-:Y:S01]  /*6120*/  STS [R101+0x12400], R5 ;  /* 0x0124000565007388 */ /* 0x000fe20000000800 */
[----:B------:R-:W-:Y:S02]  /*6130*/  FMUL.FTZ R15, R96, R19 ;  /* 0x00000013600f7220 */ /* 0x000fe40000410000 */
[----:B------:R-:W-:Y:S02]  /*6140*/  FMUL.FTZ R13, R13, c[0x0][0x2ec] ;  /* 0x0000bb000d0d7a20 */ /* 0x000fe40000410000 */
[----:B------:R-:W-:Y:S01]  /*6150*/  FMUL.FTZ R12, R12, c[0x0][0x2ec] ;  /* 0x0000bb000c0c7a20 */ /* 0x000fe20000410000 */
[----:B------:R-:W-:Y:S01]  /*6160*/  STS [R100+0x12000], R7 ;  /* 0x0120000764007388 */ /* 0x000fe20000000800 */
[----:B------:R-:W-:Y:S02]  /*6170*/  FMUL.FTZ R13, R13, R14 ;  /* 0x0000000e0d0d7220 */ /* 0x000fe40000410000 */
[----:B------:R-:W-:Y:S02]  /*6180*/  FMUL.FTZ R12, R12, R15 ;  /* 0x0000000f0c0c7220 */ /* 0x000fe40000410000 */
[----:B--2---:R3:W5:Y:S01]  /*6190*/  LDL.LU R102, [R1+0xb4] ;  /* 0x0000b40001667983 */ /* 0x0047620000300800 */
[----:B------:R-:W-:Y:S02]  /*61a0*/  IMAD R92, R92, c[0x0][0x1c0], RZ ;  /* 0x000070005c5c7a24 */ /* 0x000fe400078e02ff */
[----:B------:R-:W-:Y:S03]  /*61b0*/  F2FP.BF16.PACK_AB R4, R12, R13 ;  /* 0x0000000d0c04723e */ /* 0x000fe600000010ff */
[----:B------:R-:W-:Y:S02]  /*61c0*/  LEA R92, -R92, RZ, 0x6 ;  /* 0x000000ff5c5c7211 */ /* 0x000fe400078e31ff */
[----:B------:R-:W-:Y:S05]  /*61d0*/  STS [R100+0x12400], R4 ;  /* 0x0124000464007388 */ /* 0x000fea0000000800 */
[----:B------:R-:W-:Y:S06]  /*61e0*/  BAR.SYNC.DEFER_BLOCKING 0x0 ;  /* 0x0000000000007b1d */ /* 0x000fec0000010000 */
[----:B------:R-:W-:Y:S05]  /*61f0*/  LDSM.16.MT88.4 R4, [R3+0x14000] ;  /* 0x014000000304783b */ /* 0x000fea0000004200 */
[----:B------:R-:W1:Y:S05]  /*6200*/  LDSM.16.MT88.4 R8, [R0+0x6000] ;  /* 0x006000000008783b */ /* 0x000e6a0000004200 */
[----:B------:R-:W2:Y:S05]  /*6210*/  LDSM.16.MT88.4 R12, [R2+0x14000] ;  /* 0x01400000020c783b */ /* 0x000eaa0000004200 */
[----:B------:R-:W4:Y:S05]  /*6220*/  LDSM.16.MT88.4 R16, [R0+0x8000] ;  /* 0x008000000010783b */ /* 0x000f2a0000004200 */
[----:B------:R-:W3:Y:S05]  /*6230*/  LDSM.16.MT88.4 R68, [R0+0xa000] ;  /* 0x00a000000044783b */ /* 0x000eea0000004200 */
[----:B------:R-:W-:Y:S05]  /*6240*/  LDSM.16.MT88.4 R72, [R3+0x14800] ;  /* 0x014800000348783b */ /* 0x000fea0000004200 */
[----:B------:R-:W3:Y:S05]  /*6250*/  LDSM.16.MT88.4 R76, [R0+0x6800] ;  /* 0x00680000004c783b */ /* 0x000eea0000004200 */
[----:B------:R-:W3:Y:S05]  /*6260*/  LDSM.16.MT88.4 R80, [R2+0x14800] ;  /* 0x014800000250783b */ /* 0x000eea0000004200 */
[----:B------:R-:W3:Y:S01]  /*6270*/  LDSM.16.MT88.4 R84, [R0+0x8800] ;  /* 0x008800000054783b */ /* 0x000ee20000004200 */
[-C--:B-1----:R-:W-:Y:S04]  /*6280*/  HMMA.16816.F32.BF16 R20, R4, R8.reuse, R20 ;  /* 0x000000080414723c */ /* 0x082fe80000041814 */
[----:B------:R-:W-:Y:S05]  /*6290*/  LDSM.16.MT88.4 R88, [R2+0x15800] ;  /* 0x015800000258783b */ /* 0x000fea0000004200 */
[----:B------:R1:W5:Y:S01]  /*62a0*/  LDL.LU R101, [R1+0xb0] ;  /* 0x0000b00001657983 */ /* 0x0003620000300800 */
[C---:B--2---:R-:W-:Y:S04]  /*62b0*/  HMMA.16816.F32.BF16 R24, R12.reuse, R8, R24 ;  /* 0x000000080c18723c */ /* 0x044fe80000041818 */
[----:B------:R1:W5:Y:S04]  /*62c0*/  LDL.LU R100, [R1+0xa8] ;  /* 0x0000a80001647983 */ /* 0x0003680000300800 */
[-C--:B------:R-:W-:Y:S01]  /*62d0*/  HMMA.16816.F32.BF16 R28, R12, R10.reuse, R28 ;  /* 0x0000000a0c1c723c */ /* 0x080fe2000004181c */
[----:B------:R-:W2:Y:S07]  /*62e0*/  LDL.LU.64 R94, [R1+0x30] ;  /* 0x00003000015e7983 */ /* 0x000eae0000300a00 */
[C---:B------:R-:W-:Y:S01]  /*62f0*/  HMMA.16816.F32.BF16 R32, R4.reuse, R10, R32 ;  /* 0x0000000a0420723c */ /* 0x040fe20000041820 */
[----:B------:R-:W1:Y:S07]  /*6300*/  LDSM.16.MT88.4 R8, [R0+0xa800] ;  /* 0x00a800000008783b */ /* 0x000e6e0000004200 */
[-C--:B----4-:R-:W-:Y:S08]  /*6310*/  HMMA.16816.F32.BF16 R36, R4, R16.reuse, R36 ;  /* 0x000000100424723c */ /* 0x090ff00000041824 */
[C---:B------:R-:W-:Y:S08]  /*6320*/  HMMA.16816.F32.BF16 R40, R12.reuse, R16, R40 ;  /* 0x000000100c28723c */ /* 0x040ff00000041828 */
[-C--:B------:R-:W-:Y:S08]  /*6330*/  HMMA.16816.F32.BF16 R44, R12, R18.reuse, R44 ;  /* 0x000000120c2c723c */ /* 0x080ff0000004182c */
[C---:B------:R-:W-:Y:S01]  /*6340*/  HMMA.16816.F32.BF16 R48, R4.reuse, R18, R48 ;  /* 0x000000120430723c */ /* 0x040fe20000041830 */
[----:B------:R-:W-:Y:S07]  /*6350*/  LDSM.16.MT88.4 R16, [R2+0x15000] ;  /* 0x015000000210783b */ /* 0x000fee0000004200 */
[-C--:B---3--:R-:W-:Y:S08]  /*6360*/  HMMA.16816.F32.BF16 R52, R4, R68.reuse, R52 ;  /* 0x000000440434723c */ /* 0x088ff00000041834 */
[C---:B------:R-:W-:Y:S08]  /*6370*/  HMMA.16816.F32.BF16 R56, R12.reuse, R68, R56 ;  /* 0x000000440c38723c */ /* 0x040ff00000041838 */
[-C--:B------:R-:W-:Y:S01]  /*6380*/  HMMA.16816.F32.BF16 R60, R12, R70.reuse, R60 ;  /* 0x000000460c3c723c */ /* 0x080fe2000004183c */
[----:B------:R-:W-:Y:S07]  /*6390*/  LDSM.16.MT88.4 R12, [R0+0x7000] ;  /* 0x00700000000c783b */ /* 0x000fee0000004200 */
[----:B------:R-:W-:Y:S01]  /*63a0*/  HMMA.16816.F32.BF16 R64, R4, R70, R64 ;  /* 0x000000460440723c */ /* 0x000fe20000041840 */
[----:B------:R-:W3:Y:S05]  /*63b0*/  LDSM.16.MT88.4 R4, [R3+0x15000] ;  /* 0x015000000304783b */ /* 0x000eea0000004200 */
[----:B------:R-:W4:Y:S02]  /*63c0*/  LDSM.16.MT88.4 R68, [R0+0x9000] ;  /* 0x009000000044783b */ /* 0x000f240000004200 */
[-C--:B------:R-:W-:Y:S08]  /*63d0*/  HMMA.16816.F32.BF16 R20, R72, R76.reuse, R20 ;  /* 0x0000004c4814723c */ /* 0x080ff00000041814 */
[C---:B------:R-:W-:Y:S08]  /*63e0*/  HMMA.16816.F32.BF16 R24, R80.reuse, R76, R24 ;  /* 0x0000004c5018723c */ /* 0x040ff00000041818 */
        /* <DEDUP_REMOVED lines=13> */
[----:B------:R-:W1:Y:S05]  /*64c0*/  LDSM.16.MT88.4 R8, [R0+0x9800] ;  /* 0x009800000008783b */ /* 0x000e6a0000004200 */
[----:B------:R-:W1:Y:S02]  /*64d0*/  LDSM.16.MT88.4 R72, [R0+0xb800] ;  /* 0x00b800000048783b */ /* 0x000e640000004200 */
[-C--:B---3--:R-:W-:Y:S03]  /*64e0*/  HMMA.16816.F32.BF16 R20, R4, R12.reuse, R20 ;  /* 0x0000000c0414723c */ /* 0x088fe60000041814 */
[----:B------:R-:W-:Y:S05]  /*64f0*/  BAR.SYNC.DEFER_BLOCKING 0x0 ;  /* 0x0000000000007b1d */ /* 0x000fea0000010000 */
[C---:B------:R-:W-:Y:S08]  /*6500*/  HMMA.16816.F32.BF16 R24, R16.reuse, R12, R24 ;  /* 0x0000000c1018723c */ /* 0x040ff00000041818 */
[-C--:B------:R-:W-:Y:S08]  /*6510*/  HMMA.16816.F32.BF16 R28, R16, R14.reuse, R28 ;  /* 0x0000000e101c723c */ /* 0x080ff0000004181c */
[C---:B------:R-:W-:Y:S08]  /*6520*/  HMMA.16816.F32.BF16 R32, R4.reuse, R14, R32 ;  /* 0x0000000e0420723c */ /* 0x040ff00000041820 */
[-C--:B----4-:R-:W-:Y:S08]  /*6530*/  HMMA.16816.F32.BF16 R36, R4, R68.reuse, R36 ;  /* 0x000000440424723c */ /* 0x090ff00000041824 */
[C---:B------:R-:W-:Y:S08]  /*6540*/  HMMA.16816.F32.BF16 R40, R16.reuse, R68, R40 ;  /* 0x000000441028723c */ /* 0x040ff00000041828 */
[-C--:B------:R-:W-:Y:S08]  /*6550*/  HMMA.16816.F32.BF16 R44, R16, R70.reuse, R44 ;  /* 0x00000046102c723c */ /* 0x080ff0000004182c */
[C---:B------:R-:W-:Y:S08]  /*6560*/  HMMA.16816.F32.BF16 R48, R4.reuse, R70, R48 ;  /* 0x000000460430723c */ /* 0x040ff00000041830 */
[-C--:B------:R-:W-:Y:S08]  /*6570*/  HMMA.16816.F32.BF16 R52, R4, R76.reuse, R52 ;  /* 0x0000004c0434723c */ /* 0x080ff00000041834 */
[C---:B------:R-:W-:Y:S08]  /*6580*/  HMMA.16816.F32.BF16 R56, R16.reuse, R76, R56 ;  /* 0x0000004c1038723c */ /* 0x040ff00000041838 */
[-C--:B------:R-:W-:Y:S08]  /*6590*/  HMMA.16816.F32.BF16 R60, R16, R78.reuse, R60 ;  /* 0x0000004e103c723c */ /* 0x080ff0000004183c */
[----:B------:R-:W-:Y:S08]  /*65a0*/  HMMA.16816.F32.BF16 R64, R4, R78, R64 ;  /* 0x0000004e0440723c */ /* 0x000ff00000041840 */
[-C--:B-1----:R-:W-:Y:S08]  /*65b0*/  HMMA.16816.F32.BF16 R20, R80, R84.reuse, R20 ;  /* 0x000000545014723c */ /* 0x082ff00000041814 */
[C---:B------:R-:W-:Y:S08]  /*65c0*/  HMMA.16816.F32.BF16 R24, R88.reuse, R84, R24 ;  /* 0x000000545818723c */ /* 0x040ff00000041818 */
[-C--:B------:R-:W-:Y:S08]  /*65d0*/  HMMA.16816.F32.BF16 R28, R88, R86.reuse, R28 ;  /* 0x00000056581c723c */ /* 0x080ff0000004181c */
[C---:B------:R-:W-:Y:S04]  /*65e0*/  HMMA.16816.F32.BF16 R32, R80.reuse, R86, R32 ;  /* 0x000000565020723c */ /* 0x040fe80000041820 */
[C---:B--2---:R-:W-:Y:S04]  /*65f0*/  LEA R5, P1, R92.reuse, R94, 0x2 ;  /* 0x0000005e5c057211 */ /* 0x044fe800078210ff */
[-C--:B------:R-:W-:Y:S04]  /*6600*/  HMMA.16816.F32.BF16 R36, R80, R8.reuse, R36 ;  /* 0x000000085024723c */ /* 0x080fe80000041824 */
[----:B------:R-:W-:Y:S04]  /*6610*/  LEA.HI.X.SX32 R4, R92, R95, 0x2, P1 ;  /* 0x0000005f5c047211 */ /* 0x000fe800008f16ff */
        /* <DEDUP_REMOVED lines=10> */
[----:B------:R-:W-:Y:S01]  /*66c0*/  HMMA.16816.F32.BF16 R64, R80, R74, R64 ;  /* 0x0000004a5040723c */ /* 0x000fe20000041840 */
[----:B------:R-:W-:-:S07]  /*66d0*/  @!P0 BRA `(.L_x_483) ;  /* 0x0000036000008947 */ /* 0x000fce0003800000 */
        /* <DEDUP_REMOVED lines=54> */
.L_x_483:
        /* <DEDUP_REMOVED lines=418> */
.L_x_484:
        /* <DEDUP_REMOVED lines=172> */
.L_x_486:
        /* <DEDUP_REMOVED lines=18> */
.L_x_487:
        /* <DEDUP_REMOVED lines=55> */
.L_x_489:
[----:B------:R-:W-:Y:S05]  /*93b0*/  BSYNC B0 ;  /* 0x0000000000007941 */ /* 0x000fea0003800000 */
.L_x_488:
        /* <DEDUP_REMOVED lines=19> */
.L_x_491:
[----:B------:R-:W-:Y:S05]  /*94f0*/  BSYNC B0 ;  /* 0x0000000000007941 */ /* 0x000fea0003800000 */
.L_x_490:
        /* <DEDUP_REMOVED lines=29> */
.L_x_493:
[----:B------:R-:W-:Y:S05]  /*96d0*/  BSYNC B0 ;  /* 0x0000000000007941 */ /* 0x000fea0003800000 */
.L_x_492:
        /* <DEDUP_REMOVED lines=16> */
.L_x_466:
[----:B------:R-:W-:Y:S05]  /*97e0*/  BSYNC B1 ;  /* 0x0000000000017941 */ /* 0x000fea0003800000 */
.L_x_452:
        /* <DEDUP_REMOVED lines=11> */
.L_x_494:
[----:B------:R-:W-:Y:S05]  /*98a0*/  EXIT ;  /* 0x000000000000794d */ /* 0x000fea0003800000 */
.L_x_496:
        /* <DEDUP_REMOVED lines=13> */
.L_x_810:


//--------------------- .text._ZN5flash25flash_bwd_dot_do_o_kernelILb0E23Flash_bwd_kernel_traitsILi192ELi64ELi64ELi8ELi4ELi2ELi2ELb1ELb1EN7cutlass10bfloat16_tE19Flash_kernel_traitsILi192ELi64ELi64ELi8ES3_EEEEvNS_16Flash_bwd_paramsE --------------------------
	.section	.text._ZN5flash25flash_bwd_dot_do_o_kernelILb0E23Flash_bwd_kernel_traitsILi192ELi64ELi64ELi8ELi4ELi2ELi2ELb1ELb1EN7cutlass10bfloat16_tE19Flash_kernel_traitsILi192ELi64ELi64ELi8ES3_EEEEvNS_16Flash_bwd_paramsE,"ax",@progbits
	.sectioninfo	@"SHI_REGISTERS=62"
	.align	128
        .global         _ZN5flash25flash_bwd_dot_do_o_kernelILb0E23Flash_bwd_kernel_traitsILi192ELi64ELi64ELi8ELi4ELi2ELi2ELb1ELb1EN7cutlass10bfloat16_tE19Flash_kernel_traitsILi192ELi64ELi64ELi8ES3_EEEEvNS_16Flash_bwd_paramsE
        .type           _ZN5flash25flash_bwd_dot_do_o_kernelILb0E23Flash_bwd_kernel_traitsILi192ELi64ELi64ELi8ELi4ELi2ELi2ELb1ELb1EN7cutlass10bfloat16_tE19Flash_kernel_traitsILi192ELi64ELi64ELi8ES3_EEEEvNS_16Flash_bwd_paramsE,@function
        .size           _ZN5flash25flash_bwd_dot_do_o_kernelILb0E23Flash_bwd_kernel_traitsILi192ELi64ELi64ELi8ELi4ELi2ELi2ELb1ELb1EN7cutlass10bfloat16_tE19Flash_kernel_traitsILi192ELi64ELi64ELi8ES3_EEEEvNS_16Flash_bwd_paramsE,(.L_x_811 - _ZN5flash25flash_bwd_dot_do_o_kernelILb0E23Flash_bwd_kernel_traitsILi192ELi64ELi64ELi8ELi4ELi2ELi2ELb1ELb1EN7cutlass10bfloat16_tE19Flash_kernel_traitsILi192ELi64ELi64ELi8ES3_EEEEvNS_16Flash_bwd_paramsE)
        .other          _ZN5flash25flash_bwd_dot_do_o_kernelILb0E23Flash_bwd_kernel_traitsILi192ELi64ELi64ELi8ELi4ELi2ELi2ELb1ELb1EN7cutlass10bfloat16_tE19Flash_kernel_traitsILi192ELi64ELi64ELi8ES3_EEEEvNS_16Flash_bwd_paramsE,@"STO_CUDA_ENTRY STV_DEFAULT"
_ZN5flash25flash_bwd_dot_do_o_kernelILb0E23Flash_bwd_kernel_traitsILi192ELi64ELi64ELi8ELi4ELi2ELi2ELb1ELb1EN7cutlass10bfloat16_tE19Flash_kernel_traitsILi192ELi64ELi64ELi8ES3_EEEEvNS_16Flash_bwd_paramsE:
.text._ZN5flash25flash_bwd_dot_do_o_kernelILb0E23Flash_bwd_kernel_traitsILi192ELi64ELi64ELi8ELi4ELi2ELi2ELb1ELb1EN7cutlass10bfloat16_tE19Flash_kernel_traitsILi192ELi64ELi64ELi8ES3_EEEEvNS_16Flash_bwd_paramsE:
[----:B------:R-:W-:Y:S02]  /*0000*/  IMAD.MOV.U32 R1, RZ, RZ, c[0x0][0x28] ;  /* 0x00000a00ff017624 */ /* 0x000fe400078e00ff */
[----:B------:R-:W0:Y:S01]  /*0010*/  S2R R6, SR_CTAID.Y ;  /* 0x0000000000067919 */ /* 0x000e220000002600 */
[----:B------:R-:W-:Y:S01]  /*0020*/  ISETP.NE.U32.AND P0, PT, RZ, c[0x0][0x240], PT ;  /* 0x00009000ff007a0c */ /* 0x000fe20003f05070 */
[----:B------:R-:W-:Y:S01]  /*0030*/  IMAD.MOV.U32 R7, RZ, RZ, -0x1 ;  /* 0xffffffffff077424 */ /* 0x000fe200078e00ff */
[----:B------:R-:W-:Y:S02]  /*0040*/  ULDC.64 UR4, c[0x0][0x118] ;  /* 0x0000460000047ab9 */ /* 0x000fe40000000a00 */
[----:B------:R-:W-:-:S13]  /*0050*/  ISETP.NE.AND.EX P0, PT, RZ, c[0x0][0x244], PT, P0 ;  /* 0x00009100ff007a0c */ /* 0x000fda0003f05300 */
[----:B------:R-:W-:Y:S01]  /*0060*/  @P0 MOV R5, 0x4 ;  /* 0x0000000400050802 */ /* 0x000fe20000000f00 */
[----:B------:R-:W-:Y:S01]  /*0070*/  @P0 IMAD.MOV.U32 R3, RZ, RZ, 0x4 ;  /* 0x00000004ff030424 */ /* 0x000fe200078e00ff */
[----:B0-----:R-:W-:-:S03]  /*0080*/  @P0 IADD3 R4, R6, 0x1, RZ ;  /* 0x0000000106040810 */ /* 0x001fc60007ffe0ff */
[----:B------:R-:W-:-:S04]  /*0090*/  @P0 IMAD.WIDE R2, R6, R3, c[0x0][0x240] ;  /* 0x0000900006020625 */ /* 0x000fc800078e0203 */
[----:B------:R-:W-:Y:S01]  /*00a0*/  @P0 IMAD.WIDE R4, R4, R5, c[0x0][0x240] ;  /* 0x0000900004040625 */ /* 0x000fe200078e0205 */
[----:B------:R-:W2:Y:S05]  /*00b0*/  @P0 LDG.E R7, [R2.64] ;  /* 0x0000000402070981 */ /* 0x000eaa000c1e1900 */
[----:B------:R-:W2:Y:S04]  /*00c0*/  @P0 LDG.E R4, [R4.64] ;  /* 0x0000000404040981 */ /* 0x000ea8000c1e1900 */
[----:B------:R-:W0:Y:S02]  /*00d0*/  S2R R9, SR_CTAID.X ;  /* 0x0000000000097919 */ /* 0x000e240000002500 */
[----:B0-----:R-:W-:Y:S01]  /*00e0*/  SHF.L.U32 R9, R9, 0x6, RZ ;  /* 0x0000000609097819 */ /* 0x001fe200000006ff */
[----:B--2---:R-:W-:-:S02]  /*00f0*/  @P0 IMAD.IADD R8, R4, 0x1, -R7 ;  /* 0x0000000104080824 */ /* 0x004fc400078e0a07 */
[----:B------:R-:W-:-:S05]  /*0100*/  @!P0 IMAD.MOV.U32 R8, RZ, RZ, c[0x0][0x214] ;  /* 0x00008500ff088624 */ /* 0x000fca00078e00ff */
[----:B------:R-:W-:-:S13]  /*0110*/  ISETP.GT.AND P0, PT, R8, R9, PT ;  /* 0x000000090800720c */ /* 0x000fda0003f04270 */
[----:B------:R-:W-:Y:S05]  /*0120*/  @!P0 EXIT ;  /* 0x000000000000894d */ /* 0x000fea0003800000 */
[C---:B------:R-:W-:Y:S01]  /*0130*/  ISETP.NE.AND P1, PT, R7.reuse, -0x1, PT ;  /* 0xffffffff0700780c */ /* 0x040fe20003f25270 */
[----:B------:R-:W0:Y:S01]  /*0140*/  S2R R11, SR_CTAID.Z ;  /* 0x00000000000b7919 */ /* 0x000e220000002700 */
[----:B------:R-:W-:Y:S02]  /*0150*/  ULDC.U8 UR6, c[0x0][0x328] ;  /* 0x0000ca0000067ab9 */ /* 0x000fe40000000000 */
[----:B------:R-:W-:Y:S01]  /*0160*/  ISETP.NE.AND P0, PT, RZ, UR6, PT ;  /* 0x00000006ff007c0c */ /* 0x000fe2000bf05270 */
[----:B------:R-:W1:Y:S08]  /*0170*/  S2R R0, SR_TID.X ;  /* 0x0000000000007919 */ /* 0x000e700000002100 */
[----:B------:R-:W-:Y:S01]  /*0180*/  @P1 IMAD.WIDE.U32 R2, R7, c[0x0][0x370], RZ ;  /* 0x0000dc0007021a25 */ /* 0x000fe200078e00ff */
[----:B------:R-:W-:-:S02]  /*0190*/  @!P1 SHF.R.S32.HI R4, RZ, 0x1f, R6 ;  /* 0x0000001fff049819 */ /* 0x000fc40000011406 */
[----:B------:R-:W-:Y:S01]  /*01a0*/  @!P1 SHF.R.S32.HI R19, RZ, 0x1f, R6 ;  /* 0x0000001fff139819 */ /* 0x000fe20000011406 */
[C---:B------:R-:W-:Y:S02]  /*01b0*/  @P1 IMAD R15, R7.reuse, c[0x0][0x374], R3 ;  /* 0x0000dd00070f1a24 */ /* 0x040fe400078e0203 */
[----:B------:R-:W-:Y:S02]  /*01c0*/  @P1 IMAD.MOV.U32 R29, RZ, RZ, R2 ;  /* 0x000000ffff1d1224 */ /* 0x000fe400078e0002 */
[----:B------:R-:W-:-:S04]  /*01d0*/  @P1 IMAD.WIDE.U32 R2, R7, c[0x0][0x1e8], RZ ;  /* 0x00007a0007021a25 */ /* 0x000fc800078e00ff */
[----:B------:R-:W-:Y:S01]  /*01e0*/  @!P1 IMAD R5, R4, c[0x0][0x368], RZ ;  /* 0x0000da0004059a24 */ /* 0x000fe200078e02ff */
[----:B------:R-:W-:Y:S01]  /*01f0*/  @P1 MOV R53, R2 ;  /* 0x0000000200351202 */ /* 0x000fe20000000f00 */
[----:B------:R-:W-:Y:S02]  /*0200*/  @!P1 IMAD R19, R19, c[0x0][0x1e0], RZ ;  /* 0x0000780013139a24 */ /* 0x000fe400078e02ff */
[----:B------:R-:W-:Y:S02]  /*0210*/  @P1 IMAD R13, R7, c[0x0][0x1ec], R3 ;  /* 0x00007b00070d1a24 */ /* 0x000fe400078e0203 */
[C---:B------:R-:W-:Y:S02]  /*0220*/  @!P1 IMAD R17, R6.reuse, c[0x0][0x36c], R5 ;  /* 0x0000db0006119a24 */ /* 0x040fe400078e0205 */
[----:B------:R-:W-:-:S04]  /*0230*/  @!P1 IMAD.WIDE.U32 R2, R6, c[0x0][0x368], RZ ;  /* 0x0000da0006029a25 */ /* 0x000fc800078e00ff */
[----:B------:R-:W-:Y:S01]  /*0240*/  @!P1 IMAD.WIDE.U32 R4, R6, c[0x0][0x1e0], RZ ;  /* 0x0000780006049a25 */ /* 0x000fe200078e00ff */
[----:B------:R-:W-:-:S03]  /*0250*/  @!P1 IADD3 R15, R3, R17, RZ ;  /* 0x00000011030f9210 */ /* 0x000fc60007ffe0ff */
[----:B------:R-:W-:Y:S02]  /*0260*/  @!P1 IMAD R19, R6, c[0x0][0x1e4], R19 ;  /* 0x0000790006139a24 */ /* 0x000fe400078e0213 */
[----:B------:R-:W-:Y:S02]  /*0270*/  @!P1 IMAD.MOV.U32 R29, RZ, RZ, R2 ;  /* 0x000000ffff1d9224 */ /* 0x000fe400078e0002 */
[----:B------:R-:W-:Y:S01]  /*0280*/  @!P1 IMAD.MOV.U32 R53, RZ, RZ, R4 ;  /* 0x000000ffff359224 */ /* 0x000fe200078e0004 */
[----:B------:R-:W-:Y:S01]  /*0290*/  @!P1 IADD3 R13, R5, R19, RZ ;  /* 0x00000013050d9210 */ /* 0x000fe20007ffe0ff */
[----:B------:R-:W-:Y:S05]  /*02a0*/  @!P0 BRA `(.L_x_497) ;  /* 0x0000007000008947 */ /* 0x000fea0003800000 */
[----:B01----:R-:W-:Y:S01]  /*02b0*/  MOV R5, c[0x0][0x210] ;  /* 0x0000840000057a02 */ /* 0x003fe20000000f00 */
[C---:B------:R-:W-:Y:S02]  /*02c0*/  @!P1 IMAD R7, R6.reuse, c[0x0][0x224], RZ ;  /* 0x0000890006079a24 */ /* 0x040fe400078e02ff */
[----:B------:R-:W-:Y:S02]  /*02d0*/  IMAD.MOV.U32 R2, RZ, RZ, 0x80 ;  /* 0x00000080ff027424 */ /* 0x000fe400078e00ff */
[----:B------:R-:W-:-:S02]  /*02e0*/  IMAD R3, R6, 0x80, R7 ;  /* 0x0000008006037824 */ /* 0x000fc400078e0207 */
[----:B------:R-:W-:-:S04]  /*02f0*/  IMAD R2, R2, R5, c[0x0][0x234] ;  /* 0x00008d0002027624 */ /* 0x000fc800078e0205 */
[----:B------:R-:W-:Y:S01]  /*0300*/  IMAD R2, R2, R11, R3 ;  /* 0x0000000b02027224 */ /* 0x000fe200078e0203 */
[----:B------:R-:W-:Y:S05]  /*0310*/  BRA `(.L_x_498) ;  /* 0x0000002000007947 */ /* 0x000fea0003800000 */
.L_x_497:
[----:B01----:R-:W-:-:S04]  /*0320*/  IMAD R2, R6, c[0x0][0x1c0], R11 ;  /* 0x0000700006027a24 */ /* 0x003fc800078e020b */
[----:B------:R-:W-:Y:S02]  /*0330*/  IMAD R2, R2, c[0x0][0x224], RZ ;  /* 0x0000890002027a24 */ /* 0x000fe400078e02ff */
.L_x_498:
[----:B------:R-:W-:Y:S01]  /*0340*/  SHF.R.S32.HI R3, RZ, 0x1f, R0 ;  /* 0x0000001fff037819 */ /* 0x000fe20000011400 */
[--C-:B------:R-:W-:Y:S01]  /*0350*/  IMAD.IADD R8, R8, 0x1, -R9.reuse ;  /* 0x0000000108087824 */ /* 0x100fe200078e0a09 */
[----:B------:R-:W-:Y:S01]  /*0360*/  SHF.R.S32.HI R4, RZ, 0x1f, R9 ;  /* 0x0000001fff047819 */ /* 0x000fe20000011409 */
[----:B------:R-:W-:Y:S01]  /*0370*/  BSSY B0, `(.L_x_499) ;  /* 0x000003a000007945 */ /* 0x000fe20003800000 */
[-C--:B------:R-:W-:Y:S01]  /*0380*/  LEA.HI R59, R3, R0.reuse, RZ, 0x3 ;  /* 0x00000000033b7211 */ /* 0x080fe200078f18ff */
[----:B------:R-:W-:Y:S01]  /*0390*/  CS2R R18, SRZ ;  /* 0x0000000000127805 */ /* 0x000fe2000001ff00 */
[----:B------:R-:W-:Y:S01]  /*03a0*/  SHF.R.S32.HI R10, RZ, 0x1f, R11 ;  /* 0x0000001fff0a7819 */ /* 0x000fe2000001140b */
[C---:B------:R-:W-:Y:S01]  /*03b0*/  IMAD R12, R4.reuse, c[0x0][0x1e8], RZ ;  /* 0x00007a00040c7a24 */ /* 0x040fe200078e02ff */
[----:B------:R-:W-:Y:S01]  /*03c0*/  LOP3.LUT R3, R59, 0x1ffffff8, RZ, 0xc0, !PT ;  /* 0x1ffffff83b037812 */ /* 0x000fe200078ec0ff */
[----:B------:R-:W-:Y:S01]  /*03d0*/  CS2R R16, SRZ ;  /* 0x0000000000107805 */ /* 0x000fe2000001ff00 */
[----:B------:R-:W-:Y:S01]  /*03e0*/  SHF.R.S32.HI R59, RZ, 0x3, R59 ;  /* 0x00000003ff3b7819 */ /* 0x000fe2000001143b */
[----:B------:R-:W-:Y:S01]  /*03f0*/  IMAD R12, R9, c[0x0][0x1ec], R12 ;  /* 0x00007b00090c7a24 */ /* 0x000fe200078e020c */
[----:B------:R-:W-:Y:S01]  /*0400*/  IADD3 R3, -R3, R0, RZ ;  /* 0x0000000003037210 */ /* 0x000fe20007ffe1ff */
[----:B------:R-:W-:Y:S01]  /*0410*/  CS2R R26, SRZ ;  /* 0x00000000001a7805 */ /* 0x000fe2000001ff00 */
[----:B------:R-:W-:Y:S01]  /*0420*/  CS2R R22, SRZ ;  /* 0x0000000000167805 */ /* 0x000fe2000001ff00 */
[----:B------:R-:W-:Y:S01]  /*0430*/  CS2R R20, SRZ ;  /* 0x0000000000147805 */ /* 0x000fe2000001ff00 */
[----:B------:R-:W-:Y:S01]  /*0440*/  CS2R R24, SRZ ;  /* 0x0000000000187805 */ /* 0x000fe2000001ff00 */
[----:B------:R-:W-:Y:S01]  /*0450*/  IMAD.SHL.U32 R54, R3, 0x8, RZ ;  /* 0x0000000803367824 */ /* 0x000fe200078e00ff */
[----:B------:R-:W-:Y:S01]  /*0460*/  IADD3 R3, R9, R2, RZ ;  /* 0x0000000209037210 */ /* 0x000fe20007ffe0ff */
[----:B------:R-:W-:-:S03]  /*0470*/  IMAD R2, R4, c[0x0][0x370], RZ ;  /* 0x0000dc0004027a24 */ /* 0x000fc600078e02ff */
[----:B------:R-:W-:Y:S01]  /*0480*/  SHF.R.S32.HI R55, RZ, 0x1f, R54 ;  /* 0x0000001fff377819 */ /* 0x000fe20000011436 */
[----:B------:R-:W-:Y:S01]  /*0490*/  IMAD R2, R9, c[0x0][0x374], R2 ;  /* 0x0000dd0009027a24 */ /* 0x000fe200078e0202 */
[----:B------:R-:W-:-:S03]  /*04a0*/  IADD3 R58, R54, 0x40, RZ ;  /* 0x00000040363a7810 */ /* 0x000fc60007ffe0ff */
[----:B------:R-:W-:-:S04]  /*04b0*/  IMAD.WIDE.U32 R4, R9, c[0x0][0x370], R54 ;  /* 0x0000dc0009047a25 */ /* 0x000fc800078e0036 */
[----:B------:R-:W-:Y:S01]  /*04c0*/  IMAD.WIDE.U32 R6, R9, c[0x0][0x1e8], R54 ;  /* 0x00007a0009067a25 */ /* 0x000fe200078e0036 */
[----:B------:R-:W-:-:S03]  /*04d0*/  IADD3 R28, P0, R29, R4, RZ ;  /* 0x000000041d1c7210 */ /* 0x000fc60007f1e0ff */
[C---:B------:R-:W-:Y:S01]  /*04e0*/  IMAD R4, R10.reuse, c[0x0][0x378], RZ ;  /* 0x0000de000a047a24 */ /* 0x040fe200078e02ff */
[----:B------:R-:W-:Y:S01]  /*04f0*/  IADD3.X R29, R15, R5, R2, P0, !PT ;  /* 0x000000050f1d7210 */ /* 0x000fe200007fe402 */
[----:B------:R-:W-:Y:S01]  /*0500*/  IMAD R10, R10, c[0x0][0x1f0], RZ ;  /* 0x00007c000a0a7a24 */ /* 0x000fe200078e02ff */
[----:B------:R-:W-:Y:S01]  /*0510*/  ISETP.GE.AND P0, PT, R59, R8, PT ;  /* 0x000000083b00720c */ /* 0x000fe20003f06270 */
[----:B------:R-:W-:Y:S01]  /*0520*/  IMAD R31, R11, c[0x0][0x37c], R4 ;  /* 0x0000df000b1f7a24 */ /* 0x000fe200078e0204 */
[----:B------:R-:W-:Y:S01]  /*0530*/  IADD3 R52, P1, R53, R6, RZ ;  /* 0x0000000635347210 */ /* 0x000fe20007f3e0ff */
[----:B------:R-:W-:Y:S01]  /*0540*/  IMAD.WIDE.U32 R28, R11, c[0x0][0x378], R28 ;  /* 0x0000de000b1c7a25 */ /* 0x000fe200078e001c */
[----:B------:R-:W-:Y:S01]  /*0550*/  IADD3 R2, R59, 0x20, RZ ;  /* 0x000000203b027810 */ /* 0x000fe20007ffe0ff */
[----:B------:R-:W-:Y:S01]  /*0560*/  CS2R R14, SRZ ;  /* 0x00000000000e7805 */ /* 0x000fe2000001ff00 */
[----:B------:R-:W-:Y:S01]  /*0570*/  IADD3.X R53, R13, R7, R12, P1, !PT ;  /* 0x000000070d357210 */ /* 0x000fe20000ffe40c */
[C---:B------:R-:W-:Y:S01]  /*0580*/  IMAD R57, R11.reuse, c[0x0][0x1f4], R10 ;  /* 0x00007d000b397a24 */ /* 0x040fe200078e020a */
[----:B------:R-:W-:Y:S01]  /*0590*/  ISETP.GE.AND P1, PT, R2, R8, PT ;  /* 0x000000080200720c */ /* 0x000fe20003f26270 */
[----:B------:R-:W-:Y:S01]  /*05a0*/  CS2R R6, SRZ ;  /* 0x0000000000067805 */ /* 0x000fe2000001ff00 */
[----:B------:R-:W-:Y:S01]  /*05b0*/  CS2R R4, SRZ ;  /* 0x0000000000047805 */ /* 0x000fe2000001ff00 */
[----:B------:R-:W-:Y:S01]  /*05c0*/  IMAD.WIDE.U32 R52, R11, c[0x0][0x1f0], R52 ;  /* 0x00007c000b347a25 */ /* 0x000fe200078e0034 */
[----:B------:R-:W-:Y:S01]  /*05d0*/  CS2R R8, SRZ ;  /* 0x0000000000087805 */ /* 0x000fe2000001ff00 */
[----:B------:R-:W-:Y:S01]  /*05e0*/  CS2R R10, SRZ ;  /* 0x00000000000a7805 */ /* 0x000fe2000001ff00 */
[----:B------:R-:W-:Y:S01]  /*05f0*/  CS2R R12, SRZ ;  /* 0x00000000000c7805 */ /* 0x000fe2000001ff00 */
[----:B------:R-:W-:-:S02]  /*0600*/  SHF.R.S32.HI R2, RZ, 0x1f, R59 ;  /* 0x0000001fff027819 */ /* 0x000fc4000001143b */
[----:B------:R-:W-:Y:S01]  /*0610*/  IADD3 R31, R29, R31, RZ ;  /* 0x0000001f1d1f7210 */ /* 0x000fe20007ffe0ff */
[----:B------:R-:W-:Y:S05]  /*0620*/  @P0 BRA `(.L_x_500) ;  /* 0x000000e000000947 */ /* 0x000fea0003800000 */
[----:B------:R-:W-:Y:S01]  /*0630*/  IMAD R34, R2, c[0x0][0x370], RZ ;  /* 0x0000dc0002227a24 */ /* 0x000fe200078e02ff */
[C---:B------:R-:W-:Y:S01]  /*0640*/  IADD3 R36, R54.reuse, 0x80, RZ ;  /* 0x0000008036247810 */ /* 0x040fe20007ffe0ff */
[----:B------:R-:W-:Y:S01]  /*0650*/  IMAD.MOV.U32 R30, RZ, RZ, R28 ;  /* 0x000000ffff1e7224 */ /* 0x000fe200078e001c */
[----:B------:R-:W-:Y:S01]  /*0660*/  ISETP.GE.AND P2, PT, R54, c[0x0][0x220], PT ;  /* 0x0000880036007a0c */ /* 0x000fe20003f46270 */
[C---:B------:R-:W-:Y:S01]  /*0670*/  IMAD R35, R59.reuse, c[0x0][0x374], R34 ;  /* 0x0000dd003b237a24 */ /* 0x040fe200078e0222 */
[----:B------:R-:W-:Y:S01]  /*0680*/  ISETP.GE.AND P4, PT, R36, c[0x0][0x220], PT ;  /* 0x0000880024007a0c */ /* 0x000fe20003f86270 */
[----:B------:R-:W-:Y:S01]  /*0690*/  IMAD.WIDE.U32 R32, R59, c[0x0][0x370], R30 ;  /* 0x0000dc003b207a25 */ /* 0x000fe200078e001e */
[----:B------:R-:W-:-:S04]  /*06a0*/  ISETP.GE.AND P3, PT, R58, c[0x0][0x220], PT ;  /* 0x000088003a007a0c */ /* 0x000fc80003f66270 */
[----:B------:R-:W-:Y:S02]  /*06b0*/  IADD3 R33, R33, R35, RZ ;  /* 0x0000002321217210 */ /* 0x000fe40007ffe0ff */
[----:B------:R-:W-:-:S04]  /*06c0*/  LEA R34, P5, R32, c[0x0][0x330], 0x1 ;  /* 0x0000cc0020227a11 */ /* 0x000fc800078a08ff */
[----:B------:R-:W-:-:S05]  /*06d0*/  LEA.HI.X R35, R32, c[0x0][0x334], R33, 0x1, P5 ;  /* 0x0000cd0020237a11 */ /* 0x000fca00028f0c21 */
[----:B------:R0:W5:Y:S04]  /*06e0*/  @!P2 LDG.E.128 R8, [R34.64] ;  /* 0x000000042208a981 */ /* 0x000168000c1e1d00 */
[----:B------:R0:W5:Y:S04]  /*06f0*/  @!P3 LDG.E.128 R4, [R34.64+0x80] ;  /* 0x000080042204b981 */ /* 0x000168000c1e1d00 */
[----:B------:R0:W5:Y:S02]  /*0700*/  @!P4 LDG.E.128 R20, [R34.64+0x100] ;  /* 0x000100042214c981 */ /* 0x000164000c1e1d00 */
.L_x_500:
[----:B------:R-:W-:Y:S05]  /*0710*/  BSYNC B0 ;  /* 0x0000000000007941 */ /* 0x000fea0003800000 */
.L_x_499:
[----:B------:R-:W-:Y:S01]  /*0720*/  BSSY B0, `(.L_x_501) ;  /* 0x0000012000007945 */ /* 0x000fe20003800000 */
[----:B------:R-:W-:Y:S05]  /*0730*/  @P1 BRA `(.L_x_502) ;  /* 0x0000010000001947 */ /* 0x000fea0003800000 */
[----:B------:R-:W-:Y:S02]  /*0740*/  IADD3 R33, P2, R59, 0x20, RZ ;  /* 0x000000203b217810 */ /* 0x000fe40007f5e0ff */
[----:B------:R-:W-:-:S02]  /*0750*/  IADD3 R32, R54, 0x80, RZ ;  /* 0x0000008036207810 */ /* 0x000fc40007ffe0ff */
[----:B------:R-:W-:Y:S01]  /*0760*/  ISETP.GE.AND P3, PT, R54, c[0x0][0x220], PT ;  /* 0x0000880036007a0c */ /* 0x000fe20003f66270 */
[----:B------:R-:W-:Y:S01]  /*0770*/  IMAD.X R29, RZ, RZ, R2, P2 ;  /* 0x000000ffff1d7224 */ /* 0x000fe200010e0602 */
[----:B------:R-:W-:Y:S02]  /*0780*/  ISETP.GE.AND P5, PT, R32, c[0x0][0x220], PT ;  /* 0x0000880020007a0c */ /* 0x000fe40003fa6270 */
[----:B------:R-:W-:Y:S01]  /*0790*/  ISETP.GE.AND P4, PT, R58, c[0x0][0x220], PT ;  /* 0x000088003a007a0c */ /* 0x000fe20003f86270 */
[----:B------:R-:W-:Y:S01]  /*07a0*/  IMAD R30, R29, c[0x0][0x370], RZ ;  /* 0x0000dc001d1e7a24 */ /* 0x000fe200078e02ff */
[----:B------:R-:W-:-:S05]  /*07b0*/  MOV R29, R31 ;  /* 0x0000001f001d7202 */ /* 0x000fca0000000f00 */
[----:B------:R-:W-:-:S04]  /*07c0*/  IMAD.WIDE.U32 R28, R33, c[0x0][0x370], R28 ;  /* 0x0000dc00211c7a25 */ /* 0x000fc800078e001c */
[----:B------:R-:W-:Y:S01]  /*07d0*/  IMAD R33, R33, c[0x0][0x374], R30 ;  /* 0x0000dd0021217a24 */ /* 0x000fe200078e021e */
[----:B------:R-:W-:-:S03]  /*07e0*/  LEA R30, P2, R28, c[0x0][0x330], 0x1 ;  /* 0x0000cc001c1e7a11 */ /* 0x000fc600078408ff */
[----:B------:R-:W-:-:S05]  /*07f0*/  IMAD.IADD R29, R29, 0x1, R33 ;  /* 0x000000011d1d7824 */ /* 0x000fca00078e0221 */
[----:B------:R-:W-:-:S05]  /*0800*/  LEA.HI.X R31, R28, c[0x0][0x334], R29, 0x1, P2 ;  /* 0x0000cd001c1f7a11 */ /* 0x000fca00010f0c1d */
[----:B------:R1:W5:Y:S04]  /*0810*/  @!P3 LDG.E.128 R16, [R30.64] ;  /* 0x000000041e10b981 */ /* 0x000368000c1e1d00 */
[----:B------:R1:W5:Y:S04]  /*0820*/  @!P4 LDG.E.128 R12, [R30.64+0x80] ;  /* 0x000080041e0cc981 */ /* 0x000368000c1e1d00 */
[----:B------:R1:W5:Y:S02]  /*0830*/  @!P5 LDG.E.128 R24, [R30.64+0x100] ;  /* 0x000100041e18d981 */ /* 0x000364000c1e1d00 */
.L_x_502:
[----:B------:R-:W-:Y:S05]  /*0840*/  BSYNC B0 ;  /* 0x0000000000007941 */ /* 0x000fea0003800000 */
.L_x_501:
[----:B------:R-:W-:Y:S01]  /*0850*/  BSSY B0, `(.L_x_503) ;  /* 0x0000019000007945 */ /* 0x000fe20003800000 */
[----:B------:R-:W-:Y:S01]  /*0860*/  HFMA2.MMA R46, -RZ, RZ, 0, 0 ;  /* 0x00000000ff2e7435 */ /* 0x000fe200000001ff */
[----:B------:R-:W-:Y:S01]  /*0870*/  CS2R R42, SRZ ;  /* 0x00000000002a7805 */ /* 0x000fe2000001ff00 */
[----:B-1----:R-:W-:Y:S01]  /*0880*/  CS2R R30, SRZ ;  /* 0x00000000001e7805 */ /* 0x002fe2000001ff00 */
[----:B------:R-:W-:Y:S01]  /*0890*/  CS2R R28, SRZ ;  /* 0x00000000001c7805 */ /* 0x000fe2000001ff00 */
[----:B0-----:R-:W-:Y:S01]  /*08a0*/  CS2R R34, SRZ ;  /* 0x0000000000227805 */ /* 0x001fe2000001ff00 */
[----:B------:R-:W-:Y:S01]  /*08b0*/  CS2R R32, SRZ ;  /* 0x0000000000207805 */ /* 0x000fe2000001ff00 */
[----:B------:R-:W-:Y:S01]  /*08c0*/  CS2R R38, SRZ ;  /* 0x0000000000267805 */ /* 0x000fe2000001ff00 */
[----:B------:R-:W-:Y:S01]  /*08d0*/  CS2R R36, SRZ ;  /* 0x0000000000247805 */ /* 0x000fe2000001ff00 */
[----:B------:R-:W-:Y:S01]  /*08e0*/  IMAD.IADD R57, R53, 0x1, R57 ;  /* 0x0000000135397824 */ /* 0x000fe200078e0239 */
[----:B------:R-:W-:Y:S05]  /*08f0*/  @P0 BRA `(.L_x_504) ;  /* 0x000000e000000947 */ /* 0x000fea0003800000 */
[----:B------:R-:W-:Y:S01]  /*0900*/  MOV R56, R52 ;  /* 0x0000003400387202 */ /* 0x000fe20000000f00 */
[----:B------:R-:W-:Y:S01]  /*0910*/  IMAD R44, R2, c[0x0][0x1e8], RZ ;  /* 0x00007a00022c7a24 */ /* 0x000fe200078e02ff */
[----:B------:R-:W-:-:S02]  /*0920*/  IADD3 R47, R54, 0x80, RZ ;  /* 0x00000080362f7810 */ /* 0x000fc40007ffe0ff */
[----:B------:R-:W-:Y:S01]  /*0930*/  ISETP.GE.AND P2, PT, R54, c[0x0][0x220], PT ;  /* 0x0000880036007a0c */ /* 0x000fe20003f46270 */
[----:B------:R-:W-:Y:S01]  /*0940*/  IMAD.WIDE.U32 R40, R59, c[0x0][0x1e8], R56 ;  /* 0x00007a003b287a25 */ /* 0x000fe200078e0038 */
[----:B------:R-:W-:Y:S02]  /*0950*/  ISETP.GE.AND P4, PT, R47, c[0x0][0x220], PT ;  /* 0x000088002f007a0c */ /* 0x000fe40003f86270 */
[----:B------:R-:W-:Y:S01]  /*0960*/  ISETP.GE.AND P3, PT, R58, c[0x0][0x220], PT ;  /* 0x000088003a007a0c */ /* 0x000fe20003f66270 */
[----:B------:R-:W-:Y:S01]  /*0970*/  IMAD R45, R59, c[0x0][0x1ec], R44 ;  /* 0x00007b003b2d7a24 */ /* 0x000fe200078e022c */
[----:B------:R-:W-:-:S03]  /*0980*/  LEA R44, P0, R40, c[0x0][0x1d0], 0x1 ;  /* 0x00007400282c7a11 */ /* 0x000fc600078008ff */
[----:B------:R-:W-:-:S05]  /*0990*/  IMAD.IADD R41, R41, 0x1, R45 ;  /* 0x0000000129297824 */ /* 0x000fca00078e022d */
[----:B------:R-:W-:-:S05]  /*09a0*/  LEA.HI.X R45, R40, c[0x0][0x1d4], R41, 0x1, P0 ;  /* 0x00007500282d7a11 */ /* 0x000fca00000f0c29 */
[----:B------:R0:W5:Y:S04]  /*09b0*/  @!P2 LDG.E.128 R32, [R44.64] ;  /* 0x000000042c20a981 */ /* 0x000168000c1e1d00 */
[----:B------:R0:W5:Y:S04]  /*09c0*/  @!P3 LDG.E.128 R28, [R44.64+0x80] ;  /* 0x000080042c1cb981 */ /* 0x000168000c1e1d00 */
[----:B------:R0:W5:Y:S02]  /*09d0*/  @!P4 LDG.E.128 R36, [R44.64+0x100] ;  /* 0x000100042c24c981 */ /* 0x000164000c1e1d00 */
.L_x_504:
[----:B------:R-:W-:Y:S05]  /*09e0*/  BSYNC B0 ;  /* 0x0000000000007941 */ /* 0x000fea0003800000 */
.L_x_503:
[----:B------:R-:W-:Y:S01]  /*09f0*/  BSSY B0, `(.L_x_505) ;  /* 0x0000017000007945 */ /* 0x000fe20003800000 */
[----:B------:R-:W-:Y:S01]  /*0a00*/  CS2R R40, SRZ ;  /* 0x0000000000287805 */ /* 0x000fe2000001ff00 */
[----:B------:R-:W-:Y:S01]  /*0a10*/  CS2R R50, SRZ ;  /* 0x0000000000327805 */ /* 0x000fe2000001ff00 */
[----:B------:R-:W-:Y:S01]  /*0a20*/  MOV R47, RZ ;  /* 0x000000ff002f7202 */ /* 0x000fe20000000f00 */
[----:B0-----:R-:W-:Y:S01]  /*0a30*/  CS2R R44, SRZ ;  /* 0x00000000002c7805 */ /* 0x001fe2000001ff00 */
[----:B------:R-:W-:Y:S01]  /*0a40*/  CS2R R48, SRZ ;  /* 0x0000000000307805 */ /* 0x000fe2000001ff00 */
[----:B------:R-:W-:Y:S05]  /*0a50*/  @P1 BRA `(.L_x_506) ;  /* 0x0000010000001947 */ /* 0x000fea0003800000 */
[----:B------:R-:W-:Y:S02]  /*0a60*/  IADD3 R59, P0, R59, 0x20, RZ ;  /* 0x000000203b3b7810 */ /* 0x000fe40007f1e0ff */
[----:B------:R-:W-:-:S02]  /*0a70*/  MOV R53, R57 ;  /* 0x0000003900357202 */ /* 0x000fc40000000f00 */
[----:B------:R-:W-:Y:S01]  /*0a80*/  ISETP.GE.AND P2, PT, R58, c[0x0][0x220], PT ;  /* 0x000088003a007a0c */ /* 0x000fe20003f46270 */
[----:B------:R-:W-:Y:S01]  /*0a90*/  IMAD.X R2, RZ, RZ, R2, P0 ;  /* 0x000000ffff027224 */ /* 0x000fe200000e0602 */
[----:B------:R-:W-:Y:S01]  /*0aa0*/  ISETP.GE.AND P1, PT, R54, c[0x0][0x220], PT ;  /* 0x0000880036007a0c */ /* 0x000fe20003f26270 */
[----:B------:R-:W-:-:S04]  /*0ab0*/  IMAD.WIDE.U32 R52, R59, c[0x0][0x1e8], R52 ;  /* 0x00007a003b347a25 */ /* 0x000fc800078e0034 */
[----:B------:R-:W-:-:S04]  /*0ac0*/  IMAD R2, R2, c[0x0][0x1e8], RZ ;  /* 0x00007a0002027a24 */ /* 0x000fc800078e02ff */
[----:B------:R-:W-:Y:S01]  /*0ad0*/  IMAD R59, R59, c[0x0][0x1ec], R2 ;  /* 0x00007b003b3b7a24 */ /* 0x000fe200078e0202 */
[----:B------:R-:W-:Y:S02]  /*0ae0*/  IADD3 R2, R54, 0x80, RZ ;  /* 0x0000008036027810 */ /* 0x000fe40007ffe0ff */
[----:B------:R-:W-:Y:S01]  /*0af0*/  LEA R54, P0, R52, c[0x0][0x1d0], 0x1 ;  /* 0x0000740034367a11 */ /* 0x000fe200078008ff */
[----:B------:R-:W-:Y:S01]  /*0b00*/  IMAD.IADD R53, R53, 0x1, R59 ;  /* 0x0000000135357824 */ /* 0x000fe200078e023b */
[----:B------:R-:W-:-:S04]  /*0b10*/  ISETP.GE.AND P3, PT, R2, c[0x0][0x220], PT ;  /* 0x0000880002007a0c */ /* 0x000fc80003f66270 */
[----:B------:R-:W-:-:S05]  /*0b20*/  LEA.HI.X R55, R52, c[0x0][0x1d4], R53, 0x1, P0 ;  /* 0x0000750034377a11 */ /* 0x000fca00000f0c35 */
[----:B------:R0:W5:Y:S04]  /*0b30*/  @!P1 LDG.E.128 R48, [R54.64] ;  /* 0x0000000436309981 */ /* 0x000168000c1e1d00 */
[----:B------:R0:W5:Y:S04]  /*0b40*/  @!P2 LDG.E.128 R40, [R54.64+0x80] ;  /* 0x000080043628a981 */ /* 0x000168000c1e1d00 */
[----:B------:R0:W5:Y:S02]  /*0b50*/  @!P3 LDG.E.128 R44, [R54.64+0x100] ;  /* 0x00010004362cb981 */ /* 0x000164000c1e1d00 */
.L_x_506:
[----:B------:R-:W-:Y:S05]  /*0b60*/  BSYNC B0 ;  /* 0x0000000000007941 */ /* 0x000fea0003800000 */
.L_x_505:
[----:B-----5:R-:W-:Y:S01]  /*0b70*/  LOP3.LUT R56, R48, 0xffff0000, RZ, 0xc0, !PT ;  /* 0xffff000030387812 */ /* 0x020fe200078ec0ff */
[----:B0-----:R-:W-:Y:S01]  /*0b80*/  IMAD.U32 R55, R32, 0x10000, RZ ;  /* 0x0001000020377824 */ /* 0x001fe200078e00ff */
[C---:B------:R-:W-:Y:S01]  /*0b90*/  LOP3.LUT R57, R16.reuse, 0xffff0000, RZ, 0xc0, !PT ;  /* 0xffff000010397812 */ /* 0x040fe200078ec0ff */
[----:B------:R-:W-:Y:S01]  /*0ba0*/  IMAD.U32 R16, R16, 0x10000, RZ ;  /* 0x0001000010107824 */ /* 0x000fe200078e00ff */
[----:B------:R-:W-:-:S02]  /*0bb0*/  LOP3.LUT R52, R8, 0xffff0000, RZ, 0xc0, !PT ;  /* 0xffff000008347812 */ /* 0x000fc400078ec0ff */
[----:B------:R-:W-:Y:S01]  /*0bc0*/  LOP3.LUT R53, R32, 0xffff0000, RZ, 0xc0, !PT ;  /* 0xffff000020357812 */ /* 0x000fe200078ec0ff */
[----:B------:R-:W-:Y:S01]  /*0bd0*/  FMUL.FTZ R56, R56, R57 ;  /* 0x0000003938387220 */ /* 0x000fe20000410000 */
[----:B------:R-:W-:Y:S01]  /*0be0*/  SHF.L.U32 R57, R48, 0x10, RZ ;  /* 0x0000001030397819 */ /* 0x000fe200000006ff */
[----:B------:R-:W-:Y:S01]  /*0bf0*/  IMAD.U32 R48, R17, 0x10000, RZ ;  /* 0x0001000011307824 */ /* 0x000fe200078e00ff */
[----:B------:R-:W-:Y:S01]  /*0c00*/  SHF.L.U32 R2, R8, 0x10, RZ ;  /* 0x0000001008027819 */ /* 0x000fe200000006ff */
[----:B------:R-:W-:Y:S01]  /*0c10*/  FMUL.FTZ R8, R52, R53 ;  /* 0x0000003534087220 */ /* 0x000fe20000410000 */
[----:B------:R-:W-:Y:S01]  /*0c20*/  SHF.L.U32 R52, R9, 0x10, RZ ;  /* 0x0000001009347819 */ /* 0x000fe200000006ff */
[----:B------:R-:W-:Y:S01]  /*0c30*/  FFMA.FTZ R16, R57, R16, R56 ;  /* 0x0000001039107223 */ /* 0x000fe20000010038 */
[----:B------:R-:W-:Y:S01]  /*0c40*/  SHF.L.U32 R57, R49, 0x10, RZ ;  /* 0x0000001031397819 */ /* 0x000fe200000006ff */
[----:B------:R-:W-:Y:S01]  /*0c50*/  FFMA.FTZ R55, R2, R55, R8 ;  /* 0x0000003702377223 */ /* 0x000fe20000010008 */
[----:B------:R-:W-:Y:S01]  /*0c60*/  LOP3.LUT R32, R9, 0xffff0000, RZ, 0xc0, !PT ;  /* 0xffff000009207812 */ /* 0x000fe200078ec0ff */
[----:B------:R-:W-:Y:S01]  /*0c70*/  IMAD.U32 R9, R33, 0x10000, RZ ;  /* 0x0001000021097824 */ /* 0x000fe200078e00ff */
[----:B------:R-:W-:Y:S01]  /*0c80*/  LOP3.LUT R49, R49, 0xffff0000, RZ, 0xc0, !PT ;  /* 0xffff000031317812 */ /* 0x000fe200078ec0ff */
[----:B------:R-:W-:Y:S01]  /*0c90*/  FFMA.FTZ R16, R57, R48, R16 ;  /* 0x0000003039107223 */ /* 0x000fe20000010010 */
[----:B------:R-:W-:Y:S01]  /*0ca0*/  LOP3.LUT R17, R17, 0xffff0000, RZ, 0xc0, !PT ;  /* 0xffff000011117812 */ /* 0x000fe200078ec0ff */
[----:B------:R-:W-:Y:S01]  /*0cb0*/  IMAD.U32 R8, R11, 0x10000, RZ ;  /* 0x000100000b087824 */ /* 0x000fe200078e00ff */
[----:B------:R-:W-:Y:S01]  /*0cc0*/  LOP3.LUT R53, R33, 0xffff0000, RZ, 0xc0, !PT ;  /* 0xffff000021357812 */ /* 0x000fe200078ec0ff */
[----:B------:R-:W-:Y:S01]  /*0cd0*/  IMAD.U32 R48, R18, 0x10000, RZ ;  /* 0x0001000012307824 */ /* 0x000fe200078e00ff */
[C---:B------:R-:W-:Y:S01]  /*0ce0*/  SHF.L.U32 R33, R10.reuse, 0x10, RZ ;  /* 0x000000100a217819 */ /* 0x040fe200000006ff */
[----:B------:R-:W-:Y:S01]  /*0cf0*/  FFMA.FTZ R16, R49, R17, R16 ;  /* 0x0000001131107223 */ /* 0x000fe20000010010 */
[----:B------:R-:W-:-:S02]  /*0d00*/  LOP3.LUT R2, R10, 0xffff0000, RZ, 0xc0, !PT ;  /* 0xffff00000a027812 */ /* 0x000fc400078ec0ff */
[----:B------:R-:W-:Y:S01]  /*0d10*/  LOP3.LUT R10, R11, 0xffff0000, RZ, 0xc0, !PT ;  /* 0xffff00000b0a7812 */ /* 0x000fe200078ec0ff */
[----:B------:R-:W-:Y:S01]  /*0d20*/  FFMA.FTZ R11, R52, R9, R55 ;  /* 0x00000009340b7223 */ /* 0x000fe20000010037 */
[----:B------:R-:W-:Y:S01]  /*0d30*/  SHF.L.U32 R17, R50, 0x10, RZ ;  /* 0x0000001032117819 */ /* 0x000fe200000006ff */
[----:B------:R-:W-:Y:S01]  /*0d40*/  IMAD.U32 R9, R35, 0x10000, RZ ;  /* 0x0001000023097824 */ /* 0x000fe200078e00ff */
[----:B------:R-:W-:Y:S01]  /*0d50*/  SHF.L.U32 R52, R34, 0x10, RZ ;  /* 0x0000001022347819 */ /* 0x000fe200000006ff */
[----:B------:R-:W-:Y:S01]  /*0d60*/  FFMA.FTZ R53, R32, R53, R11 ;  /* 0x0000003520357223 */ /* 0x000fe2000001000b */
[----:B------:R-:W-:Y:S01]  /*0d70*/  LOP3.LUT R55, R34, 0xffff0000, RZ, 0xc0, !PT ;  /* 0xffff000022377812 */ /* 0x000fe200078ec0ff */
[----:B------:R-:W-:Y:S01]  /*0d80*/  FFMA.FTZ R16, R17, R48, R16 ;  /* 0x0000003011107223 */ /* 0x000fe20000010010 */
[----:B------:R-:W-:Y:S01]  /*0d90*/  LOP3.LUT R17, R50, 0xffff0000, RZ, 0xc0, !PT ;  /* 0xffff000032117812 */ /* 0x000fe200078ec0ff */
[----:B------:R-:W-:Y:S01]  /*0da0*/  FFMA.FTZ R52, R33, R52, R53 ;  /* 0x0000003421347223 */ /* 0x000fe20000010035 */
[----:B------:R-:W-:Y:S01]  /*0db0*/  LOP3.LUT R18, R18, 0xffff0000, RZ, 0xc0, !PT ;  /* 0xffff000012127812 */ /* 0x000fe200078ec0ff */
[----:B------:R-:W-:Y:S01]  /*0dc0*/  IMAD.U32 R33, R29, 0x10000, RZ ;  /* 0x000100001d217824 */ /* 0x000fe200078e00ff */
[----:B------:R-:W-:Y:S01]  /*0dd0*/  LOP3.LUT R35, R35, 0xffff0000, RZ, 0xc0, !PT ;  /* 0xffff000023237812 */ /* 0x000fe200078ec0ff */
[----:B------:R-:W-:Y:S01]  /*0de0*/  FFMA.FTZ R54, R2, R55, R52 ;  /* 0x0000003702367223 */ /* 0x000fe20000010034 */
[----:B------:R-:W-:Y:S01]  /*0df0*/  SHF.L.U32 R32, R4, 0x10, RZ ;  /* 0x0000001004207819 */ /* 0x000fe200000006ff */
[----:B------:R-:W-:Y:S01]  /*0e00*/  FFMA.FTZ R16, R17, R18, R16 ;  /* 0x0000001211107223 */ /* 0x000fe20000010010 */
[----:B------:R-:W-:Y:S01]  /*0e10*/  SHF.L.U32 R17, R51, 0x10, RZ ;  /* 0x0000001033117819 */ /* 0x000fe200000006ff */
[----:B------:R-:W-:Y:S01]  /*0e20*/  IMAD.U32 R18, R19, 0x10000, RZ ;  /* 0x0001000013127824 */ /* 0x000fe200078e00ff */
[----:B------:R-:W-:Y:S01]  /*0e30*/  LOP3.LUT R51, R51, 0xffff0000, RZ, 0xc0, !PT ;  /* 0xffff000033337812 */ /* 0x000fe200078ec0ff */
[----:B------:R-:W-:Y:S01]  /*0e40*/  FFMA.FTZ R8, R8, R9, R54 ;  /* 0x0000000908087223 */ /* 0x000fe20000010036 */
        /* <DEDUP_REMOVED lines=10> */
[----:B------:R-:W-:Y:S01]  /*0ef0*/  LOP3.LUT R18, R40, 0xffff0000, RZ, 0xc0, !PT ;  /* 0xffff000028127812 */ /* 0x000fe200078ec0ff */
[----:B------:R-:W-:Y:S01]  /*0f00*/  FFMA.FTZ R9, R9, R10, R16 ;  /* 0x0000000a09097223 */ /* 0x000fe20000010010 */
[----:B------:R-:W-:Y:S01]  /*0f10*/  LOP3.LUT R12, R12, 0xffff0000, RZ, 0xc0, !PT ;  /* 0xffff00000c0c7812 */ /* 0x000fe200078ec0ff */
[----:B------:R-:W-:Y:S01]  /*0f20*/  IMAD.U32 R4, R5, 0x10000, RZ ;  /* 0x0001000005047824 */ /* 0x000fe200078e00ff */
[----:B------:R-:W-:Y:S01]  /*0f30*/  SHF.L.U32 R10, R41, 0x10, RZ ;  /* 0x00000010290a7819 */ /* 0x000fe200000006ff */
[----:B------:R-:W-:Y:S01]  /*0f40*/  FFMA.FTZ R8, R11, R28, R8 ;  /* 0x0000001c0b087223 */ /* 0x000fe20000010008 */
[----:B------:R-:W-:Y:S01]  /*0f50*/  LOP3.LUT R5, R5, 0xffff0000, RZ, 0xc0, !PT ;  /* 0xffff000005057812 */ /* 0x000fe200078ec0ff */
[----:B------:R-:W-:Y:S01]  /*0f60*/  IMAD.U32 R11, R13, 0x10000, RZ ;  /* 0x000100000d0b7824 */ /* 0x000fe200078e00ff */
[----:B------:R-:W-:Y:S01]  /*0f70*/  LOP3.LUT R34, R29, 0xffff0000, RZ, 0xc0, !PT ;  /* 0xffff00001d227812 */ /* 0x000fe200078ec0ff */
[----:B------:R-:W-:Y:S01]  /*0f80*/  FFMA.FTZ R9, R18, R12, R9 ;  /* 0x0000000c12097223 */ /* 0x000fe20000010009 */
        /* <DEDUP_REMOVED lines=19> */
[----:B------:R-:W-:Y:S01]  /*10c0*/  IMAD.U32 R7, R31, 0x10000, RZ ;  /* 0x000100001f077824 */ /* 0x000fe200078e00ff */
        /* <DEDUP_REMOVED lines=8> */
[----:B------:R-:W-:Y:S01]  /*1150*/  LOP3.LUT R14, R15, 0xffff0000, RZ, 0xc0, !PT ;  /* 0xffff00000f0e7812 */ /* 0x000fe200078ec0ff */
        /* <DEDUP_REMOVED lines=8> */
[C---:B------:R-:W-:Y:S01]  /*11e0*/  IMAD.U32 R4, R24.reuse, 0x10000, RZ ;  /* 0x0001000018047824 */ /* 0x040fe200078e00ff */
[----:B------:R-:W-:-:S02]  /*11f0*/  LOP3.LUT R24, R24, 0xffff0000, RZ, 0xc0, !PT ;  /* 0xffff000018187812 */ /* 0x000fc400078ec0ff */
[----:B------:R-:W-:Y:S01]  /*1200*/  SHF.L.U32 R6, R45, 0x10, RZ ;  /* 0x000000102d067819 */ /* 0x000fe200000006ff */
[----:B------:R-:W-:Y:S01]  /*1210*/  FFMA.FTZ R4, R7, R4, R8 ;  /* 0x0000000407047223 */ /* 0x000fe20000010008 */
[----:B------:R-:W-:Y:S01]  /*1220*/  LOP3.LUT R45, R45, 0xffff0000, RZ, 0xc0, !PT ;  /* 0xffff00002d2d7812 */ /* 0x000fe200078ec0ff */
        /* <DEDUP_REMOVED lines=8> */
[C---:B------:R-:W-:Y:S01]  /*12b0*/  IMAD.U32 R7, R25.reuse, 0x10000, RZ ;  /* 0x0001000019077824 */ /* 0x040fe200078e00ff */
        /* <DEDUP_REMOVED lines=10> */
[----:B------:R-:W-:Y:S01]  /*1360*/  LOP3.LUT P0, RZ, R0, 0x7, RZ, 0xc0, !PT ;  /* 0x0000000700ff7812 */ /* 0x000fe2000780c0ff */
[----:B------:R-:W-:Y:S01]  /*1370*/  FFMA.FTZ R7, R22, R7, R2 ;  /* 0x0000000716077223 */ /* 0x000fe20000010002 */
[----:B------:R-:W-:Y:S01]  /*1380*/  SHF.L.U32 R2, R23, 0x10, RZ ;  /* 0x0000001017027819 */ /* 0x000fe200000006ff */
[C---:B------:R-:W-:Y:S01]  /*1390*/  IMAD.U32 R4, R26.reuse, 0x10000, RZ ;  /* 0x000100001a047824 */ /* 0x040fe200078e00ff */
[----:B------:R-:W-:Y:S01]  /*13a0*/  LOP3.LUT R26, R26, 0xffff0000, RZ, 0xc0, !PT ;  /* 0xffff00001a1a7812 */ /* 0x000fe200078ec0ff */
        /* <DEDUP_REMOVED lines=8> */
[C---:B------:R-:W-:Y:S01]  /*1430*/  IMAD.U32 R7, R27.reuse, 0x10000, RZ ;  /* 0x000100001b077824 */ /* 0x040fe200078e00ff */
[----:B------:R-:W-:Y:S01]  /*1440*/  LOP3.LUT R27, R27, 0xffff0000, RZ, 0xc0, !PT ;  /* 0xffff00001b1b7812 */ /* 0x000fe200078ec0ff */
[----:B------:R-:W-:-:S02]  /*1450*/  FFMA.FTZ R2, R23, R4, R2 ;  /* 0x0000000417027223 */ /* 0x000fc40000010002 */
[----:B------:R-:W-:-:S03]  /*1460*/  FFMA.FTZ R6, R5, R7, R6 ;  /* 0x0000000705067223 */ /* 0x000fc60000010006 */
[----:B------:R-:W0:Y:S01]  /*1470*/  SHFL.BFLY PT, R5, R2, 0x4, 0x1f ;  /* 0x0c801f0002057f89 */ /* 0x000e2200000e0000 */
[----:B------:R-:W-:-:S05]  /*1480*/  FFMA.FTZ R6, R47, R27, R6 ;  /* 0x0000001b2f067223 */ /* 0x000fca0000010006 */
[----:B------:R-:W1:Y:S01]  /*1490*/  SHFL.BFLY PT, R7, R6, 0x4, 0x1f ;  /* 0x0c801f0006077f89 */ /* 0x000e6200000e0000 */
[----:B0-----:R-:W-:-:S05]  /*14a0*/  FADD.FTZ R5, R2, R5 ;  /* 0x0000000502057221 */ /* 0x001fca0000010000 */
[----:B------:R-:W0:Y:S01]  /*14b0*/  SHFL.BFLY PT, R4, R5, 0x2, 0x1f ;  /* 0x0c401f0005047f89 */ /* 0x000e2200000e0000 */
[----:B-1----:R-:W-:-:S05]  /*14c0*/  FADD.FTZ R7, R6, R7 ;  /* 0x0000000706077221 */ /* 0x002fca0000010000 */
[----:B------:R-:W1:Y:S01]  /*14d0*/  SHFL.BFLY PT, R8, R7, 0x2, 0x1f ;  /* 0x0c401f0007087f89 */ /* 0x000e6200000e0000 */
[----:B0-----:R-:W-:Y:S01]  /*14e0*/  FADD.FTZ R10, R5, R4 ;  /* 0x00000004050a7221 */ /* 0x001fe20000010000 */
[----:B------:R-:W-:Y:S02]  /*14f0*/  LEA.HI R4, P1, R0, R3, RZ, 0x1d ;  /* 0x0000000300047211 */ /* 0x000fe4000783e8ff */
[----:B------:R-:W-:Y:S02]  /*1500*/  SHF.R.S32.HI R3, RZ, 0x1f, R3 ;  /* 0x0000001fff037819 */ /* 0x000fe40000011403 */
[----:B------:R-:W0:Y:S01]  /*1510*/  SHFL.BFLY PT, R11, R10, 0x1, 0x1f ;  /* 0x0c201f000a0b7f89 */ /* 0x000e2200000e0000 */
[----:B-1----:R-:W-:Y:S01]  /*1520*/  FADD.FTZ R8, R7, R8 ;  /* 0x0000000807087221 */ /* 0x002fe20000010000 */
[----:B------:R-:W-:Y:S02]  /*1530*/  IADD3.X R3, RZ, R3, RZ, P1, !PT ;  /* 0x00000003ff037210 */ /* 0x000fe40000ffe4ff */
[----:B------:R-:W-:-:S02]  /*1540*/  LEA R2, P1, R4, c[0x0][0x3c8], 0x2 ;  /* 0x0000f20004027a11 */ /* 0x000fc400078210ff */
[----:B------:R-:W1:Y:S02]  /*1550*/  SHFL.BFLY PT, R9, R8, 0x1, 0x1f ;  /* 0x0c201f0008097f89 */ /* 0x000e6400000e0000 */
[----:B------:R-:W-:Y:S01]  /*1560*/  LEA.HI.X R3, R4, c[0x0][0x3cc], R3, 0x2, P1 ;  /* 0x0000f30004037a11 */ /* 0x000fe200008f1403 */
[----:B0-----:R-:W-:-:S04]  /*1570*/  @!P0 FADD.FTZ R0, R10, R11 ;  /* 0x0000000b0a008221 */ /* 0x001fc80000010000 */
[----:B------:R-:W-:Y:S02]  /*1580*/  @!P0 FMUL.FTZ R5, R0, c[0x0][0x2d4] ;  /* 0x0000b50000058a20 */ /* 0x000fe40000410000 */
[----:B-1----:R-:W-:-:S03]  /*1590*/  FADD.FTZ R9, R8, R9 ;  /* 0x0000000908097221 */ /* 0x002fc60000010000 */
[----:B------:R0:W-:Y:S01]  /*15a0*/  @!P0 STG.E [R2.64], R5 ;  /* 0x0000000502008986 */ /* 0x0001e2000c101904 */
[----:B------:R-:W-:Y:S05]  /*15b0*/  @P0 EXIT ;  /* 0x000000000000094d */ /* 0x000fea0003800000 */
[----:B------:R-:W-:-:S05]  /*15c0*/  FMUL.FTZ R9, R9, c[0x0][0x2d4] ;  /* 0x0000b50009097a20 */ /* 0x000fca0000410000 */
[----:B------:R-:W-:Y:S01]  /*15d0*/  STG.E [R2.64+0x80], R9 ;  /* 0x0000800902007986 */ /* 0x000fe2000c101904 */
[----:B------:R-:W-:Y:S05]  /*15e0*/  EXIT ;  /* 0x000000000000794d */ /* 0x000fea0003800000 */
.L_x_507:
        /* <DEDUP_REMOVED lines=9> */
.L_x_811:


//--------------------- .text._ZN5flash25flash_bwd_dot_do_o_kernelILb1E23Flash_bwd_kernel_traitsILi192ELi64ELi64ELi8ELi4ELi2ELi2ELb1ELb1EN7cutlass10bfloat16_tE19Flash_kernel_traitsILi192ELi64ELi64ELi8ES3_EEEEvNS_16Flash_bwd_paramsE --------------------------
	.section	.text._ZN5flash25flash_bwd_dot_do_o_kernelILb1E23Flash_bwd_kernel_traitsILi192ELi64ELi64ELi8ELi4ELi2ELi2ELb1ELb1EN7cutlass10bfloat16_tE19Flash_kernel_traitsILi192ELi64ELi64ELi8ES3_EEEEvNS_16Flash_bwd_paramsE,"ax",@progbits
	.sectioninfo	@"SHI_REGISTERS=65"
	.align	128
        .global         _ZN5flash25flash_bwd_dot_do_o_kernelILb1E23Flash_bwd_kernel_traitsILi192ELi64ELi64ELi8ELi4ELi2ELi2ELb1ELb1EN7cutlass10bfloat16_tE19Flash_kernel_traitsILi192ELi64ELi64ELi8ES3_EEEEvNS_16Flash_bwd_paramsE
        .type           _ZN5flash25flash_bwd_dot_do_o_kernelILb1E23Flash_bwd_kernel_traitsILi192ELi64ELi64ELi8ELi4ELi2ELi2ELb1ELb1EN7cutlass10bfloat16_tE19Flash_kernel_traitsILi192ELi64ELi64ELi8ES3_EEEEvNS_16Flash_bwd_paramsE,@function
        .size           _ZN5flash25flash_bwd_dot_do_o_kernelILb1E23Flash_bwd_kernel_traitsILi192ELi64ELi64ELi8ELi4ELi2ELi2ELb1ELb1EN7cutlass10bfloat16_tE19Flash_kernel_traitsILi192ELi64ELi64ELi8ES3_EEEEvNS_16Flash_bwd_paramsE,(.L_x_812 - _ZN5flash25flash_bwd_dot_do_o_kernelILb1E23Flash_bwd_kernel_traitsILi192ELi64ELi64ELi8ELi4ELi2ELi2ELb1ELb1EN7cutlass10bfloat16_tE19Flash_kernel_traitsILi192ELi64ELi64ELi8ES3_EEEEvNS_16Flash_bwd_paramsE)
        .other          _ZN5flash25flash_bwd_dot_do_o_kernelILb1E23Flash_bwd_kernel_traitsILi192ELi64ELi64ELi8ELi4ELi2ELi2ELb1ELb1EN7cutlass10bfloat16_tE19Flash_kernel_traitsILi192ELi64ELi64ELi8ES3_EEEEvNS_16Flash_bwd_paramsE,@"STO_CUDA_ENTRY STV_DEFAULT"
_ZN5flash25flash_bwd_dot_do_o_kernelILb1E23Flash_bwd_kernel_traitsILi192ELi64ELi64ELi8ELi4ELi2ELi2ELb1ELb1EN7cutlass10bfloat16_tE19Flash_kernel_traitsILi192ELi64ELi64ELi8ES3_EEEEvNS_16Flash_bwd_paramsE:
.text._ZN5flash25flash_bwd_dot_do_o_kernelILb1E23Flash_bwd_kernel_traitsILi192ELi64ELi64ELi8ELi4ELi2ELi2ELb1ELb1EN7cutlass10bfloat16_tE19Flash_kernel_traitsILi192ELi64ELi64ELi8ES3_EEEEvNS_16Flash_bwd_paramsE:
[----:B------:R-:W-:Y:S02]  /*0000*/  MOV R1, c[0x0][0x28] ;  /* 0x00000a0000017a02 */ /* 0x000fe40000000f00 */
[----:B------:R-:W0:Y:S01]  /*0010*/  S2R R7, SR_CTAID.Y ;  /* 0x0000000000077919 */ /* 0x000e220000002600 */
[----:B------:R-:W-:Y:S01]  /*0020*/  ISETP.NE.U32.AND P0, PT, RZ, c[0x0][0x240], PT ;  /* 0x00009000ff007a0c */ /* 0x000fe20003f05070 */
[----:B------:R-:W-:Y:S01]  /*0030*/  ULDC.64 UR4, c[0x0][0x118] ;  /* 0x0000460000047ab9 */ /* 0x000fe20000000a00 */
[----:B------:R-:W-:Y:S02]  /*0040*/  MOV R0, 0xffffffff ;  /* 0xffffffff00007802 */ /* 0x000fe40000000f00 */
        /* <DEDUP_REMOVED lines=14> */
[----:B------:R-:W-:Y:S01]  /*0130*/  ISETP.NE.AND P1, PT, R0, -0x1, PT ;  /* 0xffffffff0000780c */ /* 0x000fe20003f25270 */
[----:B------:R-:W-:Y:S01]  /*0140*/  IMAD.WIDE R2, R7, 0x80, RZ ;  /* 0x0000008007027825 */ /* 0x000fe200078e02ff */
[----:B------:R-:W0:Y:S01]  /*0150*/  S2R R58, SR_CTAID.Z ;  /* 0x00000000003a7919 */ /* 0x000e220000002700 */
[----:B------:R-:W-:Y:S02]  /*0160*/  ULDC.U8 UR6, c[0x0][0x328] ;  /* 0x0000ca0000067ab9 */ /* 0x000fe40000000000 */
[----:B------:R-:W-:Y:S01]  /*0170*/  IMAD.MOV.U32 R52, RZ, RZ, c[0x0][0x1c0] ;  /* 0x00007000ff347624 */ /* 0x000fe200078e00ff */
[----:B------:R-:W-:Y:S01]  /*0180*/  SEL R17, R3, RZ, P0 ;  /* 0x000000ff03117207 */ /* 0x000fe20000000000 */
[----:B------:R-:W1:Y:S01]  /*0190*/  S2R R53, SR_TID.X ;  /* 0x0000000000357919 */ /* 0x000e620000002100 */
[----:B------:R-:W-:Y:S02]  /*01a0*/  SEL R16, R2, RZ, P0 ;  /* 0x000000ff02107207 */ /* 0x000fe40000000000 */
[----:B------:R-:W-:-:S03]  /*01b0*/  SHF.R.S32.HI R9, RZ, 0x1f, R52 ;  /* 0x0000001fff097819 */ /* 0x000fc60000011434 */
[C---:B------:R-:W-:Y:S01]  /*01c0*/  @P1 IMAD.WIDE.U32 R10, R0.reuse, c[0x0][0x370], RZ ;  /* 0x0000dc00000a1a25 */ /* 0x040fe200078e00ff */
[--C-:B------:R-:W-:Y:S02]  /*01d0*/  @!P1 SHF.R.S32.HI R3, RZ, 0x1f, R7.reuse ;  /* 0x0000001fff039819 */ /* 0x100fe40000011407 */
[----:B------:R-:W-:Y:S01]  /*01e0*/  @!P1 SHF.R.S32.HI R19, RZ, 0x1f, R7 ;  /* 0x0000001fff139819 */ /* 0x000fe20000011407 */
[----:B------:R-:W-:Y:S01]  /*01f0*/  @P1 IMAD R2, R0, c[0x0][0x374], R11 ;  /* 0x0000dd0000021a24 */ /* 0x000fe200078e020b */
[----:B------:R-:W-:Y:S01]  /*0200*/  @P1 MOV R4, R10 ;  /* 0x0000000a00041202 */ /* 0x000fe20000000f00 */
[----:B------:R-:W-:-:S04]  /*0210*/  IMAD.WIDE R10, R7, c[0x0][0x224], RZ ;  /* 0x00008900070a7a25 */ /* 0x000fc800078e02ff */
[----:B------:R-:W-:-:S04]  /*0220*/  @P1 IMAD.WIDE.U32 R14, R0, c[0x0][0x1e8], RZ ;  /* 0x00007a00000e1a25 */ /* 0x000fc800078e00ff */
[----:B------:R-:W-:Y:S02]  /*0230*/  @!P1 IMAD R6, R3, c[0x0][0x368], RZ ;  /* 0x0000da0003069a24 */ /* 0x000fe400078e02ff */
[----:B------:R-:W-:Y:S02]  /*0240*/  IMAD R18, R11, c[0x0][0x1c0], RZ ;  /* 0x000070000b127a24 */ /* 0x000fe400078e02ff */
[----:B------:R-:W-:-:S04]  /*0250*/  @!P1 IMAD.WIDE.U32 R12, R7, c[0x0][0x368], RZ ;  /* 0x0000da00070c9a25 */ /* 0x000fc800078e00ff */
[----:B------:R-:W-:Y:S01]  /*0260*/  @!P1 IMAD R11, R7, c[0x0][0x36c], R6 ;  /* 0x0000db00070b9a24 */ /* 0x000fe200078e0206 */
[----:B------:R-:W-:Y:S01]  /*0270*/  @P1 MOV R6, R14 ;  /* 0x0000000e00061202 */ /* 0x000fe20000000f00 */
[----:B------:R-:W-:Y:S01]  /*0280*/  @!P1 IMAD R14, R19, c[0x0][0x1e0], RZ ;  /* 0x00007800130e9a24 */ /* 0x000fe200078e02ff */
[----:B------:R-:W-:Y:S01]  /*0290*/  IADD3 R19, P0, R5, R16, RZ ;  /* 0x0000001005137210 */ /* 0x000fe20007f1e0ff */
[----:B------:R-:W-:Y:S01]  /*02a0*/  @P1 IMAD R3, R0, c[0x0][0x1ec], R15 ;  /* 0x00007b0000031a24 */ /* 0x000fe200078e020f */
[----:B------:R-:W-:Y:S01]  /*02b0*/  @!P1 IADD3 R2, R13, R11, RZ ;  /* 0x0000000b0d029210 */ /* 0x000fe20007ffe0ff */
[----:B------:R-:W-:Y:S01]  /*02c0*/  IMAD R15, R10, R9, R18 ;  /* 0x000000090a0f7224 */ /* 0x000fe200078e0212 */
[----:B------:R-:W-:Y:S01]  /*02d0*/  SHF.R.S32.HI R18, RZ, 0x1f, R5 ;  /* 0x0000001fff127819 */ /* 0x000fe20000011405 */
[----:B------:R-:W-:Y:S02]  /*02e0*/  @!P1 IMAD.MOV.U32 R4, RZ, RZ, R12 ;  /* 0x000000ffff049224 */ /* 0x000fe400078e000c */
[----:B------:R-:W-:-:S04]  /*02f0*/  @!P1 IMAD.WIDE.U32 R12, R7, c[0x0][0x1e0], RZ ;  /* 0x00007800070c9a25 */ /* 0x000fc800078e00ff */
[----:B------:R-:W-:Y:S01]  /*0300*/  @!P1 IMAD R9, R7, c[0x0][0x1e4], R14 ;  /* 0x0000790007099a24 */ /* 0x000fe200078e020e */
[----:B------:R-:W-:Y:S01]  /*0310*/  @!P1 MOV R6, R12 ;  /* 0x0000000c00069202 */ /* 0x000fe20000000f00 */
[----:B------:R-:W-:-:S04]  /*0320*/  IMAD.WIDE.U32 R10, R10, c[0x0][0x1c0], RZ ;  /* 0x000070000a0a7a25 */ /* 0x000fc800078e00ff */
[----:B------:R-:W-:Y:S01]  /*0330*/  @!P1 IMAD.IADD R3, R13, 0x1, R9 ;  /* 0x000000010d039824 */ /* 0x000fe200078e0209 */
[----:B------:R-:W-:Y:S01]  /*0340*/  MOV R9, c[0x0][0x22c] ;  /* 0x00008b0000097a02 */ /* 0x000fe20000000f00 */
[----:B------:R-:W-:Y:S01]  /*0350*/  @P1 IMAD.MOV.U32 R21, RZ, RZ, R0 ;  /* 0x000000ffff151224 */ /* 0x000fe200078e0000 */
[----:B------:R-:W-:Y:S01]  /*0360*/  IADD3 R11, R11, R15, RZ ;  /* 0x0000000f0b0b7210 */ /* 0x000fe20007ffe0ff */
[----:B------:R-:W-:Y:S01]  /*0370*/  IMAD.WIDE R12, R52, c[0x0][0x22c], RZ ;  /* 0x00008b00340c7a25 */ /* 0x000fe200078e02ff */
[----:B------:R-:W-:-:S03]  /*0380*/  SHF.R.S32.HI R9, RZ, 0x1f, R9 ;  /* 0x0000001fff097819 */ /* 0x000fc60000011409 */
[----:B------:R-:W-:Y:S02]  /*0390*/  IMAD R11, R11, c[0x0][0x22c], RZ ;  /* 0x00008b000b0b7a24 */ /* 0x000fe400078e02ff */
[----:B------:R-:W-:Y:S02]  /*03a0*/  @!P1 IMAD.MOV.U32 R21, RZ, RZ, -0x1 ;  /* 0xffffffffff159424 */ /* 0x000fe400078e00ff */
[----:B------:R-:W-:Y:S01]  /*03b0*/  IMAD R11, R9, R10, R11 ;  /* 0x0000000a090b7224 */ /* 0x000fe200078e020b */
[----:B------:R-:W-:Y:S01]  /*03c0*/  IADD3.X R9, R18, R17, RZ, P0, !PT ;  /* 0x0000001112097210 */ /* 0x000fe200007fe4ff */
[----:B------:R-:W-:Y:S01]  /*03d0*/  IMAD.MOV.U32 R15, RZ, RZ, RZ ;  /* 0x000000ffff0f7224 */ /* 0x000fe200078e00ff */
[----:B------:R-:W-:Y:S01]  /*03e0*/  ISETP.NE.AND P0, PT, RZ, UR6, PT ;  /* 0x00000006ff007c0c */ /* 0x000fe2000bf05270 */
[----:B------:R-:W-:Y:S02]  /*03f0*/  IMAD R14, R13, R21, RZ ;  /* 0x000000150d0e7224 */ /* 0x000fe400078e02ff */
[----:B------:R-:W-:-:S02]  /*0400*/  IMAD R20, R9, R12, RZ ;  /* 0x0000000c09147224 */ /* 0x000fc400078e02ff */
[----:B------:R-:W-:Y:S02]  /*0410*/  IMAD R23, R12, R15, R14 ;  /* 0x0000000f0c177224 */ /* 0x000fe400078e020e */
[----:B------:R-:W-:-:S04]  /*0420*/  IMAD.WIDE.U32 R14, R10, c[0x0][0x22c], RZ ;  /* 0x00008b000a0e7a25 */ /* 0x000fc800078e00ff */
[----:B------:R-:W-:-:S04]  /*0430*/  IMAD.WIDE.U32 R16, R12, R21, RZ ;  /* 0x000000150c107225 */ /* 0x000fc800078e00ff */
[----:B------:R-:W-:Y:S01]  /*0440*/  IMAD.IADD R21, R15, 0x1, R11 ;  /* 0x000000010f157824 */ /* 0x000fe200078e020b */
[----:B------:R-:W-:Y:S01]  /*0450*/  @P1 IADD3 R21, R17, R23, RZ ;  /* 0x0000001711151210 */ /* 0x000fe20007ffe0ff */
[----:B0-----:R-:W-:Y:S02]  /*0460*/  IMAD R9, R58, c[0x0][0x22c], RZ ;  /* 0x00008b003a097a24 */ /* 0x001fe400078e02ff */
[----:B------:R-:W-:-:S03]  /*0470*/  IMAD.WIDE.U32 R10, R19, R12, RZ ;  /* 0x0000000c130a7225 */ /* 0x000fc600078e00ff */
[----:B------:R-:W-:Y:S01]  /*0480*/  SHF.R.S32.HI R15, RZ, 0x1f, R9 ;  /* 0x0000001fff0f7819 */ /* 0x000fe20000011409 */
[----:B------:R-:W-:Y:S01]  /*0490*/  IMAD R19, R13, R19, R20 ;  /* 0x000000130d137224 */ /* 0x000fe200078e0214 */
[----:B------:R-:W-:Y:S02]  /*04a0*/  SEL R20, R14, R16, !P1 ;  /* 0x000000100e147207 */ /* 0x000fe40004800000 */
[----:B------:R-:W-:Y:S01]  /*04b0*/  SHF.R.S32.HI R13, RZ, 0x1f, R58 ;  /* 0x0000001fff0d7819 */ /* 0x000fe2000001143a */
[----:B------:R-:W-:Y:S01]  /*04c0*/  IMAD.IADD R22, R11, 0x1, R19 ;  /* 0x000000010b167824 */ /* 0x000fe200078e0213 */
[----:B------:R-:W-:Y:S05]  /*04d0*/  @!P0 BRA `(.L_x_508) ;  /* 0x0000007000008947 */ /* 0x000fea0003800000 */
[----:B-1----:R-:W-:Y:S01]  /*04e0*/  HFMA2.MMA R12, -RZ, RZ, 0, 7.62939453125e-06 ;  /* 0x00000080ff0c7435 */ /* 0x002fe200000001ff */
[----:B------:R-:W-:Y:S02]  /*04f0*/  @!P1 IMAD R0, R7, c[0x0][0x224], RZ ;  /* 0x0000890007009a24 */ /* 0x000fe400078e02ff */
[----:B------:R-:W-:-:S03]  /*0500*/  IMAD.MOV.U32 R17, RZ, RZ, c[0x0][0x210] ;  /* 0x00008400ff117624 */ /* 0x000fc600078e00ff */
[----:B------:R-:W-:-:S04]  /*0510*/  LEA R0, R7, R0, 0x7 ;  /* 0x0000000007007211 */ /* 0x000fc800078e38ff */
[----:B------:R-:W-:-:S04]  /*0520*/  IMAD R7, R12, R17, c[0x0][0x234] ;  /* 0x00008d000c077624 */ /* 0x000fc800078e0211 */
[----:B------:R-:W-:Y:S01]  /*0530*/  IMAD R0, R7, R58, R0 ;  /* 0x0000003a07007224 */ /* 0x000fe200078e0200 */
[----:B------:R-:W-:Y:S05]  /*0540*/  BRA `(.L_x_509) ;  /* 0x0000002000007947 */ /* 0x000fea0003800000 */
.L_x_508:
[----:B-1----:R-:W-:-:S04]  /*0550*/  IMAD R0, R7, c[0x0][0x1c0], R58 ;  /* 0x0000700007007a24 */ /* 0x002fc800078e023a */
[----:B------:R-:W-:Y:S02]  /*0560*/  IMAD R0, R0, c[0x0][0x224], RZ ;  /* 0x0000890000007a24 */ /* 0x000fe400078e02ff */
.L_x_509:
[----:B------:R-:W-:Y:S01]  /*0570*/  SHF.R.S32.HI R12, RZ, 0x1f, R53 ;  /* 0x0000001fff0c7819 */ /* 0x000fe20000011435 */
[----:B------:R-:W-:Y:S01]  /*0580*/  IMAD R52, R52, c[0x0][0x22c], RZ ;  /* 0x00008b0034347a24 */ /* 0x000fe200078e02ff */
[----:B------:R-:W-:Y:S01]  /*0590*/  IADD3 R20, P0, P1, R10, R20, R9 ;  /* 0x000000140a147210 */ /* 0x000fe2000791e009 */
[----:B------:R-:W-:Y:S01]  /*05a0*/  IMAD R10, R18, c[0x0][0x370], RZ ;  /* 0x0000dc00120a7a24 */ /* 0x000fe200078e02ff */
[-C--:B------:R-:W-:Y:S01]  /*05b0*/  LEA.HI R7, R12, R53.reuse, RZ, 0x4 ;  /* 0x000000350c077211 */ /* 0x080fe200078f20ff */
[----:B------:R-:W-:Y:S01]  /*05c0*/  IMAD R18, R18, c[0x0][0x1e8], RZ ;  /* 0x00007a0012127a24 */ /* 0x000fe200078e02ff */
[-C--:B------:R-:W-:Y:S01]  /*05d0*/  LEA.HI R12, R12, R53.reuse, RZ, 0x3 ;  /* 0x000000350c0c7211 */ /* 0x080fe200078f18ff */
[----:B------:R-:W-:Y:S01]  /*05e0*/  IMAD.IADD R0, R5, 0x1, R0 ;  /* 0x0000000105007824 */ /* 0x000fe200078e0200 */
[----:B------:R-:W-:Y:S01]  /*05f0*/  LOP3.LUT R16, R7, 0x3ffffff0, RZ, 0xc0, !PT ;  /* 0x3ffffff007107812 */ /* 0x000fe200078ec0ff */
[----:B------:R-:W-:Y:S01]  /*0600*/  IMAD R18, R5, c[0x0][0x1ec], R18 ;  /* 0x00007b0005127a24 */ /* 0x000fe200078e0212 */
[----:B------:R-:W-:Y:S01]  /*0610*/  LOP3.LUT R14, R12, 0x1ffffff8, RZ, 0xc0, !PT ;  /* 0x1ffffff80c0e7812 */ /* 0x000fe200078ec0ff */
[----:B------:R-:W-:Y:S01]  /*0620*/  IMAD R61, R13, c[0x0][0x1f0], RZ ;  /* 0x00007c000d3d7a24 */ /* 0x000fe200078e02ff */
[----:B------:R-:W-:Y:S01]  /*0630*/  SHF.R.S32.HI R9, RZ, 0x4, R7 ;  /* 0x00000004ff097819 */ /* 0x000fe20000011407 */
[----:B------:R-:W-:Y:S01]  /*0640*/  IMAD.IADD R16, R53, 0x1, -R16 ;  /* 0x0000000135107824 */ /* 0x000fe200078e0a10 */
[----:B------:R-:W-:Y:S01]  /*0650*/  IADD3 R14, -R14, R53, RZ ;  /* 0x000000350e0e7210 */ /* 0x000fe20007ffe1ff */
[----:B------:R-:W-:Y:S01]  /*0660*/  BSSY B0, `(.L_x_510) ;  /* 0x0000039000007945 */ /* 0x000fe20003800000 */
[----:B------:R-:W-:Y:S01]  /*0670*/  SHF.R.S32.HI R56, RZ, 0x3, R12 ;  /* 0x00000003ff387819 */ /* 0x000fe2000001140c */
[----:B------:R-:W-:Y:S01]  /*0680*/  IMAD.SHL.U32 R7, R16, 0x4, RZ ;  /* 0x0000000410077824 */ /* 0x000fe200078e00ff */
[----:B------:R-:W-:Y:S01]  /*0690*/  SHF.L.U32 R54, R14, 0x3, RZ ;  /* 0x000000030e367819 */ /* 0x000fe200000006ff */
[----:B------:R-:W-:Y:S01]  /*06a0*/  IMAD R61, R58, c[0x0][0x1f4], R61 ;  /* 0x00007d003a3d7a24 */ /* 0x000fe200078e023d */
[----:B------:R-:W-:Y:S01]  /*06b0*/  IADD3 R14, -R5, R8, RZ ;  /* 0x00000008050e7210 */ /* 0x000fe20007ffe1ff */
[----:B------:R-:W-:Y:S01]  /*06c0*/  IMAD R7, R9, R52, R7 ;  /* 0x0000003409077224 */ /* 0x000fe200078e0207 */
[----:B------:R-:W-:Y:S01]  /*06d0*/  SHF.R.S32.HI R55, RZ, 0x1f, R54 ;  /* 0x0000001fff377819 */ /* 0x000fe20000011436 */
[----:B------:R-:W-:Y:S01]  /*06e0*/  CS2R R24, SRZ ;  /* 0x0000000000187805 */ /* 0x000fe2000001ff00 */
[----:B------:R-:W-:Y:S01]  /*06f0*/  IADD3.X R16, R22, R21, R15, P0, P1 ;  /* 0x0000001516107210 */ /* 0x000fe200007e240f */
[C---:B------:R-:W-:Y:S01]  /*0700*/  IMAD R15, R5.reuse, c[0x0][0x374], R10 ;  /* 0x0000dd00050f7a24 */ /* 0x040fe200078e020a */
[----:B------:R-:W-:Y:S01]  /*0710*/  ISETP.GE.AND P0, PT, R56, R14, PT ;  /* 0x0000000e3800720c */ /* 0x000fe20003f06270 */
[--C-:B------:R-:W-:Y:S01]  /*0720*/  IMAD.WIDE.U32 R8, R5, c[0x0][0x370], R54.reuse ;  /* 0x0000dc0005087a25 */ /* 0x100fe200078e0036 */
[----:B------:R-:W-:Y:S01]  /*0730*/  IADD3 R12, P2, R7, R20, RZ ;  /* 0x00000014070c7210 */ /* 0x000fe20007f5e0ff */
[----:B------:R-:W-:Y:S01]  /*0740*/  CS2R R22, SRZ ;  /* 0x0000000000167805 */ /* 0x000fe2000001ff00 */
[----:B------:R-:W-:Y:S01]  /*0750*/  CS2R R20, SRZ ;  /* 0x0000000000147805 */ /* 0x000fe2000001ff00 */
[----:B------:R-:W-:Y:S01]  /*0760*/  IMAD.WIDE.U32 R10, R5, c[0x0][0x1e8], R54 ;  /* 0x00007a00050a7a25 */ /* 0x000fe200078e0036 */
[----:B------:R-:W-:Y:S01]  /*0770*/  IADD3 R28, P3, R4, R8, RZ ;  /* 0x00000008041c7210 */ /* 0x000fe20007f7e0ff */
[----:B------:R-:W-:Y:S01]  /*0780*/  CS2R R26, SRZ ;  /* 0x00000000001a7805 */ /* 0x000fe2000001ff00 */
[----:B------:R-:W-:-:S02]  /*0790*/  IADD3 R5, R56, 0x20, RZ ;  /* 0x0000002038057810 */ /* 0x000fc40007ffe0ff */
[----:B------:R-:W-:Y:S01]  /*07a0*/  IADD3.X R29, R2, R9, R15, P3, !PT ;  /* 0x00000009021d7210 */ /* 0x000fe20001ffe40f */
[----:B------:R-:W-:Y:S01]  /*07b0*/  IMAD R9, R13, c[0x0][0x378], RZ ;  /* 0x0000de000d097a24 */ /* 0x000fe200078e02ff */
[----:B------:R-:W-:Y:S02]  /*07c0*/  IADD3 R6, P3, R6, R10, RZ ;  /* 0x0000000a06067210 */ /* 0x000fe40007f7e0ff */
[----:B------:R-:W-:Y:S01]  /*07d0*/  ISETP.GE.AND P1, PT, R5, R14, PT ;  /* 0x0000000e0500720c */ /* 0x000fe20003f26270 */
[C---:B------:R-:W-:Y:S01]  /*07e0*/  IMAD R33, R58.reuse, c[0x0][0x37c], R9 ;  /* 0x0000df003a217a24 */ /* 0x040fe200078e0209 */
[----:B------:R-:W-:Y:S01]  /*07f0*/  LEA.HI.X.SX32 R5, R7, R16, 0x1, P2 ;  /* 0x0000001007057211 */ /* 0x000fe200010f0eff */
[----:B------:R-:W-:Y:S01]  /*0800*/  IMAD.WIDE.U32 R28, R58, c[0x0][0x378], R28 ;  /* 0x0000de003a1c7a25 */ /* 0x000fe200078e001c */
[----:B------:R-:W-:Y:S01]  /*0810*/  IADD3.X R7, R3, R11, R18, P3, !PT ;  /* 0x0000000b03077210 */ /* 0x000fe20001ffe412 */
[----:B------:R-:W-:Y:S01]  /*0820*/  CS2R R8, SRZ ;  /* 0x0000000000087805 */ /* 0x000fe2000001ff00 */
[----:B------:R-:W-:Y:S01]  /*0830*/  LEA R2, P2, R12, c[0x0][0x350], 0x2 ;  /* 0x0000d4000c027a11 */ /* 0x000fe200078410ff */
[----:B------:R-:W-:Y:S01]  /*0840*/  CS2R R10, SRZ ;  /* 0x00000000000a7805 */ /* 0x000fe2000001ff00 */
[----:B------:R-:W-:Y:S01]  /*0850*/  CS2R R14, SRZ ;  /* 0x00000000000e7805 */ /* 0x000fe2000001ff00 */
[----:B------:R-:W-:Y:S01]  /*0860*/  IMAD.WIDE.U32 R58, R58, c[0x0][0x1f0], R6 ;  /* 0x00007c003a3a7a25 */ /* 0x000fe200078e0006 */
[----:B------:R-:W-:Y:S01]  /*0870*/  LEA.HI.X R3, R12, c[0x0][0x354], R5, 0x2, P2 ;  /* 0x0000d5000c037a11 */ /* 0x000fe200010f1405 */
[----:B------:R-:W-:Y:S01]  /*0880*/  CS2R R6, SRZ ;  /* 0x0000000000067805 */ /* 0x000fe2000001ff00 */
[----:B------:R-:W-:Y:S01]  /*0890*/  CS2R R12, SRZ ;  /* 0x00000000000c7805 */ /* 0x000fe2000001ff00 */
[----:B------:R-:W-:Y:S01]  /*08a0*/  CS2R R4, SRZ ;  /* 0x0000000000047805 */ /* 0x000fe2000001ff00 */
[----:B------:R-:W-:Y:S01]  /*08b0*/  CS2R R16, SRZ ;  /* 0x0000000000107805 */ /* 0x000fe2000001ff00 */
[----:B------:R-:W-:Y:S01]  /*08c0*/  CS2R R18, SRZ ;  /* 0x0000000000127805 */ /* 0x000fe2000001ff00 */
[----:B------:R-:W-:Y:S01]  /*08d0*/  SHF.R.S32.HI R57, RZ, 0x1f, R56 ;  /* 0x0000001fff397819 */ /* 0x000fe20000011438 */
[----:B------:R-:W-:Y:S01]  /*08e0*/  IMAD.IADD R33, R29, 0x1, R33 ;  /* 0x000000011d217824 */ /* 0x000fe200078e0221 */
[----:B------:R-:W-:Y:S01]  /*08f0*/  IADD3 R62, R54, 0x40, RZ ;  /* 0x00000040363e7810 */ /* 0x000fe20007ffe0ff */
        /* <DEDUP_REMOVED lines=15> */
.L_x_511:
[----:B------:R-:W-:Y:S05]  /*09f0*/  BSYNC B0 ;  /* 0x0000000000007941 */ /* 0x000fea0003800000 */
.L_x_510:
[----:B------:R-:W-:Y:S01]  /*0a00*/  BSSY B0, `(.L_x_512) ;  /* 0x0000012000007945 */ /* 0x000fe20003800000 */
[----:B------:R-:W-:Y:S05]  /*0a10*/  @P1 BRA `(.L_x_513) ;  /* 0x0000010000001947 */ /* 0x000fea0003800000 */
[----:B------:R-:W-:Y:S02]  /*0a20*/  IADD3 R31, P2, R56, 0x20, RZ ;  /* 0x00000020381f7810 */ /* 0x000fe40007f5e0ff */
[----:B------:R-:W-:-:S02]  /*0a30*/  IADD3 R32, R54, 0x80, RZ ;  /* 0x0000008036207810 */ /* 0x000fc40007ffe0ff */
[----:B------:R-:W-:Y:S02]  /*0a40*/  IADD3.X R29, RZ, R57, RZ, P2, !PT ;  /* 0x00000039ff1d7210 */ /* 0x000fe400017fe4ff */
[----:B------:R-:W-:Y:S02]  /*0a50*/  ISETP.GE.AND P5, PT, R32, c[0x0][0x220], PT ;  /* 0x0000880020007a0c */ /* 0x000fe40003fa6270 */
[----:B------:R-:W-:Y:S01]  /*0a60*/  ISETP.GE.AND P3, PT, R54, c[0x0][0x220], PT ;  /* 0x0000880036007a0c */ /* 0x000fe20003f66270 */
[----:B------:R-:W-:Y:S01]  /*0a70*/  IMAD R30, R29, c[0x0][0x370], RZ ;  /* 0x0000dc001d1e7a24 */ /* 0x000fe200078e02ff */
[----:B------:R-:W-:Y:S01]  /*0a80*/  ISETP.GE.AND P4, PT, R62, c[0x0][0x220], PT ;  /* 0x000088003e007a0c */ /* 0x000fe20003f86270 */
[----:B------:R-:W-:-:S04]  /*0a90*/  IMAD.MOV.U32 R29, RZ, RZ, R33 ;  /* 0x000000ffff1d7224 */ /* 0x000fc800078e0021 */
[----:B------:R-:W-:-:S04]  /*0aa0*/  IMAD.WIDE.U32 R28, R31, c[0x0][0x370], R28 ;  /* 0x0000dc001f1c7a25 */ /* 0x000fc800078e001c */
[----:B------:R-:W-:Y:S01]  /*0ab0*/  IMAD R31, R31, c[0x0][0x374], R30 ;  /* 0x0000dd001f1f7a24 */ /* 0x000fe200078e021e */
[----:B------:R-:W-:-:S04]  /*0ac0*/  LEA R30, P2, R28, c[0x0][0x330], 0x1 ;  /* 0x0000cc001c1e7a11 */ /* 0x000fc800078408ff */
[----:B------:R-:W-:-:S04]  /*0ad0*/  IADD3 R29, R29, R31, RZ ;  /* 0x0000001f1d1d7210 */ /* 0x000fc80007ffe0ff */
[----:B------:R-:W-:-:S05]  /*0ae0*/  LEA.HI.X R31, R28, c[0x0][0x334], R29, 0x1, P2 ;  /* 0x0000cd001c1f7a11 */ /* 0x000fca00010f0c1d */
[----:B------:R1:W5:Y:S04]  /*0af0*/  @!P3 LDG.E.128 R12, [R30.64] ;  /* 0x000000041e0cb981 */ /* 0x000368000c1e1d00 */
[----:B------:R1:W5:Y:S04]  /*0b00*/  @!P4 LDG.E.128 R16, [R30.64+0x80] ;  /* 0x000080041e10c981 */ /* 0x000368000c1e1d00 */
[----:B------:R1:W5:Y:S02]  /*0b10*/  @!P5 LDG.E.128 R24, [R30.64+0x100] ;  /* 0x000100041e18d981 */ /* 0x000364000c1e1d00 */
.L_x_513:
[----:B------:R-:W-:Y:S05]  /*0b20*/  BSYNC B0 ;  /* 0x0000000000007941 */ /* 0x000fea0003800000 */
.L_x_512:
[----:B------:R-:W-:Y:S01]  /*0b30*/  BSSY B0, `(.L_x_514) ;  /* 0x0000018000007945 */ /* 0x000fe20003800000 */
[----:B------:R-:W-:Y:S01]  /*0b40*/  CS2R R28, SRZ ;  /* 0x00000000001c7805 */ /* 0x000fe2000001ff00 */
[----:B-1----:R-:W-:Y:S01]  /*0b50*/  CS2R R30, SRZ ;  /* 0x00000000001e7805 */ /* 0x002fe2000001ff00 */
[----:B------:R-:W-:Y:S01]  /*0b60*/  CS2R R32, SRZ ;  /* 0x0000000000207805 */ /* 0x000fe2000001ff00 */
[----:B0-----:R-:W-:Y:S01]  /*0b70*/  CS2R R34, SRZ ;  /* 0x0000000000227805 */ /* 0x001fe2000001ff00 */
[----:B------:R-:W-:Y:S01]  /*0b80*/  IMAD.MOV.U32 R40, RZ, RZ, RZ ;  /* 0x000000ffff287224 */ /* 0x000fe200078e00ff */
[----:B------:R-:W-:Y:S01]  /*0b90*/  CS2R R36, SRZ ;  /* 0x0000000000247805 */ /* 0x000fe2000001ff00 */
[----:B------:R-:W-:Y:S01]  /*0ba0*/  CS2R R38, SRZ ;  /* 0x0000000000267805 */ /* 0x000fe2000001ff00 */
[----:B------:R-:W-:Y:S01]  /*0bb0*/  IADD3 R61, R59, R61, RZ ;  /* 0x0000003d3b3d7210 */ /* 0x000fe20007ffe0ff */
[----:B------:R-:W-:Y:S05]  /*0bc0*/  @P0 BRA `(.L_x_515) ;  /* 0x000000e000000947 */ /* 0x000fea0003800000 */
[----:B------:R-:W-:Y:S01]  /*0bd0*/  IMAD R41, R57, c[0x0][0x1e8], RZ ;  /* 0x00007a0039297a24 */ /* 0x000fe200078e02ff */
[C---:B------:R-:W-:Y:S01]  /*0be0*/  IADD3 R44, R54.reuse, 0x80, RZ ;  /* 0x00000080362c7810 */ /* 0x040fe20007ffe0ff */
[----:B------:R-:W-:Y:S01]  /*0bf0*/  IMAD.MOV.U32 R60, RZ, RZ, R58 ;  /* 0x000000ffff3c7224 */ /* 0x000fe200078e003a */
[----:B------:R-:W-:Y:S01]  /*0c00*/  ISETP.GE.AND P2, PT, R54, c[0x0][0x220], PT ;  /* 0x0000880036007a0c */ /* 0x000fe20003f46270 */
[----:B------:R-:W-:Y:S01]  /*0c10*/  IMAD R41, R56, c[0x0][0x1ec], R41 ;  /* 0x00007b0038297a24 */ /* 0x000fe200078e0229 */
        /* <DEDUP_REMOVED lines=9> */
.L_x_515:
[----:B------:R-:W-:Y:S05]  /*0cb0*/  BSYNC B0 ;  /* 0x0000000000007941 */ /* 0x000fea0003800000 */
.L_x_514:
[----:B------:R-:W-:Y:S01]  /*0cc0*/  BSSY B0, `(.L_x_516) ;  /* 0x0000019000007945 */ /* 0x000fe20003800000 */
[----:B0-----:R-:W-:Y:S01]  /*0cd0*/  CS2R R44, SRZ ;  /* 0x00000000002c7805 */ /* 0x001fe2000001ff00 */
[----:B------:R-:W-:Y:S01]  /*0ce0*/  IMAD.MOV.U32 R41, RZ, RZ, RZ ;  /* 0x000000ffff297224 */ /* 0x000fe200078e00ff */
[----:B------:R-:W-:Y:S01]  /*0cf0*/  CS2R R42, SRZ ;  /* 0x00000000002a7805 */ /* 0x000fe2000001ff00 */
[----:B------:R-:W-:Y:S01]  /*0d00*/  CS2R R46, SRZ ;  /* 0x00000000002e7805 */ /* 0x000fe2000001ff00 */
[----:B------:R-:W-:Y:S01]  /*0d10*/  CS2R R48, SRZ ;  /* 0x0000000000307805 */ /* 0x000fe2000001ff00 */
[----:B------:R-:W-:Y:S01]  /*0d20*/  CS2R R50, SRZ ;  /* 0x0000000000327805 */ /* 0x000fe2000001ff00 */
[----:B------:R-:W-:Y:S05]  /*0d30*/  @P1 BRA `(.L_x_517) ;  /* 0x0000011000001947 */ /* 0x000fea0003800000 */
[----:B------:R-:W-:Y:S01]  /*0d40*/  IADD3 R59, P0, R56, 0x20, RZ ;  /* 0x00000020383b7810 */ /* 0x000fe20007f1e0ff */
[----:B------:R-:W-:Y:S01]  /*0d50*/  IMAD.MOV.U32 R56, RZ, RZ, R58 ;  /* 0x000000ffff387224 */ /* 0x000fe200078e003a */
[----:B------:R-:W-:-:S02]  /*0d60*/  ISETP.GE.AND P1, PT, R54, c[0x0][0x220], PT ;  /* 0x0000880036007a0c */ /* 0x000fc40003f26270 */
[----:B------:R-:W-:Y:S02]  /*0d70*/  IADD3.X R55, RZ, R57, RZ, P0, !PT ;  /* 0x00000039ff377210 */ /* 0x000fe400007fe4ff */
[----:B------:R-:W-:Y:S02]  /*0d80*/  MOV R57, R61 ;  /* 0x0000003d00397202 */ /* 0x000fe40000000f00 */
[----:B------:R-:W-:Y:S01]  /*0d90*/  IADD3 R54, R54, 0x80, RZ ;  /* 0x0000008036367810 */ /* 0x000fe20007ffe0ff */
[----:B------:R-:W-:Y:S01]  /*0da0*/  IMAD R55, R55, c[0x0][0x1e8], RZ ;  /* 0x00007a0037377a24 */ /* 0x000fe200078e02ff */
[----:B------:R-:W-:Y:S01]  /*0db0*/  ISETP.GE.AND P2, PT, R62, c[0x0][0x220], PT ;  /* 0x000088003e007a0c */ /* 0x000fe20003f46270 */
[----:B------:R-:W-:Y:S01]  /*0dc0*/  IMAD.WIDE.U32 R56, R59, c[0x0][0x1e8], R56 ;  /* 0x00007a003b387a25 */ /* 0x000fe200078e0038 */
[----:B------:R-:W-:-:S03]  /*0dd0*/  ISETP.GE.AND P3, PT, R54, c[0x0][0x220], PT ;  /* 0x0000880036007a0c */ /* 0x000fc60003f66270 */
[----:B------:R-:W-:Y:S01]  /*0de0*/  IMAD R55, R59, c[0x0][0x1ec], R55 ;  /* 0x00007b003b377a24 */ /* 0x000fe200078e0237 */
[----:B------:R-:W-:-:S03]  /*0df0*/  LEA R54, P0, R56, c[0x0][0x1d0], 0x1 ;  /* 0x0000740038367a11 */ /* 0x000fc600078008ff */
[----:B------:R-:W-:-:S05]  /*0e00*/  IMAD.IADD R55, R57, 0x1, R55 ;  /* 0x0000000139377824 */ /* 0x000fca00078e0237 */
[----:B------:R-:W-:-:S05]  /*0e10*/  LEA.HI.X R55, R56, c[0x0][0x1d4], R55, 0x1, P0 ;  /* 0x0000750038377a11 */ /* 0x000fca00000f0c37 */
[----:B------:R0:W5:Y:S04]  /*0e20*/  @!P1 LDG.E.128 R44, [R54.64] ;  /* 0x00000004362c9981 */ /* 0x000168000c1e1d00 */
[----:B------:R0:W5:Y:S04]  /*0e30*/  @!P2 LDG.E.128 R48, [R54.64+0x80] ;  /* 0x000080043630a981 */ /* 0x000168000c1e1d00 */
[----:B------:R0:W5:Y:S02]  /*0e40*/  @!P3 LDG.E.128 R40, [R54.64+0x100] ;  /* 0x000100043628b981 */ /* 0x000164000c1e1d00 */
.L_x_517:
[----:B------:R-:W-:Y:S05]  /*0e50*/  BSYNC B0 ;  /* 0x0000000000007941 */ /* 0x000fea0003800000 */
.L_x_516:
[----:B0----5:R-:W-:Y:S02]  /*0e60*/  LOP3.LUT R54, R4, 0xffff0000, RZ, 0xc0, !PT ;  /* 0xffff000004367812 */ /* 0x021fe400078ec0ff */
[----:B------:R-:W-:-:S02]  /*0e70*/  LOP3.LUT R55, R28, 0xffff0000, RZ, 0xc0, !PT ;  /* 0xffff00001c377812 */ /* 0x000fc400078ec0ff */
[----:B------:R-:W-:Y:S02]  /*0e80*/  SHF.L.U32 R4, R4, 0x10, RZ ;  /* 0x0000001004047819 */ /* 0x000fe400000006ff */
[C---:B------:R-:W-:Y:S01]  /*0e90*/  LOP3.LUT P0, RZ, R53.reuse, 0x7, RZ, 0xc0, !PT ;  /* 0x0000000735ff7812 */ /* 0x040fe2000780c0ff */
[----:B------:R-:W-:Y:S01]  /*0ea0*/  FMUL.FTZ R54, R54, R55 ;  /* 0x0000003736367220 */ /* 0x000fe20000410000 */
[----:B------:R-:W-:Y:S01]  /*0eb0*/  LEA.HI R53, P1, R53, R0, RZ, 0x1d ;  /* 0x0000000035357211 */ /* 0x000fe2000783e8ff */
[----:B------:R-:W-:Y:S01]  /*0ec0*/  IMAD.U32 R55, R28, 0x10000, RZ ;  /* 0x000100001c377824 */ /* 0x000fe200078e00ff */
[----:B------:R-:W-:Y:S02]  /*0ed0*/  SHF.L.U32 R28, R5, 0x10, RZ ;  /* 0x00000010051c7819 */ /* 0x000fe400000006ff */
[----:B------:R-:W-:Y:S01]  /*0ee0*/  LEA.HI.X.SX32 R0, R0, RZ, 0x1, P1 ;  /* 0x000000ff00007211 */ /* 0x000fe200008f0eff */
[----:B------:R-:W-:Y:S01]  /*0ef0*/  FFMA.FTZ R4, R4, R55, R54 ;  /* 0x0000003704047223 */ /* 0x000fe20000010036 */
[----:B------:R-:W-:Y:S01]  /*0f00*/  LOP3.LUT R54, R13, 0xffff0000, RZ, 0xc0, !PT ;  /* 0xffff00000d367812 */ /* 0x000fe200078ec0ff */
[C---:B------:R-:W-:Y:S01]  /*0f10*/  IMAD.U32 R55, R29.reuse, 0x10000, RZ ;  /* 0x000100001d377824 */ /* 0x040fe200078e00ff */
[----:B------:R-:W-:-:S03]  /*0f20*/  LOP3.LUT R29, R29, 0xffff0000, RZ, 0xc0, !PT ;  /* 0xffff00001d1d7812 */ /* 0x000fc600078ec0ff */
[----:B------:R-:W-:Y:S01]  /*0f30*/  FFMA.FTZ R28, R28, R55, R4 ;  /* 0x000000371c1c7223 */ /* 0x000fe20000010004 */
[----:B------:R-:W-:Y:S02]  /*0f40*/  LOP3.LUT R4, R44, 0xffff0000, RZ, 0xc0, !PT ;  /* 0xffff00002c047812 */ /* 0x000fe400078ec0ff */
[C---:B------:R-:W-:Y:S01]  /*0f50*/  LOP3.LUT R55, R12.reuse, 0xffff0000, RZ, 0xc0, !PT ;  /* 0xffff00000c377812 */ /* 0x040fe200078ec0ff */
[----:B------:R-:W-:-:S04]  /*0f60*/  IMAD.U32 R12, R12, 0x10000, RZ ;  /* 0x000100000c0c7824 */ /* 0x000fc800078e00ff */
[----:B------:R-:W-:Y:S01]  /*0f70*/  FMUL.FTZ R4, R4, R55 ;  /* 0x0000003704047220 */ /* 0x000fe20000410000 */
[----:B------:R-:W-:-:S05]  /*0f80*/  SHF.L.U32 R55, R44, 0x10, RZ ;  /* 0x000000102c377819 */ /* 0x000fca00000006ff */
[----:B------:R-:W-:Y:S01]  /*0f90*/  FFMA.FTZ R4, R55, R12, R4 ;  /* 0x0000000c37047223 */ /* 0x000fe20000010004 */
[----:B------:R-:W-:Y:S01]  /*0fa0*/  SHF.L.U32 R55, R45, 0x10, RZ ;  /* 0x000000102d377819 */ /* 0x000fe200000006ff */
[----:B------:R-:W-:Y:S01]  /*0fb0*/  IMAD.U32 R12, R13, 0x10000, RZ ;  /* 0x000100000d0c7824 */ /* 0x000fe200078e00ff */
[----:B------:R-:W-:Y:S01]  /*0fc0*/  LOP3.LUT R45, R45, 0xffff0000, RZ, 0xc0, !PT ;  /* 0xffff00002d2d7812 */ /* 0x000fe200078ec0ff */
[C---:B------:R-:W-:Y:S01]  /*0fd0*/  IMAD.U32 R13, R31.reuse, 0x10000, RZ ;  /* 0x000100001f0d7824 */ /* 0x040fe200078e00ff */
[----:B------:R-:W-:Y:S01]  /*0fe0*/  LOP3.LUT R31, R31, 0xffff0000, RZ, 0xc0, !PT ;  /* 0xffff00001f1f7812 */ /* 0x000fe200078ec0ff */
[----:B------:R-:W-:Y:S01]  /*0ff0*/  FFMA.FTZ R44, R55, R12, R4 ;  /* 0x0000000c372c7223 */ /* 0x000fe20000010004 */
[----:B------:R-:W-:Y:S01]  /*1000*/  LOP3.LUT R55, R5, 0xffff0000, RZ, 0xc0, !PT ;  /* 0xffff000005377812 */ /* 0x000fe200078ec0ff */
[----:B------:R-:W-:Y:S01]  /*1010*/  IMAD.U32 R4, R7, 0x10000, RZ ;  /* 0x0001000007047824 */ /* 0x000fe200078e00ff */
[C---:B------:R-:W-:Y:S01]  /*1020*/  SHF.L.U32 R12, R6.reuse, 0x10, RZ ;  /* 0x00000010060c7819 */ /* 0x040fe200000006ff */
[----:B------:R-:W-:Y:S01]  /*1030*/  FFMA.FTZ R44, R45, R54, R44 ;  /* 0x000000362d2c7223 */ /* 0x000fe2000001002c */
[----:B------:R-:W-:Y:S01]  /*1040*/  LOP3.LUT R5, R6, 0xffff0000, RZ, 0xc0, !PT ;  /* 0xffff000006057812 */ /* 0x000fe200078ec0ff */
[----:B------:R-:W-:Y:S01]  /*1050*/  FFMA.FTZ R29, R55, R29, R28 ;  /* 0x0000001d371d7223 */ /* 0x000fe2000001001c */
[----:B------:R-:W-:-:S02]  /*1060*/  LOP3.LUT R6, R7, 0xffff0000, RZ, 0xc0, !PT ;  /* 0xffff000007067812 */ /* 0x000fc400078ec0ff */
[C---:B------:R-:W-:Y:S02]  /*1070*/  SHF.L.U32 R7, R30.reuse, 0x10, RZ ;  /* 0x000000101e077819 */ /* 0x040fe400000006ff */
[----:B------:R-:W-:Y:S01]  /*1080*/  LOP3.LUT R28, R30, 0xffff0000, RZ, 0xc0, !PT ;  /* 0xffff00001e1c7812 */ /* 0x000fe200078ec0ff */
[----:B------:R-:W-:Y:S01]  /*1090*/  IMAD.U32 R30, R14, 0x10000, RZ ;  /* 0x000100000e1e7824 */ /* 0x000fe200078e00ff */
[----:B------:R-:W-:Y:S01]  /*10a0*/  SHF.L.U32 R45, R46, 0x10, RZ ;  /* 0x000000102e2d7819 */ /* 0x000fe200000006ff */
[----:B------:R-:W-:Y:S01]  /*10b0*/  FFMA.FTZ R29, R12, R7, R29 ;  /* 0x000000070c1d7223 */ /* 0x000fe2000001001d */
[C---:B------:R-:W-:Y:S01]  /*10c0*/  SHF.L.U32 R12, R8.reuse, 0x10, RZ ;  /* 0x00000010080c7819 */ /* 0x040fe200000006ff */
[----:B------:R-:W-:Y:S01]  /*10d0*/  IMAD.U32 R7, R9, 0x10000, RZ ;  /* 0x0001000009077824 */ /* 0x000fe200078e00ff */
[----:B------:R-:W-:Y:S01]  /*10e0*/  LOP3.LUT R8, R8, 0xffff0000, RZ, 0xc0, !PT ;  /* 0xffff000008087812 */ /* 0x000fe200078ec0ff */
[----:B------:R-:W-:Y:S01]  /*10f0*/  FFMA.FTZ R30, R45, R30, R44 ;  /* 0x0000001e2d1e7223 */ /* 0x000fe2000001002c */
[----:B------:R-:W-:Y:S01]  /*1100*/  LOP3.LUT R45, R46, 0xffff0000, RZ, 0xc0, !PT ;  /* 0xffff00002e2d7812 */ /* 0x000fe200078ec0ff */
[----:B------:R-:W-:Y:S01]  /*1110*/  FFMA.FTZ R28, R5, R28, R29 ;  /* 0x0000001c051c7223 */ /* 0x000fe2000001001d */
[----:B------:R-:W-:Y:S01]  /*1120*/  LOP3.LUT R44, R14, 0xffff0000, RZ, 0xc0, !PT ;  /* 0xffff00000e2c7812 */ /* 0x000fe200078ec0ff */
[----:B------:R-:W-:Y:S01]  /*1130*/  IMAD.U32 R14, R33, 0x10000, RZ ;  /* 0x00010000210e7824 */ /* 0x000fe200078e00ff */
[----:B------:R-:W-:-:S02]  /*1140*/  SHF.L.U32 R29, R32, 0x10, RZ ;  /* 0x00000010201d7819 */ /* 0x000fc400000006ff */
        /* <DEDUP_REMOVED lines=31> */
[----:B------:R-:W-:Y:S01]  /*1340*/  FFMA.FTZ R5, R9, R32, R5 ;  /* 0x0000002009057223 */ /* 0x000fe20000010005 */
[----:B------:R-:W-:Y:S01]  /*1350*/  SHF.L.U32 R9, R18, 0x10, RZ ;  /* 0x0000001012097819 */ /* 0x000fe200000006ff */
[----:B------:R-:W-:Y:S01]  /*1360*/  FFMA.FTZ R8, R49, R17, R8 ;  /* 0x0000001131087223 */ /* 0x000fe20000010008 */
[----:B------:R-:W-:Y:S01]  /*1370*/  LOP3.LUT R13, R10, 0xffff0000, RZ, 0xc0, !PT ;  /* 0xffff00000a0d7812 */ /* 0x000fe200078ec0ff */
[----:B------:R-:W-:Y:S01]  /*1380*/  FFMA.FTZ R5, R28, R15, R5 ;  /* 0x0000000f1c057223 */ /* 0x000fe20000010005 */
[----:B------:R-:W-:Y:S01]  /*1390*/  LOP3.LUT R12, R50, 0xffff0000, RZ, 0xc0, !PT ;  /* 0xffff0000320c7812 */ /* 0x000fe200078ec0ff */
[----:B------:R-:W-:Y:S01]  /*13a0*/  FFMA.FTZ R9, R7, R9, R8 ;  /* 0x0000000907097223 */ /* 0x000fe20000010008 */
[----:B------:R-:W-:Y:S01]  /*13b0*/  LOP3.LUT R14, R18, 0xffff0000, RZ, 0xc0, !PT ;  /* 0xffff0000120e7812 */ /* 0x000fe200078ec0ff */
[----:B------:R-:W-:Y:S01]  /*13c0*/  FFMA.FTZ R13, R13, R6, R5 ;  /* 0x000000060d0d7223 */ /* 0x000fe20000010005 */
[----:B------:R-:W-:Y:S01]  /*13d0*/  LOP3.LUT R10, R11, 0xffff0000, RZ, 0xc0, !PT ;  /* 0xffff00000b0a7812 */ /* 0x000fe200078ec0ff */
[C---:B------:R-:W-:Y:S01]  /*13e0*/  IMAD.U32 R11, R35.reuse, 0x10000, RZ ;  /* 0x00010000230b7824 */ /* 0x040fe200078e00ff */
[----:B------:R-:W-:Y:S01]  /*13f0*/  LOP3.LUT R35, R35, 0xffff0000, RZ, 0xc0, !PT ;  /* 0xffff000023237812 */ /* 0x000fe200078ec0ff */
[C---:B------:R-:W-:Y:S01]  /*1400*/  IMAD.U32 R29, R51.reuse, 0x10000, RZ ;  /* 0x00010000331d7824 */ /* 0x040fe200078e00ff */
[----:B------:R-:W-:Y:S01]  /*1410*/  LOP3.LUT R51, R51, 0xffff0000, RZ, 0xc0, !PT ;  /* 0xffff000033337812 */ /* 0x000fe200078ec0ff */
[C---:B------:R-:W-:Y:S01]  /*1420*/  IMAD.U32 R28, R19.reuse, 0x10000, RZ ;  /* 0x00010000131c7824 */ /* 0x040fe200078e00ff */
[----:B------:R-:W-:Y:S01]  /*1430*/  LOP3.LUT R19, R19, 0xffff0000, RZ, 0xc0, !PT ;  /* 0xffff000013137812 */ /* 0x000fe200078ec0ff */
[----:B------:R-:W-:Y:S01]  /*1440*/  FFMA.FTZ R18, R12, R14, R9 ;  /* 0x0000000e0c127223 */ /* 0x000fe20000010009 */
[----:B------:R-:W-:Y:S01]  /*1450*/  SHF.L.U32 R7, R20, 0x10, RZ ;  /* 0x0000001014077819 */ /* 0x000fe200000006ff */
[----:B------:R-:W-:Y:S01]  /*1460*/  FFMA.FTZ R17, R4, R11, R13 ;  /* 0x0000000b04117223 */ /* 0x000fe2000001000d */
        /* <DEDUP_REMOVED lines=13> */
[C---:B------:R-:W-:Y:S01]  /*1540*/  IMAD.U32 R8, R21.reuse, 0x10000, RZ ;  /* 0x0001000015087824 */ /* 0x040fe200078e00ff */
[----:B------:R-:W-:Y:S01]  /*1550*/  LOP3.LUT R21, R21, 0xffff0000, RZ, 0xc0, !PT ;  /* 0xffff000015157812 */ /* 0x000fe200078ec0ff */
[C---:B------:R-:W-:Y:S01]  /*1560*/  IMAD.U32 R11, R37.reuse, 0x10000, RZ ;  /* 0x00010000250b7824 */ /* 0x040fe200078e00ff */
[----:B------:R-:W-:Y:S01]  /*1570*/  LOP3.LUT R14, R37, 0xffff0000, RZ, 0xc0, !PT ;  /* 0xffff0000250e7812 */ /* 0x000fe200078ec0ff */
[----:B------:R-:W-:Y:S01]  /*1580*/  FFMA.FTZ R7, R20, R9, R7 ;  /* 0x0000000914077223 */ /* 0x000fe20000010007 */
[----:B------:R-:W-:Y:S01]  /*1590*/  SHF.L.U32 R6, R22, 0x10, RZ ;  /* 0x0000001016067819 */ /* 0x000fe200000006ff */
[C---:B------:R-:W-:Y:S01]  /*15a0*/  IMAD.U32 R9, R25.reuse, 0x10000, RZ ;  /* 0x0001000019097824 */ /* 0x040fe200078e00ff */
[----:B------:R-:W-:Y:S01]  /*15b0*/  LOP3.LUT R25, R25, 0xffff0000, RZ, 0xc0, !PT ;  /* 0xffff000019197812 */ /* 0x000fe200078ec0ff */
[----:B------:R-:W-:Y:S01]  /*15c0*/  FFMA.FTZ R17, R40, R24, R17 ;  /* 0x0000001828117223 */ /* 0x000fe20000010011 */
[----:B------:R-:W-:Y:S01]  /*15d0*/  SHF.L.U32 R13, R38, 0x10, RZ ;  /* 0x00000010260d7819 */ /* 0x000fe200000006ff */
        /* <DEDUP_REMOVED lines=23> */
[----:B------:R-:W-:Y:S01]  /*1750*/  LEA R12, P1, R53, c[0x0][0x3c8], 0x2 ;  /* 0x0000f200350c7a11 */ /* 0x000fe200078210ff */
[----:B------:R-:W-:Y:S01]  /*1760*/  FFMA.FTZ R5, R5, R16, R6 ;  /* 0x0000001005057223 */ /* 0x000fe20000010006 */
[----:B------:R-:W-:Y:S01]  /*1770*/  LOP3.LUT R6, R43, 0xffff0000, RZ, 0xc0, !PT ;  /* 0xffff00002b067812 */ /* 0x000fe200078ec0ff */
[----:B------:R-:W-:-:S02]  /*1780*/  FFMA.FTZ R7, R10, R9, R7 ;  /* 0x000000090a077223 */ /* 0x000fc40000010007 */
[----:B------:R-:W-:Y:S02]  /*1790*/  FFMA.FTZ R4, R23, R4, R5 ;  /* 0x0000000417047223 */ /* 0x000fe40000010005 */
[----:B------:R-:W-:-:S03]  /*17a0*/  FFMA.FTZ R7, R6, R27, R7 ;  /* 0x0000001b06077223 */ /* 0x000fc60000010007 */
[----:B------:R-:W0:Y:S04]  /*17b0*/  SHFL.BFLY PT, R5, R4, 0x4, 0x1f ;  /* 0x0c801f0004057f89 */ /* 0x000e2800000e0000 */
[----:B------:R-:W1:Y:S01]  /*17c0*/  SHFL.BFLY PT, R6, R7, 0x4, 0x1f ;  /* 0x0c801f0007067f89 */ /* 0x000e6200000e0000 */
[----:B0-----:R-:W-:Y:S02]  /*17d0*/  FADD.FTZ R5, R4, R5 ;  /* 0x0000000504057221 */ /* 0x001fe40000010000 */
[----:B-1----:R-:W-:-:S03]  /*17e0*/  FADD.FTZ R8, R7, R6 ;  /* 0x0000000607087221 */ /* 0x002fc60000010000 */
[----:B------:R-:W0:Y:S04]  /*17f0*/  SHFL.BFLY PT, R6, R5, 0x2, 0x1f ;  /* 0x0c401f0005067f89 */ /* 0x000e2800000e0000 */
[----:B------:R-:W1:Y:S01]  /*1800*/  SHFL.BFLY PT, R9, R8, 0x2, 0x1f ;  /* 0x0c401f0008097f89 */ /* 0x000e6200000e0000 */
[----:B0-----:R-:W-:Y:S02]  /*1810*/  FADD.FTZ R14, R5, R6 ;  /* 0x00000006050e7221 */ /* 0x001fe40000010000 */
[----:B------:R-:W-:-:S03]  /*1820*/  IMAD.WIDE R4, R11, 0x10, R2 ;  /* 0x000000100b047825 */ /* 0x000fc600078e0202 */
[----:B------:R-:W0:Y:S01]  /*1830*/  SHFL.BFLY PT, R13, R14, 0x1, 0x1f ;  /* 0x0c201f000e0d7f89 */ /* 0x000e2200000e0000 */
[----:B-1----:R-:W-:Y:S01]  /*1840*/  FADD.FTZ R9, R8, R9 ;  /* 0x0000000908097221 */ /* 0x002fe20000010000 */
[----:B------:R-:W-:-:S04]  /*1850*/  IADD3 R8, R11, 0x10, R11 ;  /* 0x000000100b087810 */ /* 0x000fc80007ffe00b */
[----:B------:R-:W1:Y:S01]  /*1860*/  SHFL.BFLY PT, R10, R9, 0x1, 0x1f ;  /* 0x0c201f00090a7f89 */ /* 0x000e6200000e0000 */
[----:B------:R-:W-:Y:S02]  /*1870*/  IMAD.IADD R11, R11, 0x1, R8 ;  /* 0x000000010b0b7824 */ /* 0x000fe400078e0208 */
[----:B0-----:R-:W-:Y:S01]  /*1880*/  @!P0 FADD.FTZ R6, R14, R13 ;  /* 0x0000000d0e068221 */ /* 0x001fe20000010000 */
[----:B------:R-:W-:-:S03]  /*1890*/  LEA.HI.X R13, R53, c[0x0][0x3cc], R0, 0x2, P1 ;  /* 0x0000f300350d7a11 */ /* 0x000fc600008f1400 */
[----:B------:R-:W-:Y:S02]  /*18a0*/  @!P0 FMUL.FTZ R15, R6, c[0x0][0x2d4] ;  /* 0x0000b500060f8a20 */ /* 0x000fe40000410000 */
[----:B-1----:R-:W-:Y:S02]  /*18b0*/  FADD.FTZ R10, R9, R10 ;  /* 0x0000000a090a7221 */ /* 0x002fe40000010000 */
[----:B------:R-:W-:Y:S01]  /*18c0*/  IMAD.WIDE R6, R52, 0x40, R4 ;  /* 0x0000004034067825 */ /* 0x000fe200078e0204 */
[----:B------:R-:W-:Y:S03]  /*18d0*/  @!P0 STG.E [R12.64], R15 ;  /* 0x0000000f0c008986 */ /* 0x000fe6000c101904 */
[----:B------:R-:W-:Y:S02]  /*18e0*/  FMUL.FTZ R17, R10, c[0x0][0x2d4] ;  /* 0x0000b5000a117a20 */ /* 0x000fe40000410000 */
[----:B------:R-:W-:-:S03]  /*18f0*/  IMAD.WIDE R52, R52, 0x40, R6 ;  /* 0x0000004034347825 */ /* 0x000fc600078e0206 */
[----:B------:R-:W-:Y:S01]  /*1900*/  @!P0 STG.E [R12.64+0x80], R17 ;  /* 0x000080110c008986 */ /* 0x000fe2000c101904 */
[----:B------:R-:W-:-:S03]  /*1910*/  IMAD.WIDE R8, R8, 0x10, R2 ;  /* 0x0000001008087825 */ /* 0x000fc600078e0202 */
[----:B------:R-:W-:Y:S01]  /*1920*/  STG.E.128 [R2.64], RZ ;  /* 0x000000ff02007986 */ /* 0x000fe2000c101d04 */
[----:B------:R-:W-:-:S03]  /*1930*/  IMAD.WIDE R10, R11, 0x10, R2 ;  /* 0x000000100b0a7825 */ /* 0x000fc600078e0202 */
[----:B------:R-:W-:Y:S04]  /*1940*/  STG.E.128 [R4.64], RZ ;  /* 0x000000ff04007986 */ /* 0x000fe8000c101d04 */
[----:B------:R-:W-:Y:S04]  /*1950*/  STG.E.128 [R6.64], RZ ;  /* 0x000000ff06007986 */ /* 0x000fe8000c101d04 */
[----:B------:R-:W-:Y:S04]  /*1960*/  STG.E.128 [R52.64], RZ ;  /* 0x000000ff34007986 */ /* 0x000fe8000c101d04 */
[----:B------:R-:W-:Y:S04]  /*1970*/  STG.E.128 [R2.64+0x100], RZ ;  /* 0x000100ff02007986 */ /* 0x000fe8000c101d04 */
[----:B------:R-:W-:Y:S04]  /*1980*/  STG.E.128 [R4.64+0x100], RZ ;  /* 0x000100ff04007986 */ /* 0x000fe8000c101d04 */
[----:B------:R-:W-:Y:S04]  /*1990*/  STG.E.128 [R8.64], RZ ;  /* 0x000000ff08007986 */ /* 0x000fe8000c101d04 */
[----:B------:R-:W-:Y:S04]  /*19a0*/  STG.E.128 [R10.64], RZ ;  /* 0x000000ff0a007986 */ /* 0x000fe8000c101d04 */
[----:B------:R-:W-:Y:S04]  /*19b0*/  STG.E.128 [R2.64+0x200], RZ ;  /* 0x000200ff02007986 */ /* 0x000fe8000c101d04 */
[----:B------:R-:W-:Y:S04]  /*19c0*/  STG.E.128 [R4.64+0x200], RZ ;  /* 0x000200ff04007986 */ /* 0x000fe8000c101d04 */
[----:B------:R-:W-:Y:S04]  /*19d0*/  STG.E.128 [R8.64+0x100], RZ ;  /* 0x000100ff08007986 */ /* 0x000fe8000c101d04 */
[----:B------:R-:W-:Y:S01]  /*19e0*/  STG.E.128 [R10.64+0x100], RZ ;  /* 0x000100ff0a007986 */ /* 0x000fe2000c101d04 */
[----:B------:R-:W-:Y:S05]  /*19f0*/  EXIT ;  /* 0x000000000000794d */ /* 0x000fea0003800000 */
.L_x_518:
        /* <DEDUP_REMOVED lines=16> */
.L_x_812:


//--------------------- .text._ZN5flash27flash_bwd_convert_dq_kernelI23Flash_bwd_kernel_traitsILi192ELi64ELi64ELi8ELi4ELi2ELi2ELb0ELb0EN7cutlass10bfloat16_tE19Flash_kernel_traitsILi192ELi64ELi64ELi8ES3_EEEEvNS_16Flash_bwd_paramsEi --------------------------
	.section	.text._ZN5flash27flash_bwd_convert_dq_kernelI23Flash_bwd_kernel_traitsILi192ELi64ELi64ELi8ELi4ELi2ELi2ELb0ELb0EN7cutlass10bfloat16_tE19Flash_kernel_traitsILi192ELi64ELi64ELi8ES3_EEEEvNS_16Flash_bwd_paramsEi,"ax",@progbits
	.sectioninfo	@"SHI_REGISTERS=96"
	.align	128
        .global         _ZN5flash27flash_bwd_convert_dq_kernelI23Flash_bwd_kernel_traitsILi192ELi64ELi64ELi8ELi4ELi2ELi2ELb0ELb0EN7cutlass10bfloat16_tE19Flash_kernel_traitsILi192ELi64ELi64ELi8ES3_EEEEvNS_16Flash_bwd_paramsEi
        .type           _ZN5flash27flash_bwd_convert_dq_kernelI23Flash_bwd_kernel_traitsILi192ELi64ELi64ELi8ELi4ELi2ELi2ELb0ELb0EN7cutlass10bfloat16_tE19Flash_kernel_traitsILi192ELi64ELi64ELi8ES3_EEEEvNS_16Flash_bwd_paramsEi,@function
        .size           _ZN5flash27flash_bwd_convert_dq_kernelI23Flash_bwd_kernel_traitsILi192ELi64ELi64ELi8ELi4ELi2ELi2ELb0ELb0EN7cutlass10bfloat16_tE19Flash_kernel_traitsILi192ELi64ELi64ELi8ES3_EEEEvNS_16Flash_bwd_paramsEi,(.L_x_813 - _ZN5flash27flash_bwd_convert_dq_kernelI23Flash_bwd_kernel_traitsILi192ELi64ELi64ELi8ELi4ELi2ELi2ELb0ELb0EN7cutlass10bfloat16_tE19Flash_kernel_traitsILi192ELi64ELi64ELi8ES3_EEEEvNS_16Flash_bwd_paramsEi)
        .other          _ZN5flash27flash_bwd_convert_dq_kernelI23Flash_bwd_kernel_traitsILi192ELi64ELi64ELi8ELi4ELi2ELi2ELb0ELb0EN7cutlass10bfloat16_tE19Flash_kernel_traitsILi192ELi64ELi64ELi8ES3_EEEEvNS_16Flash_bwd_paramsEi,@"STO_CUDA_ENTRY STV_DEFAULT"
_ZN5flash27flash_bwd_convert_dq_kernelI23Flash_bwd_kernel_traitsILi192ELi64ELi64ELi8ELi4ELi2ELi2ELb0ELb0EN7cutlass10bfloat16_tE19Flash_kernel_traitsILi192ELi64ELi64ELi8ES3_EEEEvNS_16Flash_bwd_paramsEi:
.text._ZN5flash27flash_bwd_convert_dq_kernelI23Flash_bwd_kernel_traitsILi192ELi64ELi64ELi8ELi4ELi2ELi2ELb0ELb0EN7cutlass10bfloat16_tE19Flash_kernel_traitsILi192ELi64ELi64ELi8ES3_EEEEvNS_16Flash_bwd_paramsEi:
        /* <DEDUP_REMOVED lines=143> */
.L_x_520:
        /* <DEDUP_REMOVED lines=124> */
.L_x_519:
        /* <DEDUP_REMOVED lines=171> */
.L_x_522:
[----:B------:R-:W-:Y:S05]  /*1b60*/  BSYNC B0 ;  /* 0x0000000000007941 */ /* 0x000fea0003800000 */
.L_x_521:
        /* <DEDUP_REMOVED lines=20> */
.L_x_523:
        /* <DEDUP_REMOVED lines=13> */
.L_x_813:


//--------------------- .text._ZN5flash44flash_bwd_dq_dk_dv_loop_seqk_parallel_kernelI23Flash_bwd_kernel_traitsILi192ELi64ELi64ELi8ELi4ELi2ELi2ELb0ELb0EN7cutlass10bfloat16_tE19Flash_kernel_traitsILi192ELi64ELi64ELi8ES3_EELb1ELb1ELb0ELb0ELb0ELb0ELb0EEEvNS_16Flash_bwd_paramsE --------------------------
	.section	.text._ZN5flash44flash_bwd_dq_dk_dv_loop_seqk_parallel_kernelI23Flash_bwd_kernel_traitsILi192ELi64ELi64ELi8ELi4ELi2ELi2ELb0ELb0EN7cutlass10bfloat16_tE19Flash_kernel_traitsILi192ELi64ELi64ELi8ES3_EELb1ELb1ELb0ELb0ELb0ELb0ELb0EEEvNS_16Flash_bwd_paramsE,"ax",@progbits
	.sectioninfo	@"SHI_REGISTERS=255"
	.align	128
        .global         _ZN5flash44flash_bwd_dq_dk_dv_loop_seqk_parallel_kernelI23Flash_bwd_kernel_traitsILi192ELi64ELi64ELi8ELi4ELi2ELi2ELb0ELb0EN7cutlass10bfloat16_tE19Flash_kernel_traitsILi192ELi64ELi64ELi8ES3_EELb1ELb1ELb0ELb0ELb0ELb0ELb0EEEvNS_16Flash_bwd_paramsE
        .type           _ZN5flash44flash_bwd_dq_dk_dv_loop_seqk_parallel_kernelI23Flash_bwd_kernel_traitsILi192ELi64ELi64ELi8ELi4ELi2ELi2ELb0ELb0EN7cutlass10bfloat16_tE19Flash_kernel_traitsILi192ELi64ELi64ELi8ES3_EELb1ELb1ELb0ELb0ELb0ELb0ELb0EEEvNS_16Flash_bwd_paramsE,@function
        .size           _ZN5flash44flash_bwd_dq_dk_dv_loop_seqk_parallel_kernelI23Flash_bwd_kernel_traitsILi192ELi64ELi64ELi8ELi4ELi2ELi2ELb0ELb0EN7cutlass10bfloat16_tE19Flash_kernel_traitsILi192ELi64ELi64ELi8ES3_EELb1ELb1ELb0ELb0ELb0ELb0ELb0EEEvNS_16Flash_bwd_paramsE,(.L_x_814 - _ZN5flash44flash_bwd_dq_dk_dv_loop_seqk_parallel_kernelI23Flash_bwd_kernel_traitsILi192ELi64ELi64ELi8ELi4ELi2ELi2ELb0ELb0EN7cutlass10bfloat16_tE19Flash_kernel_traitsILi192ELi64ELi64ELi8ES3_EELb1ELb1ELb0ELb0ELb0ELb0ELb0EEEvNS_16Flash_bwd_paramsE)
        .other          _ZN5flash44flash_bwd_dq_dk_dv_loop_seqk_parallel_kernelI23Flash_bwd_kernel_traitsILi192ELi64ELi64ELi8ELi4ELi2ELi2ELb0ELb0EN7cutlass10bfloat16_tE19Flash_kernel_traitsILi192ELi64ELi64ELi8ES3_EELb1ELb1ELb0ELb0ELb0ELb0ELb0EEEvNS_16Flash_bwd_paramsE,@"STO_CUDA_ENTRY STV_DEFAULT"
_ZN5flash44flash_bwd_dq_dk_dv_loop_seqk_parallel_kernelI23Flash_bwd_kernel_traitsILi192ELi64ELi64ELi8ELi4ELi2ELi2ELb0ELb0EN7cutlass10bfloat16_tE19Flash_kernel_traitsILi192ELi64ELi64ELi8ES3_EELb1ELb1ELb0ELb0ELb0ELb0ELb0EEEvNS_16Flash_bwd_paramsE:
.text._ZN5flash44flash_bwd_dq_dk_dv_loop_seqk_parallel_kernelI23Flash_bwd_kernel_traitsILi192ELi64ELi64ELi8ELi4ELi2ELi2ELb0ELb0EN7cutlass10bfloat16_tE19Flash_kernel_traitsILi192ELi64ELi64ELi8ES3_EELb1ELb1ELb0ELb0ELb0ELb0ELb0EEEvNS_16Flash_bwd_paramsE:
        /* <DEDUP_REMOVED lines=14> */
[----:B------:R-:W-:Y:S01]  /*00e0*/  ULDC.U8 UR6, c[0x0][0x2d8] ;  /* 0x0000b60000067ab9 */ /* 0x000fe20000000000 */
[----:B------:R-:W-:Y:S01]  /*00f0*/  IMAD.MOV.U32 R209, RZ, RZ, -0x10 ;  /* 0xfffffff0ffd17424 */ /* 0x000fe200078e00ff */
[----:B-1----:R-:W-:-:S04]  /*0100*/  SHF.R.S32.HI R2, RZ, 0x1f, R11 ;  /* 0x0000001fff027819 */ /* 0x002fc8000001140b */
[CC--:B------:R-:W-:Y:S02]  /*0110*/  LEA.HI R3, R2.reuse, R11.reuse, RZ, 0x4 ;  /* 0x0000000b02037211 */ /* 0x0c0fe400078f20ff */
[CC--:B------:R-:W-:Y:S02]  /*0120*/  LEA.HI R0, R2.reuse, R11.reuse, RZ, 0x2 ;  /* 0x0000000b02007211 */ /* 0x0c0fe400078f10ff */
[----:B------:R-:W-:Y:S02]  /*0130*/  SHF.R.S32.HI R4, RZ, 0x4, R3 ;  /* 0x00000004ff047819 */ /* 0x000fe40000011403 */
[CC--:B------:R-:W-:Y:S02]  /*0140*/  LEA.HI R9, R2.reuse, R11.reuse, RZ, 0x5 ;  /* 0x0000000b02097211 */ /* 0x0c0fe400078f28ff */
[CC--:B------:R-:W-:Y:S02]  /*0150*/  LEA.HI R10, R2.reuse, R11.reuse, RZ, 0x3 ;  /* 0x0000000b020a7211 */ /* 0x0c0fe400078f18ff */
[----:B------:R-:W-:-:S02]  /*0160*/  LEA.HI R251, R2, R11, RZ, 0x7 ;  /* 0x0000000b02fb7211 */ /* 0x000fc400078f38ff */
[----:B------:R-:W-:Y:S02]  /*0170*/  LEA.HI R14, R2, R11, RZ, 0x6 ;  /* 0x0000000b020e7211 */ /* 0x000fe400078f30ff */
[C---:B------:R-:W-:Y:S02]  /*0180*/  LOP3.LUT R5, R3.reuse, 0xfffffff0, RZ, 0xc0, !PT ;  /* 0xfffffff003057812 */ /* 0x040fe400078ec0ff */
[----:B------:R-:W-:Y:S02]  /*0190*/  LOP3.LUT R2, R0, 0x7ffffffc, RZ, 0xc0, !PT ;  /* 0x7ffffffc00027812 */ /* 0x000fe400078ec0ff */
[----:B------:R-:W-:Y:S02]  /*01a0*/  LEA.HI R3, R3, R4, RZ, 0x1 ;  /* 0x0000000403037211 */ /* 0x000fe400078f08ff */
[----:B------:R-:W-:Y:S01]  /*01b0*/  SHF.R.S32.HI R7, RZ, 0x2, R0 ;  /* 0x00000002ff077819 */ /* 0x000fe20000011400 */
[----:B------:R-:W-:Y:S01]  /*01c0*/  IMAD.IADD R13, R11, 0x1, -R2 ;  /* 0x000000010b0d7824 */ /* 0x000fe200078e0a02 */
[----:B------:R-:W-:-:S02]  /*01d0*/  SHF.R.S32.HI R6, RZ, 0x1f, R0 ;  /* 0x0000001fff067819 */ /* 0x000fc40000011400 */
[----:B------:R-:W-:Y:S02]  /*01e0*/  LOP3.LUT R8, R9, 0xffffffe0, RZ, 0xc0, !PT ;  /* 0xffffffe009087812 */ /* 0x000fe400078ec0ff */
[----:B------:R-:W-:Y:S02]  /*01f0*/  LOP3.LUT R0, R10, 0xfffffff8, RZ, 0xc0, !PT ;  /* 0xfffffff80a007812 */ /* 0x000fe400078ec0ff */
[----:B------:R-:W-:Y:S01]  /*0200*/  LOP3.LUT R3, R3, 0xfffffffe, RZ, 0xc0, !PT ;  /* 0xfffffffe03037812 */ /* 0x000fe200078ec0ff */
[C---:B------:R-:W-:Y:S01]  /*0210*/  IMAD.IADD R16, R11.reuse, 0x1, -R8 ;  /* 0x000000010b107824 */ /* 0x040fe200078e0a08 */
[----:B------:R-:W-:Y:S01]  /*0220*/  SHF.R.S32.HI R237, RZ, 0x3, R10 ;  /* 0x00000003ffed7819 */ /* 0x000fe2000001140a */
[C---:B------:R-:W-:Y:S01]  /*0230*/  IMAD.IADD R0, R11.reuse, 0x1, -R0 ;  /* 0x000000010b007824 */ /* 0x040fe200078e0a00 */
[----:B------:R-:W-:Y:S01]  /*0240*/  LEA.HI R2, R6, R7, RZ, 0x3 ;  /* 0x0000000706027211 */ /* 0x000fe200078f18ff */
[----:B------:R-:W-:Y:S01]  /*0250*/  IMAD.IADD R8, R11, 0x1, -R5 ;  /* 0x000000010b087824 */ /* 0x000fe200078e0a05 */
[----:B------:R-:W-:Y:S01]  /*0260*/  SHF.R.S32.HI R19, RZ, 0x5, R9 ;  /* 0x00000005ff137819 */ /* 0x000fe20000011409 */
[----:B------:R-:W-:Y:S01]  /*0270*/  IMAD.IADD R11, R4, 0x1, -R3 ;  /* 0x00000001040b7824 */ /* 0x000fe200078e0a03 */
[----:B------:R-:W-:Y:S01]  /*0280*/  LOP3.LUT R3, R2, 0xfffffff8, RZ, 0xc0, !PT ;  /* 0xfffffff802037812 */ /* 0x000fe200078ec0ff */
[----:B------:R-:W-:Y:S01]  /*0290*/  IMAD.SHL.U32 R5, R237, 0x40, RZ ;  /* 0x00000040ed057824 */ /* 0x000fe200078e00ff */
[----:B------:R-:W-:Y:S01]  /*02a0*/  LEA.HI R4, R9, R19, RZ, 0x1 ;  /* 0x0000001309047211 */ /* 0x000fe200078f08ff */
[C---:B------:R-:W-:Y:S01]  /*02b0*/  IMAD.SHL.U32 R202, R0.reuse, 0x8, RZ ;  /* 0x0000000800ca7824 */ /* 0x040fe200078e00ff */
[----:B------:R-:W-:Y:S01]  /*02c0*/  LOP3.LUT P4, RZ, R0, 0x4, RZ, 0xc0, !PT ;  /* 0x0000000400ff7812 */ /* 0x000fe2000788c0ff */
[----:B------:R-:W-:Y:S01]  /*02d0*/  IMAD.IADD R7, R7, 0x1, -R3 ;  /* 0x0000000107077824 */ /* 0x000fe200078e0a03 */
[----:B------:R-:W-:Y:S01]  /*02e0*/  LOP3.LUT R2, R5, 0x1c0, RZ, 0xc0, !PT ;  /* 0x000001c005027812 */ /* 0x000fe200078ec0ff */
[----:B------:R-:W-:Y:S01]  /*02f0*/  IMAD.SHL.U32 R174, R11, 0x200, RZ ;  /* 0x000002000bae7824 */ /* 0x000fe200078e00ff */
[----:B------:R-:W-:Y:S01]  /*0300*/  LOP3.LUT R3, R4, 0xfffffffe, RZ, 0xc0, !PT ;  /* 0xfffffffe04037812 */ /* 0x000fe200078ec0ff */
[----:B------:R1:W-:Y:S01]  /*0310*/  STL [R1+0x4], R16 ;  /* 0x0000041001007387 */ /* 0x0003e20000100800 */
[----:B------:R-:W-:-:S02]  /*0320*/  LOP3.LUT R4, R2, 0x38, R202, 0xf8, !PT ;  /* 0x0000003802047812 */ /* 0x000fc400078ef8ca */
[----:B------:R-:W-:Y:S01]  /*0330*/  SHF.R.U32.HI R2, RZ, 0x3, R2 ;  /* 0x00000003ff027819 */ /* 0x000fe20000011602 */
[----:B------:R-:W-:Y:S01]  /*0340*/  IMAD.IADD R181, R19, 0x1, -R3 ;  /* 0x0000000113b57824 */ /* 0x000fe200078e0a03 */
[C---:B------:R-:W-:Y:S01]  /*0350*/  LOP3.LUT P3, RZ, R0.reuse, 0x2, RZ, 0xc0, !PT ;  /* 0x0000000200ff7812 */ /* 0x040fe2000786c0ff */
[----:B------:R-:W-:Y:S01]  /*0360*/  IMAD.SHL.U32 R0, R0, 0x40, RZ ;  /* 0x0000004000007824 */ /* 0x000fe200078e00ff */
[----:B------:R-:W-:Y:S02]  /*0370*/  SHF.R.S32.HI R5, RZ, 0x1f, R8 ;  /* 0x0000001fff057819 */ /* 0x000fe40000011408 */
[----:B------:R-:W-:Y:S01]  /*0380*/  LOP3.LUT R6, R4, R2, RZ, 0x3c, !PT ;  /* 0x0000000204067212 */ /* 0x000fe200078e3cff */
[----:B------:R-:W-:Y:S01]  /*0390*/  IMAD.SHL.U32 R2, R181, 0x10, RZ ;  /* 0x00000010b5027824 */ /* 0x000fe200078e00ff */
[----:B------:R-:W-:Y:S02]  /*03a0*/  LOP3.LUT R0, R0, 0x1c0, RZ, 0xc0, !PT ;  /* 0x000001c000007812 */ /* 0x000fe400078ec0ff */
[----:B------:R-:W-:-:S02]  /*03b0*/  LEA.HI R12, R5, R8, RZ, 0x3 ;  /* 0x00000008050c7211 */ /* 0x000fc400078f18ff */
[C---:B------:R-:W-:Y:S02]  /*03c0*/  LOP3.LUT R171, R0.reuse, 0x8, R10, 0xf8, !PT ;  /* 0x0000000800ab7812 */ /* 0x040fe400078ef80a */
[----:B------:R-:W-:Y:S02]  /*03d0*/  LOP3.LUT R2, R0, 0x10, R2, 0xf8, !PT ;  /* 0x0000001000027812 */ /* 0x000fe400078ef802 */
[----:B------:R-:W-:Y:S02]  /*03e0*/  SHF.R.S32.HI R251, RZ, 0x7, R251 ;  /* 0x00000007fffb7819 */ /* 0x000fe400000114fb */
[----:B------:R-:W-:Y:S02]  /*03f0*/  LOP3.LUT R4, R12, 0xfffffff8, RZ, 0xc0, !PT ;  /* 0xfffffff80c047812 */ /* 0x000fe400078ec0ff */
[----:B------:R-:W-:Y:S01]  /*0400*/  LOP3.LUT R3, R7, 0x1, RZ, 0xc0, !PT ;  /* 0x0000000107037812 */ /* 0x000fe200078ec0ff */
[----:B------:R-:W-:Y:S01]  /*0410*/  IMAD.SHL.U32 R18, R251, 0x20, RZ ;  /* 0x00000020fb127824 */ /* 0x000fe200078e00ff */
[----:B------:R-:W-:Y:S01]  /*0420*/  SHF.R.U32.HI R0, RZ, 0x3, R0 ;  /* 0x00000003ff007819 */ /* 0x000fe20000011600 */
[----:B------:R-:W-:Y:S01]  /*0430*/  IMAD.IADD R17, R8, 0x1, -R4 ;  /* 0x0000000108117824 */ /* 0x000fe200078e0a04 */
[----:B------:R-:W-:Y:S01]  /*0440*/  ISETP.NE.U32.AND P0, PT, R3, 0x1, PT ;  /* 0x000000010300780c */ /* 0x000fe20003f05070 */
[----:B------:R-:W-:Y:S01]  /*0450*/  IMAD R3, R251, 0x800, R174 ;  /* 0x00000800fb037824 */ /* 0x000fe200078e02ae */
[----:B------:R-:W-:-:S02]  /*0460*/  LOP3.LUT R171, R171, R0, RZ, 0x3c, !PT ;  /* 0x00000000abab7212 */ /* 0x000fc400078e3cff */
[----:B------:R-:W-:Y:S01]  /*0470*/  LOP3.LUT R4, R2, 0x8, R10, 0xf8, !PT ;  /* 0x0000000802047812 */ /* 0x000fe200078ef80a */
[----:B------:R1:W-:Y:S01]  /*0480*/  STL [R1+0xc], R17 ;  /* 0x00000c1101007387 */ /* 0x0003e20000100800 */
[----:B------:R-:W-:Y:S01]  /*0490*/  SHF.R.S32.HI R5, RZ, 0x1f, R9 ;  /* 0x0000001fff057819 */ /* 0x000fe20000011409 */
[----:B------:R-:W-:Y:S01]  /*04a0*/  IMAD.IADD R171, R3, 0x1, R171 ;  /* 0x0000000103ab7824 */ /* 0x000fe200078e02ab */
[----:B------:R-:W-:Y:S02]  /*04b0*/  SHF.R.S32.HI R2, RZ, 0x6, R14 ;  /* 0x00000006ff027819 */ /* 0x000fe4000001140e */
[----:B------:R-:W-:Y:S01]  /*04c0*/  LOP3.LUT R174, R174, R4, R0, 0xf6, !PT ;  /* 0x00000004aeae7212 */ /* 0x000fe200078ef600 */
[----:B------:R-:W-:Y:S01]  /*04d0*/  IMAD.SHL.U32 R0, R7, 0x40, RZ ;  /* 0x0000004007007824 */ /* 0x000fe200078e00ff */
[----:B------:R-:W-:Y:S01]  /*04e0*/  LEA.HI R3, R5, R19, RZ, 0x2 ;  /* 0x0000001305037211 */ /* 0x000fe200078f10ff */
[C---:B------:R-:W-:Y:S01]  /*04f0*/  IMAD R15, R2.reuse, 0x200, R6 ;  /* 0x00000200020f7824 */ /* 0x040fe200078e0206 */
[----:B------:R-:W-:Y:S01]  /*0500*/  R2P PR, R7, 0x6 ;  /* 0x0000000607007804 */ /* 0x000fe20000000000 */
[----:B------:R-:W-:Y:S01]  /*0510*/  IMAD.SHL.U32 R2, R2, 0x8, RZ ;  /* 0x0000000802027824 */ /* 0x000fe200078e00ff */
[----:B------:R-:W-:Y:S01]  /*0520*/  LOP3.LUT R3, R3, 0xfffffffc, RZ, 0xc0, !PT ;  /* 0xfffffffc03037812 */ /* 0x000fe200078ec0ff */
[----:B------:R-:W-:Y:S01]  /*0530*/  IMAD.SHL.U32 R4, R11, 0x20, RZ ;  /* 0x000000200b047824 */ /* 0x000fe200078e00ff */
[----:B------:R-:W-:Y:S01]  /*0540*/  LOP3.LUT R0, R0, 0x1c0, RZ, 0xc0, !PT ;  /* 0x000001c000007812 */ /* 0x000fe200078ec0ff */
[----:B------:R-:W-:Y:S01]  /*0550*/  IMAD.SHL.U32 R6, R17, 0x40, RZ ;  /* 0x0000004011067824 */ /* 0x000fe200078e00ff */
[----:B------:R-:W-:Y:S01]  /*0560*/  LOP3.LUT R2, R2, 0x18, RZ, 0xc0, !PT ;  /* 0x0000001802027812 */ /* 0x000fe200078ec0ff */
[----:B------:R-:W-:Y:S01]  /*0570*/  IMAD.IADD R252, R19, 0x1, -R3 ;  /* 0x0000000113fc7824 */ /* 0x000fe200078e0a03 */
[----:B------:R-:W-:Y:S01]  /*0580*/  SHF.R.U32.HI R3, RZ, 0x3, R0 ;  /* 0x00000003ff037819 */ /* 0x000fe20000011600 */
[----:B------:R-:W-:Y:S01]  /*0590*/  IMAD.SHL.U32 R7, R13, 0x2, RZ ;  /* 0x000000020d077824 */ /* 0x000fe200078e00ff */
[----:B------:R-:W-:Y:S01]  /*05a0*/  LOP3.LUT R5, R0, 0x20, R18, 0xf8, !PT ;  /* 0x0000002000057812 */ /* 0x000fe200078ef812 */
[----:B------:R1:W-:Y:S01]  /*05b0*/  STL [R1+0x8], R15 ;  /* 0x0000080f01007387 */ /* 0x0003e20000100800 */
[----:B------:R-:W-:Y:S01]  /*05c0*/  LOP3.LUT R8, R2, 0x20, R4, 0xf8, !PT ;  /* 0x0000002002087812 */ /* 0x000fe200078ef804 */
[--C-:B------:R-:W-:Y:S01]  /*05d0*/  IMAD R4, R252, 0x400, R7.reuse ;  /* 0x00000400fc047824 */ /* 0x100fe200078e0207 */
[----:B------:R-:W-:Y:S01]  /*05e0*/  LOP3.LUT R9, R3, R0, R2, 0x1e, !PT ;  /* 0x0000000003097212 */ /* 0x000fe200078e1e02 */
[----:B------:R-:W-:Y:S01]  /*05f0*/  IMAD.SHL.U32 R172, R171, 0x2, RZ ;  /* 0x00000002abac7824 */ /* 0x000fe200078e00ff */
[----:B------:R-:W-:Y:S01]  /*0600*/  LOP3.LUT R2, R6, 0x1c0, RZ, 0xc0, !PT ;  /* 0x000001c006027812 */ /* 0x000fe200078ec0ff */
[----:B------:R-:W-:Y:S01]  /*0610*/  IMAD.SHL.U32 R6, R11, 0x8, RZ ;  /* 0x000000080b067824 */ /* 0x000fe200078e00ff */
[----:B------:R-:W-:Y:S01]  /*0620*/  LOP3.LUT R0, R5, R3, RZ, 0x3c, !PT ;  /* 0x0000000305007212 */ /* 0x000fe200078e3cff */
[----:B------:R-:W-:Y:S01]  /*0630*/  IMAD.SHL.U32 R5, R12, 0x40, RZ ;  /* 0x000000400c057824 */ /* 0x000fe200078e00ff */
[----:B------:R-:W-:Y:S01]  /*0640*/  SHF.R.U32.HI R3, RZ, 0x3, R2 ;  /* 0x00000003ff037819 */ /* 0x000fe20000011602 */
[----:B------:R-:W-:Y:S01]  /*0650*/  IMAD.SHL.U32 R191, R15, 0x2, RZ ;  /* 0x000000020fbf7824 */ /* 0x000fe200078e00ff */
[----:B------:R-:W-:Y:S01]  /*0660*/  LOP3.LUT R6, R2, 0x8, R6, 0xf8, !PT ;  /* 0x0000000802067812 */ /* 0x000fe200078ef806 */
[----:B------:R-:W-:Y:S01]  /*0670*/  IMAD.IADD R207, R4, 0x1, R0 ;  /* 0x0000000104cf7824 */ /* 0x000fe200078e0200 */
[----:B------:R-:W-:Y:S01]  /*0680*/  LOP3.LUT R0, R5, 0xfffffe00, RZ, 0xc0, !PT ;  /* 0xfffffe0005007812 */ /* 0x000fe200078ec0ff */
[----:B------:R-:W-:Y:S01]  /*0690*/  IMAD R4, R181, 0x400, R7 ;  /* 0x00000400b5047824 */ /* 0x000fe200078e0207 */
[----:B------:R-:W-:Y:S01]  /*06a0*/  LOP3.LUT R2, R3, R8, R2, 0x1e, !PT ;  /* 0x0000000803027212 */ /* 0x000fe200078e1e02 */
[----:B------:R-:W-:Y:S01]  /*06b0*/  IMAD.SHL.U32 R207, R207, 0x2, RZ ;  /* 0x00000002cfcf7824 */ /* 0x000fe200078e00ff */
[----:B------:R-:W-:Y:S01]  /*06c0*/  SEL R169, R169, 0xffffffe0, !P3 ;  /* 0xffffffe0a9a97807 */ /* 0x000fe20005800000 */
[--C-:B------:R-:W-:Y:S01]  /*06d0*/  IMAD R187, R252, 0x400, R0.reuse ;  /* 0x00000400fcbb7824 */ /* 0x100fe200078e0200 */
[----:B------:R-:W-:Y:S01]  /*06e0*/  LOP3.LUT R186, R2, R0, RZ, 0xfc, !PT ;  /* 0x0000000002ba7212 */ /* 0x000fe200078efcff */
[----:B------:R-:W-:Y:S01]  /*06f0*/  IMAD R181, R181, 0x400, R0 ;  /* 0x00000400b5b57824 */ /* 0x000fe200078e0200 */
[----:B------:R-:W-:Y:S01]  /*0700*/  SHF.R.S32.HI R0, RZ, 0x1f, R16 ;  /* 0x0000001fff007819 */ /* 0x000fe20000011410 */
[----:B------:R-:W-:Y:S01]  /*0710*/  IMAD.IADD R4, R4, 0x1, R9 ;  /* 0x0000000104047824 */ /* 0x000fe200078e0209 */
[----:B------:R-:W-:Y:S01]  /*0720*/  LOP3.LUT R3, R6, R3, RZ, 0x3c, !PT ;  /* 0x0000000306037212 */ /* 0x000fe200078e3cff */
[----:B------:R-:W-:Y:S01]  /*0730*/  IMAD R169, R171, 0x2, R169 ;  /* 0x00000002aba97824 */ /* 0x000fe200078e02a9 */
[----:B------:R-:W-:-:S02]  /*0740*/  LEA.HI R0, R0, R16, RZ, 0x2 ;  /* 0x0000001000007211 */ /* 0x000fc400078f10ff */
[----:B------:R-:W-:Y:S01]  /*0750*/  SEL R173, R173, 0xffffffc0, !P4 ;  /* 0xffffffc0adad7807 */ /* 0x000fe20006000000 */
[----:B------:R-:W-:Y:S01]  /*0760*/  IMAD.IADD R181, R3, 0x1, R181 ;  /* 0x0000000103b57824 */ /* 0x000fe200078e02b5 */
[----:B------:R-:W-:Y:S01]  /*0770*/  SEL R209, R209, 0x10, !P0 ;  /* 0x00000010d1d17807 */ /* 0x000fe20004000000 */
[----:B------:R-:W-:Y:S01]  /*0780*/  IMAD.IADD R187, R187, 0x1, R3 ;  /* 0x00000001bbbb7824 */ /* 0x000fe200078e0203 */
[----:B------:R-:W-:Y:S01]  /*0790*/  IADD3 R208, R207, 0x20, RZ ;  /* 0x00000020cfd07810 */ /* 0x000fe20007ffe0ff */
[----:B------:R-:W-:Y:S01]  /*07a0*/  IMAD R171, R171, 0x2, R173 ;  /* 0x00000002abab7824 */ /* 0x000fe200078e02ad */
[----:B------:R-:W-:Y:S01]  /*07b0*/  SHF.R.S32.HI R0, RZ, 0x2, R0 ;  /* 0x00000002ff007819 */ /* 0x000fe20000011400 */
[----:B------:R-:W-:Y:S01]  /*07c0*/  IMAD.IADD R170, R173, 0x1, R169 ;  /* 0x00000001adaa7824 */ /* 0x000fe200078e02a9 */
[----:B------:R-:W-:Y:S01]  /*07d0*/  LEA R240, R4, 0x12000, 0x1 ;  /* 0x0001200004f07811 */ /* 0x000fe200078e08ff */
[----:B------:R-:W-:Y:S01]  /*07e0*/  IMAD R173, R174, 0x2, R173 ;  /* 0x00000002aead7824 */ /* 0x000fe200078e02ad */
[C---:B------:R-:W-:Y:S01]  /*07f0*/  @P1 IADD3 R208, R207.reuse, -0x20, RZ ;  /* 0xffffffe0cfd01810 */ /* 0x040fe20007ffe0ff */
[----:B------:R-:W-:Y:S01]  /*0800*/  IMAD.IADD R210, R207, 0x1, R209 ;  /* 0x00000001cfd27824 */ /* 0x000fe200078e02d1 */
[----:B------:R-:W-:Y:S01]  /*0810*/  IADD3 R241, R240, 0x40, RZ ;  /* 0x00000040f0f17810 */ /* 0x000fe20007ffe0ff */
[----:B------:R-:W-:Y:S01]  /*0820*/  IMAD R204, R252, 0x10, R0 ;  /* 0x00000010fccc7824 */ /* 0x000fe200078e0200 */
[----:B------:R-:W-:Y:S01]  /*0830*/  IADD3 R213, R202, 0x40, RZ ;  /* 0x00000040cad57810 */ /* 0x000fe20007ffe0ff */
[----:B------:R-:W-:Y:S01]  /*0840*/  IMAD.SHL.U32 R174, R174, 0x2, RZ ;  /* 0x00000002aeae7824 */ /* 0x000fe200078e00ff */
[----:B------:R-:W-:Y:S01]  /*0850*/  IADD3 R214, R202, 0x80, RZ ;  /* 0x00000080cad67810 */ /* 0x000fe20007ffe0ff */
[----:B------:R-:W-:Y:S01]  /*0860*/  IMAD.IADD R209, R209, 0x1, R208 ;  /* 0x00000001d1d17824 */ /* 0x000fe200078e02d0 */
[----:B------:R-:W-:-:S02]  /*0870*/  LEA R181, R181, 0x1e000, 0x1 ;  /* 0x0001e000b5b57811 */ /* 0x000fc400078e08ff */
[----:B-1----:R-:W-:Y:S02]  /*0880*/  @P2 IADD3 R241, R240, -0x40, RZ ;  /* 0xffffffc0f0f12810 */ /* 0x002fe40007ffe0ff */
.L_x_570:
[----:B-1--4-:R-:W1:Y:S01]  /*0890*/  S2R R33, SR_CTAID.Y ;  /* 0x0000000000217919 */ /* 0x012e620000002600 */
[----:B--2---:R-:W2:Y:S01]  /*08a0*/  LDC.U8 R0, c[0x0][0x312] ;  /* 0x0000c480ff007b82 */ /* 0x004ea20000000000 */
[----:B------:R-:W-:Y:S02]  /*08b0*/  ISETP.NE.U32.AND P2, PT, RZ, c[0x0][0x240], PT ;  /* 0x00009000ff007a0c */ /* 0x000fe40003f45070 */
[----:B------:R-:W-:Y:S02]  /*08c0*/  ISETP.EQ.U32.AND P5, PT, RZ, c[0x0][0x248], PT ;  /* 0x00009200ff007a0c */ /* 0x000fe40003fa2070 */
[----:B------:R-:W-:Y:S02]  /*08d0*/  ISETP.NE.AND.EX P2, PT, RZ, c[0x0][0x244], PT, P2 ;  /* 0x00009100ff007a0c */ /* 0x000fe40003f45320 */
        /* <DEDUP_REMOVED lines=8> */
[----:B---3--:R-:W-:Y:S02]  /*0960*/  IADD3 R2, P0, R8, c[0x0][0x240], RZ ;  /* 0x0000900008027a10 */ /* 0x008fe40007f1e0ff */
        /* <DEDUP_REMOVED lines=16> */
[----:B---3--:R1:W-:Y:S07]  /*0a70*/  STL [R1], R35 ;  /* 0x0000002301007387 */ /* 0x0083ee0000100800 */
[----:B------:R-:W-:Y:S05]  /*0a80*/  @!P0 BRA `(.L_x_524) ;  /* 0x0000003000008947 */ /* 0x000fea0003800000 */
[----:B------:R-:W2:Y:S02]  /*0a90*/  @P4 LDG.E R4, [R2.64+0x4] ;  /* 0x0000040802044981 */ /* 0x000ea4000c1e1900 */
[----:B--2---:R-:W-:-:S06]  /*0aa0*/  @P4 IADD3 R4, R4, -R35, RZ ;  /* 0x8000002304044210 */ /* 0x004fcc0007ffe0ff */
[----:B------:R2:W5:Y:S02]  /*0ab0*/  @!P4 LDG.E R4, [R2.64] ;  /* 0x000000080204c981 */ /* 0x000564000c1e1900 */
.L_x_524:
        /* <DEDUP_REMOVED lines=45> */
.L_x_526:
        /* <DEDUP_REMOVED lines=15> */
.L_x_527:
[----:B------:R-:W-:Y:S01]  /*0e80*/  IABS R12, c[0x0][0x1c8] ;  /* 0x00007200000c7a13 */ /* 0x000fe20000000000 */
[----:B------:R-:W2:Y:S01]  /*0e90*/  S2R R34, SR_CTAID.Z ;  /* 0x0000000000227919 */ /* 0x000ea20000002700 */
[----:B------:R-:W3:Y:S01]  /*0ea0*/  LDC.U8 R17, c[0x0][0x328] ;  /* 0x0000ca00ff117b82 */ /* 0x000ee20000000000 */
[----:B------:R-:W-:Y:S01]  /*0eb0*/  IMAD.MOV.U32 R13, RZ, RZ, c[0x0][0x224] ;  /* 0x00008900ff0d7624 */ /* 0x000fe200078e00ff */
[----:B------:R-:W4:Y:S01]  /*0ec0*/  I2F.RP R2, R12 ;  /* 0x0000000c00027306 */ /* 0x000f220000209400 */
[----:B------:R-:W-:-:S03]  /*0ed0*/  @P1 IMAD.WIDE.U32 R4, R0, c[0x0][0x370], RZ ;  /* 0x0000dc0000041a25 */ /* 0x000fc600078e00ff */
[----:B------:R-:W-:Y:S01]  /*0ee0*/  SHF.R.S32.HI R13, RZ, 0x1f, R13 ;  /* 0x0000001fff0d7819 */ /* 0x000fe2000001140d */
[----:B------:R-:W-:Y:S01]  /*0ef0*/  @P1 IMAD R11, R0, c[0x0][0x374], R5 ;  /* 0x0000dd00000b1a24 */ /* 0x000fe200078e0205 */
[----:B------:R-:W-:Y:S01]  /*0f00*/  @P1 MOV R10, R4 ;  /* 0x00000004000a1202 */ /* 0x000fe20000000f00 */
[C---:B------:R-:W-:Y:S01]  /*0f10*/  @!P1 IMAD.WIDE.U32 R4, R33.reuse, c[0x0][0x368], RZ ;  /* 0x0000da0021049a25 */ /* 0x040fe200078e00ff */
[----:B------:R-:W5:Y:S03]  /*0f20*/  LDC.U8 R21, c[0x0][0x3d0] ;  /* 0x0000f400ff157b82 */ /* 0x000f660000000000 */
[----:B------:R-:W-:Y:S02]  /*0f30*/  IMAD.MOV.U32 R29, RZ, RZ, c[0x0][0x22c] ;  /* 0x00008b00ff1d7624 */ /* 0x000fe400078e00ff */
[----:B------:R-:W-:Y:S01]  /*0f40*/  IMAD.WIDE.U32 R14, R33, c[0x0][0x224], RZ ;  /* 0x00008900210e7a25 */ /* 0x000fe200078e00ff */
[----:B----4-:R-:W4:Y:S03]  /*0f50*/  MUFU.RCP R2, R2 ;  /* 0x0000000200027308 */ /* 0x010f260000001000 */
[----:B------:R-:W-:Y:S01]  /*0f60*/  IMAD.WIDE R18, R29, c[0x0][0x1c0], RZ ;  /* 0x000070001d127a25 */ /* 0x000fe200078e02ff */
[----:B--2---:R-:W-:-:S03]  /*0f70*/  IABS R7, R34 ;  /* 0x0000002200077213 */ /* 0x004fc60000000000 */
[----:B------:R-:W-:Y:S01]  /*0f80*/  @!P1 IMAD.MOV.U32 R10, RZ, RZ, R4 ;  /* 0x000000ffff0a9224 */ /* 0x000fe200078e0004 */
[C---:B------:R-:W-:Y:S01]  /*0f90*/  LOP3.LUT R9, R34.reuse, c[0x0][0x1c8], RZ, 0x3c, !PT ;  /* 0x0000720022097a12 */ /* 0x040fe200078e3cff */
[----:B------:R-:W-:Y:S01]  /*0fa0*/  IMAD R27, R34, c[0x0][0x22c], RZ ;  /* 0x00008b00221b7a24 */ /* 0x000fe200078e02ff */
[----:B---3--:R-:W-:Y:S02]  /*0fb0*/  ISETP.NE.AND P3, PT, R17, RZ, PT ;  /* 0x000000ff1100720c */ /* 0x008fe40003f65270 */
[----:B------:R-:W-:Y:S02]  /*0fc0*/  ISETP.GE.AND P4, PT, R9, RZ, PT ;  /* 0x000000ff0900720c */ /* 0x000fe40003f86270 */
[----:B------:R-:W-:Y:S02]  /*0fd0*/  SHF.L.U64.HI R9, R33, 0x7, R28 ;  /* 0x0000000721097819 */ /* 0x000fe4000001021c */
[----:B------:R-:W-:Y:S02]  /*0fe0*/  SHF.R.S32.HI R30, RZ, 0x1f, R34 ;  /* 0x0000001fff1e7819 */ /* 0x000fe40000011422 */
[----:B----4-:R-:W-:-:S02]  /*0ff0*/  IADD3 R2, R2, 0xffffffe, RZ ;  /* 0x0ffffffe02027810 */ /* 0x010fc40007ffe0ff */
[----:B------:R-:W-:Y:S02]  /*1000*/  SEL R9, R9, RZ, P2 ;  /* 0x000000ff09097207 */ /* 0x000fe40001000000 */
[----:B------:R-:W2:Y:S01]  /*1010*/  F2I.FTZ.U32.TRUNC.NTZ R3, R2 ;  /* 0x0000000200037305 */ /* 0x000ea2000021f000 */
[----:B------:R-:W-:Y:S02]  /*1020*/  SHF.R.S32.HI R31, RZ, 0x1f, R27 ;  /* 0x0000001fff1f7819 */ /* 0x000fe4000001141b */
        /* <DEDUP_REMOVED lines=11> */
[----:B------:R-:W2:Y:S01]  /*10e0*/  S2R R13, SR_CTAID.X ;  /* 0x00000000000d7919 */ /* 0x000ea20000002500 */
        /* <DEDUP_REMOVED lines=12> */
[----:B------:R-:W-:Y:S02]  /*11b0*/  ISETP.GE.U32.AND P6, PT, R3, R12, PT ;  /* 0x0000000c0300720c */ /* 0x000fe40003fc6070 */
[----:B------:R-:W-:Y:S01]  /*11c0*/  ISETP.NE.AND P5, PT, RZ, c[0x0][0x1c8], PT ;  /* 0x00007200ff007a0c */ /* 0x000fe20003fa5270 */
[----:B------:R-:W-:Y:S01]  /*11d0*/  IMAD.X R9, R16, 0x1, R9, P2 ;  /* 0x0000000110097824 */ /* 0x000fe200010e0609 */
[----:B------:R-:W-:Y:S01]  /*11e0*/  SEL R17, R14, R4, !P1 ;  /* 0x000000040e117207 */ /* 0x000fe20004800000 */
[----:B------:R-:W-:Y:S01]  /*11f0*/  IMAD R12, R19, R6, RZ ;  /* 0x00000006130c7224 */ /* 0x000fe200078e02ff */
[----:B------:R-:W-:Y:S01]  /*1200*/  IADD3 R14, R15, R7, RZ ;  /* 0x000000070f0e7210 */ /* 0x000fe20007ffe0ff */
[----:B------:R-:W-:Y:S01]  /*1210*/  IMAD R3, R19, R0, RZ ;  /* 0x0000000013037224 */ /* 0x000fe200078e02ff */
[----:B-----5:R-:W-:Y:S01]  /*1220*/  ISETP.NE.AND P2, PT, R21, RZ, PT ;  /* 0x000000ff1500720c */ /* 0x020fe20003f45270 */
[----:B------:R-:W-:-:S02]  /*1230*/  IMAD R9, R18, R9, R12 ;  /* 0x0000000912097224 */ /* 0x000fc400078e020c */
[----:B------:R-:W-:Y:S01]  /*1240*/  @P3 IMAD R4, R33, c[0x0][0x214], RZ ;  /* 0x0000850021043a24 */ /* 0x000fe200078e02ff */
[----:B------:R-:W-:Y:S01]  /*1250*/  @P1 IADD3 R14, R5, R3, RZ ;  /* 0x00000003050e1210 */ /* 0x000fe20007ffe0ff */
[----:B------:R-:W-:Y:S01]  /*1260*/  IMAD.WIDE.U32 R6, R18, R6, RZ ;  /* 0x0000000612067225 */ /* 0x000fe200078e00ff */
[----:B------:R-:W-:Y:S02]  /*1270*/  @P6 IADD3 R2, R2, 0x1, RZ ;  /* 0x0000000102026810 */ /* 0x000fe40007ffe0ff */
[----:B------:R-:W-:Y:S01]  /*1280*/  @P3 SEL R4, R4, R0, !P1 ;  /* 0x0000000004043207 */ /* 0x000fe20004800000 */
[----:B--2---:R-:W-:-:S04]  /*1290*/  IMAD.WIDE.U32 R18, R13, c[0x0][0x3d8], RZ ;  /* 0x0000f6000d127a25 */ /* 0x004fc800078e00ff */
[----:B------:R-:W-:Y:S02]  /*12a0*/  IMAD.MOV.U32 R12, RZ, RZ, R2 ;  /* 0x000000ffff0c7224 */ /* 0x000fe400078e0002 */
[----:B------:R-:W-:Y:S01]  /*12b0*/  IMAD R3, R13, c[0x0][0x3dc], R19 ;  /* 0x0000f7000d037a24 */ /* 0x000fe200078e0213 */
[----:B------:R-:W-:Y:S01]  /*12c0*/  SEL R19, R18, RZ, P2 ;  /* 0x000000ff12137207 */ /* 0x000fe20001000000 */
[----:B------:R-:W-:Y:S01]  /*12d0*/  @!P3 IMAD R5, R33, c[0x0][0x1c0], R34 ;  /* 0x000070002105ba24 */ /* 0x000fe200078e0222 */
[----:B------:R-:W-:Y:S01]  /*12e0*/  @!P4 IADD3 R12, -R12, RZ, RZ ;  /* 0x000000ff0c0cc210 */ /* 0x000fe20007ffe1ff */
[----:B------:R-:W-:Y:S01]  /*12f0*/  @P3 IMAD R4, R34, c[0x0][0x234], R4 ;  /* 0x00008d0022043a24 */ /* 0x000fe200078e0204 */
[----:B------:R-:W-:Y:S01]  /*1300*/  @!P5 LOP3.LUT R12, RZ, c[0x0][0x1c8], RZ, 0x33, !PT ;  /* 0x00007200ff0cda12 */ /* 0x000fe200078e33ff */
[----:B------:R-:W-:Y:S01]  /*1310*/  @!P3 IMAD R4, R5, c[0x0][0x214], RZ ;  /* 0x000085000504ba24 */ /* 0x000fe200078e02ff */
[----:B------:R-:W-:Y:S02]  /*1320*/  SHF.R.S32.HI R18, RZ, 0x1f, R250 ;  /* 0x0000001fff127819 */ /* 0x000fe400000114fa */
[----:B------:R-:W-:-:S02]  /*1330*/  SEL R15, R3, RZ, P2 ;  /* 0x000000ff030f7207 */ /* 0x000fc40001000000 */
[----:B------:R-:W-:Y:S02]  /*1340*/  IADD3 R13, R7, R9, RZ ;  /* 0x00000009070d7210 */ /* 0x000fe40007ffe0ff */
        /* <DEDUP_REMOVED lines=9> */
.L_x_528:
[----:B------:R-:W-:-:S04]  /*13e0*/  IMAD R0, R33, c[0x0][0x1c0], R34 ;  /* 0x0000700021007a24 */ /* 0x000fc800078e0222 */
[----:B------:R-:W-:Y:S02]  /*13f0*/  IMAD R0, R0, c[0x0][0x224], RZ ;  /* 0x0000890000007a24 */ /* 0x000fe400078e02ff */
.L_x_529:
[----:B------:R-:W2:Y:S01]  /*1400*/  LDL R32, [R1+0x4] ;  /* 0x0000040001207983 */ /* 0x000ea20000100800 */
[----:B------:R-:W-:Y:S01]  /*1410*/  IMAD R29, R29, c[0x0][0x1c0], RZ ;  /* 0x000070001d1d7a24 */ /* 0x000fe200078e02ff */
[----:B------:R-:W-:Y:S01]  /*1420*/  IADD3 R2, P1, R202, R10, RZ ;  /* 0x0000000aca027210 */ /* 0x000fe20007f3e0ff */
[----:B------:R-:W-:Y:S01]  /*1430*/  IMAD.IADD R7, R8, 0x1, R0 ;  /* 0x0000000108077824 */ /* 0x000fe200078e0200 */
[----:B------:R-:W3:Y:S01]  /*1440*/  S2R R36, SR_TID.X ;  /* 0x0000000000247919 */ /* 0x000ee20000002100 */
[----:B------:R-:W-:Y:S01]  /*1450*/  SHF.R.S32.HI R203, RZ, 0x1f, R202 ;  /* 0x0000001fffcb7819 */ /* 0x000fe200000114ca */
[----:B------:R-:W-:Y:S01]  /*1460*/  IMAD.SHL.U32 R10, R29, 0x40, RZ ;  /* 0x000000401d0a7824 */ /* 0x000fe200078e00ff */
[----:B------:R-:W-:Y:S01]  /*1470*/  BSSY B1, `(.L_x_525) ;  /* 0x00007b4000017945 */ /* 0x000fe20003800000 */
[----:B------:R-:W4:Y:S01]  /*1480*/  S2R R37, SR_TID.X ;  /* 0x0000000000257919 */ /* 0x000f220000002100 */
[----:B------:R-:W-:Y:S02]  /*1490*/  IMAD R0, R16, c[0x0][0x370], RZ ;  /* 0x0000dc0010007a24 */ /* 0x000fe400078e02ff */
[----:B------:R-:W-:Y:S01]  /*14a0*/  IMAD.X R3, R203, 0x1, R11, P1 ;  /* 0x00000001cb037824 */ /* 0x000fe200008e060b */
[----:B------:R-:W-:Y:S01]  /*14b0*/  IADD3 R9, P3, P1, R6, R10, R27 ;  /* 0x0000000a06097210 */ /* 0x000fe2000797e01b */
[C---:B------:R-:W-:Y:S01]  /*14c0*/  IMAD R5, R8.reuse, c[0x0][0x374], R0 ;  /* 0x0000dd0008057a24 */ /* 0x040fe200078e0200 */
[----:B------:R-:W-:Y:S01]  /*14d0*/  SHF.R.S32.HI R0, RZ, 0x1f, R10 ;  /* 0x0000001fff007819 */ /* 0x000fe2000001140a */
[----:B------:R-:W-:Y:S01]  /*14e0*/  IMAD.MOV.U32 R201, RZ, RZ, 0x4 ;  /* 0x00000004ffc97424 */ /* 0x000fe200078e00ff */
[----:B------:R-:W-:Y:S01]  /*14f0*/  SHF.R.S32.HI R27, RZ, 0x1f, R237 ;  /* 0x0000001fff1b7819 */ /* 0x000fe200000114ed */
[----:B------:R-:W-:Y:S01]  /*1500*/  IMAD.WIDE.U32 R2, R8, c[0x0][0x370], R2 ;  /* 0x0000dc0008027a25 */ /* 0x000fe200078e0002 */
[----:B------:R-:W-:-:S02]  /*1510*/  IADD3.X R10, R13, R0, R31, P3, P1 ;  /* 0x000000000d0a7210 */ /* 0x000fc40001fe241f */
[----:B------:R-:W-:Y:S01]  /*1520*/  IADD3 R0, -R199, R239, R250 ;  /* 0x000000efc7007210 */ /* 0x000fe20007ffe1fa */
[----:B------:R-:W-:Y:S01]  /*1530*/  IMAD.IADD R200, R8, 0x1, R4 ;  /* 0x0000000108c87824 */ /* 0x000fe200078e0204 */
[----:B------:R-:W-:Y:S01]  /*1540*/  IADD3 R4, P4, R237, R8, RZ ;  /* 0x00000008ed047210 */ /* 0x000fe20007f9e0ff */
[----:B------:R-:W-:Y:S01]  /*1550*/  IMAD.WIDE R6, R7, R201, c[0x0][0x3c8] ;  /* 0x0000f20007067625 */ /* 0x000fe200078e02c9 */
[----:B------:R-:W-:Y:S02]  /*1560*/  IADD3 R3, R3, R5, RZ ;  /* 0x0000000503037210 */ /* 0x000fe40007ffe0ff */
[----:B------:R-:W-:Y:S01]  /*1570*/  IADD3 R0, R0, -c[0x0][0x2e8], RZ ;  /* 0x8000ba0000007a10 */ /* 0x000fe20007ffe0ff */
[----:B------:R-:W-:Y:S01]  /*1580*/  IMAD R8, R30, c[0x0][0x378], RZ ;  /* 0x0000de001e087a24 */ /* 0x000fe200078e02ff */
[----:B---3--:R-:W-:Y:S01]  /*1590*/  SHF.R.S32.HI R36, RZ, 0x1f, R36 ;  /* 0x0000001fff247819 */ /* 0x008fe20000011424 */
[----:B------:R-:W-:Y:S02]  /*15a0*/  IMAD.MOV.U32 R212, RZ, RZ, R6 ;  /* 0x000000ffffd47224 */ /* 0x000fe400078e0006 */
[----:B------:R-:W-:Y:S01]  /*15b0*/  IMAD.MOV.U32 R211, RZ, RZ, R7 ;  /* 0x000000ffffd37224 */ /* 0x000fe200078e0007 */
[----:B----4-:R-:W-:Y:S01]  /*15c0*/  LEA.HI R36, R36, R37, RZ, 0x5 ;  /* 0x0000002524247211 */ /* 0x010fe200078f28ff */
[----:B------:R-:W-:Y:S01]  /*15d0*/  IMAD.X R5, R27, 0x1, R16, P4 ;  /* 0x000000011b057824 */ /* 0x000fe200020e0610 */
[----:B------:R-:W-:Y:S01]  /*15e0*/  IADD3 R7, P3, P1, R19, R9, R17 ;  /* 0x0000000913077210 */ /* 0x000fe2000797e011 */
[C---:B------:R-:W-:Y:S01]  /*15f0*/  IMAD R8, R34.reuse, c[0x0][0x37c], R8 ;  /* 0x0000df0022087a24 */ /* 0x040fe200078e0208 */
[----:B------:R-:W-:Y:S01]  /*1600*/  SHF.R.S32.HI R36, RZ, 0x5, R36 ;  /* 0x00000005ff247819 */ /* 0x000fe20000011424 */
[----:B------:R-:W-:Y:S01]  /*1610*/  IMAD.WIDE.U32 R2, R34, c[0x0][0x378], R2 ;  /* 0x0000de0022027a25 */ /* 0x000fe200078e0002 */
[----:B------:R-:W-:-:S02]  /*1620*/  SHF.R.S32.HI R9, RZ, 0x1f, R0 ;  /* 0x0000001fff097819 */ /* 0x000fc40000011400 */
[----:B------:R-:W-:Y:S01]  /*1630*/  IADD3.X R10, R15, R10, R14, P3, P1 ;  /* 0x0000000a0f0a7210 */ /* 0x000fe20001fe240e */
[----:B------:R-:W-:Y:S02]  /*1640*/  IMAD R5, R5, c[0x0][0x190], RZ ;  /* 0x0000640005057a24 */ /* 0x000fe400078e02ff */
[----:B------:R-:W-:Y:S01]  /*1650*/  IMAD.IADD R3, R3, 0x1, R8 ;  /* 0x0000000103037824 */ /* 0x000fe200078e0208 */
[----:B------:R-:W-:Y:S01]  /*1660*/  LEA.HI R8, R9, R0, RZ, 0x6 ;  /* 0x0000000009087211 */ /* 0x000fe200078f30ff */
[C---:B------:R-:W-:Y:S02]  /*1670*/  IMAD R11, R4.reuse, c[0x0][0x194], R5 ;  /* 0x00006500040b7a24 */ /* 0x040fe400078e0205 */
[----:B------:R-:W-:-:S04]  /*1680*/  IMAD.WIDE.U32 R4, R4, c[0x0][0x190], R202 ;  /* 0x0000640004047a25 */ /* 0x000fc800078e00ca */
[----:B------:R-:W-:Y:S01]  /*1690*/  IMAD R0, R30, c[0x0][0x1a8], RZ ;  /* 0x00006a001e007a24 */ /* 0x000fe200078e02ff */
[----:B------:R-:W-:Y:S01]  /*16a0*/  IADD3 R4, P3, R25, R4, RZ ;  /* 0x0000000419047210 */ /* 0x000fe20007f7e0ff */
[----:B------:R-:W-:-:S03]  /*16b0*/  IMAD.WIDE.U32 R2, R237, c[0x0][0x370], R2 ;  /* 0x0000dc00ed027a25 */ /* 0x000fc600078e0002 */
[----:B------:R-:W-:Y:S01]  /*16c0*/  IADD3.X R5, R20, R5, R11, P3, !PT ;  /* 0x0000000514057210 */ /* 0x000fe20001ffe40b */
[----:B------:R-:W-:Y:S01]  /*16d0*/  IMAD R11, R34, c[0x0][0x1ac], R0 ;  /* 0x00006b00220b7a24 */ /* 0x000fe200078e0200 */
[----:B------:R-:W-:Y:S01]  /*16e0*/  LEA R194, P3, R2, c[0x0][0x330], 0x1 ;  /* 0x0000cc0002c27a11 */ /* 0x000fe200078608ff */
[----:B------:R-:W-:Y:S02]  /*16f0*/  IMAD R0, R27, c[0x0][0x370], RZ ;  /* 0x0000dc001b007a24 */ /* 0x000fe400078e02ff */
[----:B------:R-:W-:-:S04]  /*1700*/  IMAD.WIDE.U32 R4, R34, c[0x0][0x1a8], R4 ;  /* 0x00006a0022047a25 */ /* 0x000fc800078e0004 */
[----:B------:R-:W-:Y:S01]  /*1710*/  IMAD R0, R237, c[0x0][0x374], R0 ;  /* 0x0000dd00ed007a24 */ /* 0x000fe200078e0200 */
[----:B------:R-:W-:Y:S01]  /*1720*/  IADD3 R11, R5, R11, RZ ;  /* 0x0000000b050b7210 */ /* 0x000fe20007ffe0ff */
[----:B------:R-:W-:Y:S01]  /*1730*/  IMAD.WIDE R200, R200, R201, c[0x0][0x200] ;  /* 0x00008000c8c87625 */ /* 0x000fe200078e02c9 */
[----:B------:R-:W-:-:S03]  /*1740*/  LEA R196, P4, R4, c[0x0][0x160], 0x1 ;  /* 0x0000580004c47a11 */ /* 0x000fc600078808ff */
[----:B------:R-:W-:Y:S01]  /*1750*/  IMAD.IADD R0, R3, 0x1, R0 ;  /* 0x0000000103007824 */ /* 0x000fe200078e0200 */
[----:B------:R-:W-:-:S04]  /*1760*/  LEA.HI.X R197, R4, c[0x0][0x164], R11, 0x1, P4 ;  /* 0x0000590004c57a11 */ /* 0x000fc800020f0c0b */
[----:B------:R-:W-:Y:S01]  /*1770*/  LEA.HI.X R195, R2, c[0x0][0x334], R0, 0x1, P3 ;  /* 0x0000cd0002c37a11 */ /* 0x000fe200018f0c00 */
[----:B--2---:R-:W-:-:S05]  /*1780*/  IMAD R6, R36, R29, R32 ;  /* 0x0000001d24067224 */ /* 0x004fca00078e0220 */
[----:B------:R-:W-:-:S04]  /*1790*/  IADD3 R7, P1, R6, R7, RZ ;  /* 0x0000000706077210 */ /* 0x000fc80007f3e0ff */
[----:B------:R-:W-:Y:S02]  /*17a0*/  LEA.HI.X.SX32 R10, R6, R10, 0x1, P1 ;  /* 0x0000000a060a7211 */ /* 0x000fe400008f0eff */
[----:B------:R-:W-:Y:S02]  /*17b0*/  SHF.R.S32.HI R6, RZ, 0x6, R8 ;  /* 0x00000006ff067819 */ /* 0x000fe40000011408 */
[C---:B------:R-:W-:Y:S02]  /*17c0*/  LEA R188, P1, R7.reuse, c[0x0][0x350], 0x2 ;  /* 0x0000d40007bc7a11 */ /* 0x040fe400078210ff */
[----:B------:R-:W-:Y:S02]  /*17d0*/  IMNMX R232, RZ, R6, !PT ;  /* 0x00000006ffe87217 */ /* 0x000fe40007800200 */
[----:B------:R-:W-:Y:S02]  /*17e0*/  LEA.HI.X R189, R7, c[0x0][0x354], R10, 0x2, P1 ;  /* 0x0000d50007bd7a11 */ /* 0x000fe400008f140a */
[----:B------:R-:W-:-:S02]  /*17f0*/  ISETP.GT.AND P5, PT, R192, R232, PT ;  /* 0x000000e8c000720c */ /* 0x000fc40003fa4270 */
[----:B------:R-:W-:-:S11]  /*1800*/  IADD3 R192, R192, -0x1, RZ ;  /* 0xffffffffc0c07810 */ /* 0x000fd60007ffe0ff */
        /* <DEDUP_REMOVED lines=16> */
.L_x_531:
        /* <DEDUP_REMOVED lines=15> */
.L_x_532:
        /* <DEDUP_REMOVED lines=27> */
.L_x_534:
[----:B------:R-:W-:Y:S05]  /*1bb0*/  BSYNC B0 ;  /* 0x0000000000007941 */ /* 0x000fea0003800000 */
.L_x_533:
        /* <DEDUP_REMOVED lines=19> */
.L_x_536:
[----:B------:R-:W-:Y:S05]  /*1cf0*/  BSYNC B0 ;  /* 0x0000000000007941 */ /* 0x000fea0003800000 */
.L_x_535:
        /* <DEDUP_REMOVED lines=25> */
.L_x_538:
[----:B------:R-:W-:Y:S05]  /*1e90*/  BSYNC B0 ;  /* 0x0000000000007941 */ /* 0x000fea0003800000 */
.L_x_537:
        /* <DEDUP_REMOVED lines=18> */
.L_x_530:
        /* <DEDUP_REMOVED lines=31> */
.L_x_541:
[----:B------:R-:W-:Y:S05]  /*21b0*/  BSYNC B0 ;  /* 0x0000000000007941 */ /* 0x000fea0003800000 */
.L_x_540:
        /* <DEDUP_REMOVED lines=39> */
.L_x_543:
[----:B------:R-:W-:Y:S05]  /*2430*/  BSYNC B0 ;  /* 0x0000000000007941 */ /* 0x000fea0003800000 */
.L_x_542:
        /* <DEDUP_REMOVED lines=19> */
.L_x_545:
        /* <DEDUP_REMOVED lines=28> */
.L_x_546:
[----:B------:R-:W-:Y:S05]  /*2730*/  BSYNC B0 ;  /* 0x0000000000007941 */ /* 0x000fea0003800000 */
.L_x_544:
        /* <DEDUP_REMOVED lines=17> */
.L_x_548:
        /* <DEDUP_REMOVED lines=38> */
.L_x_549:
[----:B------:R-:W-:Y:S05]  /*2ab0*/  BSYNC B0 ;  /* 0x0000000000007941 */ /* 0x000fea0003800000 */
.L_x_547:
[----:B------:R-:W-:Y:S01]  /*2ac0*/  IMAD R11, R233, -0x40, R199 ;  /* 0xffffffc0e90b7824 */ /* 0x000fe200078e02c7 */
[C---:B------:R-:W-:Y:S01]  /*2ad0*/  IADD3 R0, R204.reuse, 0x8, RZ ;  /* 0x00000008cc007810 */ /* 0x040fe20007ffe0ff */
[C---:B-1----:R-:W-:Y:S01]  /*2ae0*/  IMAD.WIDE R2, R204.reuse, 0x4, R200 ;  /* 0x00000004cc027825 */ /* 0x042fe200078e02c8 */
[-C--:B------:R-:W-:Y:S02]  /*2af0*/  ISETP.GE.AND P2, PT, R204, R10.reuse, PT ;  /* 0x0000000acc00720c */ /* 0x080fe40003f46270 */
[----:B------:R-:W-:Y:S02]  /*2b00*/  ISETP.GE.AND P1, PT, R0, R10, PT ;  /* 0x0000000a0000720c */ /* 0x000fe40003f26270 */
[----:B------:R-:W-:Y:S02]  /*2b10*/  ISETP.GE.AND P6, PT, R237, R11, PT ;  /* 0x0000000bed00720c */ /* 0x000fe40003fc6270 */
[----:B------:R-:W-:Y:S02]  /*2b20*/  MOV R205, 0x7f800000 ;  /* 0x7f80000000cd7802 */ /* 0x000fe40000000f00 */
[----:B------:R-:W-:Y:S01]  /*2b30*/  MOV R206, 0x7f800000 ;  /* 0x7f80000000ce7802 */ /* 0x000fe20000000f00 */
[----:B------:R-:W-:-:S04]  /*2b40*/  IMAD R0, R18, c[0x0][0x198], RZ ;  /* 0x0000660012007a24 */ /* 0x000fc800078e02ff */
[----:B------:R1:W5:Y:S04]  /*2b50*/  @!P2 LDG.E R205, [R2.64] ;  /* 0x0000000802cda981 */ /* 0x000368000c1e1900 */
[----:B------:R1:W5:Y:S01]  /*2b60*/  @!P1 LDG.E R206, [R2.64+0x20] ;  /* 0x0000200802ce9981 */ /* 0x000362000c1e1900 */
[C---:B------:R-:W-:Y:S01]  /*2b70*/  IMAD R0, R250.reuse, c[0x0][0x19c], R0 ;  /* 0x00006700fa007a24 */ /* 0x040fe200078e0200 */
[----:B------:R-:W-:Y:S02]  /*2b80*/  BSSY B0, `(.L_x_550) ;  /* 0x000002b000007945 */ /* 0x000fe40003800000 */
[----:B------:R2:W-:Y:S04]  /*2b90*/  @P6 STS.128 [R191+0x12000], RZ ;  /* 0x012000ffbf006388 */ /* 0x0005e80000000c00 */
[----:B------:R2:W-:Y:S04]  /*2ba0*/  @P6 STS.128 [R191+0x14000], RZ ;  /* 0x014000ffbf006388 */ /* 0x0005e80000000c00 */
[----:B------:R2:W-:Y:S01]  /*2bb0*/  @P6 STS.128 [R191+0x16000], RZ ;  /* 0x016000ffbf006388 */ /* 0x0005e20000000c00 */
[----:B-1----:R-:W-:-:S05]  /*2bc0*/  IMAD.WIDE.U32 R2, R250, c[0x0][0x198], R202 ;  /* 0x00006600fa027a25 */ /* 0x002fca00078e00ca */
[----:B------:R-:W-:-:S04]  /*2bd0*/  IADD3 R4, P1, R22, R2, RZ ;  /* 0x0000000216047210 */ /* 0x000fc80007f3e0ff */
[----:B------:R-:W-:Y:S01]  /*2be0*/  IADD3.X R5, R23, R3, R0, P1, !PT ;  /* 0x0000000317057210 */ /* 0x000fe20000ffe400 */
[----:B------:R-:W-:-:S04]  /*2bf0*/  IMAD R0, R21, c[0x0][0x1b0], RZ ;  /* 0x00006c0015007a24 */ /* 0x000fc800078e02ff */
[C---:B------:R-:W-:Y:S02]  /*2c00*/  IMAD R0, R12.reuse, c[0x0][0x1b4], R0 ;  /* 0x00006d000c007a24 */ /* 0x040fe400078e0200 */
[----:B------:R-:W-:-:S05]  /*2c10*/  IMAD.WIDE.U32 R4, R12, c[0x0][0x1b0], R4 ;  /* 0x00006c000c047a25 */ /* 0x000fca00078e0004 */
[----:B------:R-:W-:Y:S01]  /*2c20*/  IADD3 R10, R5, R0, RZ ;  /* 0x00000000050a7210 */ /* 0x000fe20007ffe0ff */
[----:B------:R-:W-:Y:S05]  /*2c30*/  @P6 BRA `(.L_x_551) ;  /* 0x000001f000006947 */ /* 0x000fea0003800000 */
[----:B--2---:R-:W-:Y:S01]  /*2c40*/  ISETP.GE.AND P4, PT, R202, c[0x0][0x220], PT ;  /* 0x00008800ca007a0c */ /* 0x004fe20003f86270 */
        /* <DEDUP_REMOVED lines=30> */
.L_x_551:
[----:B--2---:R-:W-:Y:S05]  /*2e30*/  BSYNC B0 ;  /* 0x0000000000007941 */ /* 0x004fea0003800000 */
.L_x_550:
        /* <DEDUP_REMOVED lines=38> */
.L_x_553:
[----:B------:R-:W-:Y:S05]  /*30a0*/  BSYNC B0 ;  /* 0x0000000000007941 */ /* 0x000fea0003800000 */
.L_x_552:
[----:B------:R1:W-:Y:S02]  /*30b0*/  @P6 STS.128 [R191+0x18000], RZ ;  /* 0x018000ffbf006388 */ /* 0x0003e40000000c00 */
[----:B-1----:R-:W-:Y:S01]  /*30c0*/  IMAD.WIDE.U32 R2, R250, c[0x0][0x1a0], R202 ;  /* 0x00006800fa027a25 */ /* 0x002fe200078e00ca */
        /* <DEDUP_REMOVED lines=43> */
.L_x_555:
[----:B------:R-:W-:Y:S05]  /*3380*/  BSYNC B0 ;  /* 0x0000000000007941 */ /* 0x000fea0003800000 */
.L_x_554:
        /* <DEDUP_REMOVED lines=16> */
[C---:B------:R-:W-:Y:S01]  /*3490*/  @!P4 LEA R4, P3, R8.reuse, c[0x0][0x170], 0x1 ;  /* 0x00005c000804ca11 */ /* 0x040fe200078608ff */
[----:B------:R-:W-:Y:S01]  /*34a0*/  IMAD.IADD R0, R9, 0x1, R0 ;  /* 0x0000000109007824 */ /* 0x000fe200078e0200 */
[----:B------:R-:W-:-:S04]  /*34b0*/  @!P2 LEA R2, P1, R8, c[0x0][0x170], 0x1 ;  /* 0x00005c000802aa11 */ /* 0x000fc800078208ff */
[C-C-:B------:R-:W-:Y:S02]  /*34c0*/  @!P5 LEA.HI.X R7, R8.reuse, c[0x0][0x174], R0.reuse, 0x1, P6 ;  /* 0x00005d000807da11 */ /* 0x140fe400030f0c00 */
[C-C-:B------:R-:W-:Y:S02]  /*34d0*/  @!P4 LEA.HI.X R5, R8.reuse, c[0x0][0x174], R0.reuse, 0x1, P3 ;  /* 0x00005d000805ca11 */ /* 0x140fe400018f0c00 */
[----:B------:R-:W-:Y:S01]  /*34e0*/  @!P2 LEA.HI.X R3, R8, c[0x0][0x174], R0, 0x1, P1 ;  /* 0x00005d000803aa11 */ /* 0x000fe200008f0c00 */
        /* <DEDUP_REMOVED lines=13> */
[----:B------:R1:W-:Y:S02]  /*35c0*/  @!P2 LDGSTS.E.BYPASS.LTC128B.128 [R191+0x1d000], [R2.64+0x100] ;  /* 0x1d00010002bfafae */ /* 0x0003e4000b901d48 */
.L_x_557:
[----:B------:R-:W-:Y:S05]  /*35d0*/  BSYNC B0 ;  /* 0x0000000000007941 */ /* 0x000fea0003800000 */
.L_x_556:
[----:B------:R-:W-:Y:S01]  /*35e0*/  IMAD.MOV.U32 R234, RZ, RZ, c[0x0][0x308] ;  /* 0x0000c200ffea7624 */ /* 0x000fe200078e00ff */
[----:B-12---:R-:W2:Y:S01]  /*35f0*/  LDL R6, [R1+0xc] ;  /* 0x00000c0001067983 */ /* 0x006ea20000100800 */
[----:B------:R-:W-:-:S03]  /*3600*/  IMAD.MOV.U32 R235, RZ, RZ, c[0x0][0x30c] ;  /* 0x0000c300ffeb7624 */ /* 0x000fc600078e00ff */
[----:B------:R-:W0:Y:S04]  /*3610*/  LDGDEPBAR ;  /* 0x00000000000079af */ /* 0x000e280000000000 */
[----:B---3--:R1:W3:Y:S04]  /*3620*/  LDG.E.64 R2, [R234.64+0x8] ;  /* 0x00000808ea027981 */ /* 0x0082e8000c1e1b00 */
[----:B-1--4-:R-:W4:Y:S01]  /*3630*/  LDG.E.64 R234, [R234.64] ;  /* 0x00000008eaea7981 */ /* 0x012f22000c1e1b00 */
[----:B------:R-:W-:Y:S01]  /*3640*/  IMAD R0, R33, c[0x0][0x1c0], R34 ;  /* 0x0000700021007a24 */ /* 0x000fe200078e0222 */
[----:B------:R-:W-:Y:S01]  /*3650*/  SHF.R.S32.HI R5, RZ, 0x1f, R32 ;  /* 0x0000001fff057819 */ /* 0x000fe20000011420 */
[----:B------:R-:W-:Y:S01]  /*3660*/  IMAD.MOV.U32 R180, RZ, RZ, 0x40 ;  /* 0x00000040ffb47424 */ /* 0x000fe200078e00ff */
[----:B------:R-:W-:Y:S01]  /*3670*/  SHF.L.U32 R176, R187, 0x1, RZ ;  /* 0x00000001bbb07819 */ /* 0x000fe200000006ff */
[----:B------:R-:W-:Y:S01]  /*3680*/  IMAD.SHL.U32 R0, R0, 0x20, RZ ;  /* 0x0000002000007824 */ /* 0x000fe200078e00ff */
[----:B------:R-:W-:Y:S01]  /*3690*/  MOV R193, R190 ;  /* 0x000000be00c17202 */ /* 0x000fe20000000f00 */
[----:B------:R-:W-:Y:S01]  /*36a0*/  CS2R R142, SRZ ;  /* 0x00000000008e7805 */ /* 0x000fe2000001ff00 */
[----:B------:R-:W-:Y:S01]  /*36b0*/  IADD3 R243, R250, 0x40, RZ ;  /* 0x00000040faf37810 */ /* 0x000fe20007ffe0ff */
[----:B------:R-:W-:Y:S01]  /*36c0*/  CS2R R140, SRZ ;  /* 0x00000000008c7805 */ /* 0x000fe2000001ff00 */
[----:B------:R-:W-:Y:S01]  /*36d0*/  SHF.R.S32.HI R4, RZ, 0x1f, R0 ;  /* 0x0000001fff047819 */ /* 0x000fe20000011400 */
        /* <DEDUP_REMOVED lines=45> */
[----:B---3--:R-:W-:-:S02]  /*39b0*/  IADD3 R216, P2, P1, R0, R2, R32 ;  /* 0x0000000200d87210 */ /* 0x008fc4000795e020 */
[----:B------:R-:W-:Y:S01]  /*39c0*/  IADD3 R0, R186, 0x3000, RZ ;  /* 0x00003000ba007810 */ /* 0x000fe20007ffe0ff */
[----:B------:R-:W-:Y:S01]  /*39d0*/  CS2R R32, SRZ ;  /* 0x0000000000207805 */ /* 0x000fe2000001ff00 */
[----:B------:R-:W-:Y:S01]  /*39e0*/  IADD3 R2, R187, 0x3000, RZ ;  /* 0x00003000bb027810 */ /* 0x000fe20007ffe0ff */
[----:B------:R-:W-:Y:S01]  /*39f0*/  IMAD.WIDE.U32 R216, R216, -0x2daee0ad, RZ ;  /* 0xd2511f53d8d87825 */ /* 0x000fe200078e00ff */
[----:B------:R-:W-:Y:S02]  /*3a00*/  SEL R0, R0, R186, !P0 ;  /* 0x000000ba00007207 */ /* 0x000fe40004000000 */
[----:B------:R-:W-:Y:S02]  /*3a10*/  IADD3.X R244, R4, R3, R5, P2, P1 ;  /* 0x0000000304f47210 */ /* 0x000fe400017e2405 */
[----:B------:R-:W-:Y:S01]  /*3a20*/  IADD3 R3, R239, 0x40, R250 ;  /* 0x00000040ef037810 */ /* 0x000fe20007ffe0fa */
[----:B------:R-:W-:Y:S01]  /*3a30*/  IMAD.SHL.U32 R168, R0, 0x2, RZ ;  /* 0x0000000200a87824 */ /* 0x000fe200078e00ff */
[----:B------:R-:W-:Y:S01]  /*3a40*/  SEL R2, R2, R187, !P0 ;  /* 0x000000bb02027207 */ /* 0x000fe20004000000 */
[----:B------:R-:W-:Y:S01]  /*3a50*/  IMAD.MOV.U32 R0, RZ, RZ, c[0x0][0x22c] ;  /* 0x00008b00ff007624 */ /* 0x000fe200078e00ff */
[----:B--2---:R-:W-:Y:S01]  /*3a60*/  R2P PR, R6, 0x6 ;  /* 0x0000000606007804 */ /* 0x004fe20000000000 */
[----:B------:R-:W-:-:S02]  /*3a70*/  IMAD.IADD R242, R3, 0x1, -R199 ;  /* 0x0000000103f27824 */ /* 0x000fc400078e0ac7 */
[----:B------:R-:W-:Y:S02]  /*3a80*/  IMAD R0, R0, c[0x0][0x1c0], RZ ;  /* 0x0000700000007a24 */ /* 0x000fe400078e02ff */
[----:B------:R-:W-:Y:S01]  /*3a90*/  IMAD.SHL.U32 R175, R2, 0x2, RZ ;  /* 0x0000000202af7824 */ /* 0x000fe200078e00ff */
[----:B------:R-:W-:Y:S01]  /*3aa0*/  SEL R185, R185, 0xffffffe0, !P1 ;  /* 0xffffffe0b9b97807 */ /* 0x000fe20004800000 */
[----:B------:R-:W-:Y:S01]  /*3ab0*/  IMAD.SHL.U32 R236, R0, 0x10, RZ ;  /* 0x0000001000ec7824 */ /* 0x000fe200078e00ff */
[----:B------:R-:W-:Y:S01]  /*3ac0*/  SEL R180, R180, 0xffffffc0, !P2 ;  /* 0xffffffc0b4b47807 */ /* 0x000fe20005000000 */
[----:B------:R-:W-:Y:S01]  /*3ad0*/  IMAD.SHL.U32 R198, R0, 0x8, RZ ;  /* 0x0000000800c67824 */ /* 0x000fe200078e00ff */
[----:B----4-:R-:W-:Y:S01]  /*3ae0*/  IADD3 R3, R235, -0x4498517b, RZ ;  /* 0xbb67ae85eb037810 */ /* 0x010fe20007ffe0ff */
[----:B------:R-:W-:Y:S01]  /*3af0*/  IMAD.IADD R182, R181, 0x1, R185 ;  /* 0x00000001b5b67824 */ /* 0x000fe200078e02b9 */
[C---:B------:R-:W-:Y:S01]  /*3b00*/  IADD3 R2, R234.reuse, 0x3c6ef372, RZ ;  /* 0x3c6ef372ea027810 */ /* 0x040fe20007ffe0ff */
[----:B------:R-:W-:Y:S01]  /*3b10*/  IMAD.IADD R177, R185, 0x1, R176 ;  /* 0x00000001b9b17824 */ /* 0x000fe200078e02b0 */
[C---:B------:R-:W-:Y:S01]  /*3b20*/  IADD3 R4, R234.reuse, -0x61c88647, RZ ;  /* 0x9e3779b9ea047810 */ /* 0x040fe20007ffe0ff */
[----:B------:R-:W-:Y:S01]  /*3b30*/  IMAD.IADD R183, R181, 0x1, R180 ;  /* 0x00000001b5b77824 */ /* 0x000fe200078e02b4 */
[----:B------:R-:W-:Y:S01]  /*3b40*/  IADD3 R3, R234, -0x255992d5, RZ ;  /* 0xdaa66d2bea037810 */ /* 0x000fe20007ffe0ff */
[C---:B------:R-:W-:Y:S01]  /*3b50*/  IMAD.IADD R179, R180.reuse, 0x1, R176 ;  /* 0x00000001b4b37824 */ /* 0x040fe200078e02b0 */
[C---:B------:R-:W-:Y:S01]  /*3b60*/  IADD3 R2, R235.reuse, 0x32370b8f, RZ ;  /* 0x32370b8feb027810 */ /* 0x040fe20007ffe0ff */
[----:B------:R-:W-:Y:S01]  /*3b70*/  IMAD.IADD R178, R180, 0x1, R177 ;  /* 0x00000001b4b27824 */ /* 0x000fe200078e02b1 */
[----:B------:R-:W-:-:S02]  /*3b80*/  IADD3 R4, R235, 0x76cf5d0a, RZ ;  /* 0x76cf5d0aeb047810 */ /* 0x000fc40007ffe0ff */
[C---:B------:R-:W-:Y:S02]  /*3b90*/  IADD3 R3, R235.reuse, -0x126145ec, RZ ;  /* 0xed9eba14eb037810 */ /* 0x040fe40007ffe0ff */
[C---:B------:R-:W-:Y:S02]  /*3ba0*/  IADD3 R2, R234.reuse, 0x1715609d, RZ ;  /* 0x1715609dea027810 */ /* 0x040fe40007ffe0ff */
[C---:B------:R-:W-:Y:S02]  /*3bb0*/  IADD3 R4, R234.reuse, 0x78dde6e4, RZ ;  /* 0x78dde6e4ea047810 */ /* 0x040fe40007ffe0ff */
[----:B------:R-:W-:Y:S02]  /*3bc0*/  IADD3 R3, R234, -0x4ab325aa, RZ ;  /* 0xb54cda56ea037810 */ /* 0x000fe40007ffe0ff */
[C---:B------:R-:W-:Y:S02]  /*3bd0*/  IADD3 R2, R235.reuse, 0x646e171e, RZ ;  /* 0x646e171eeb027810 */ /* 0x040fe40007ffe0ff */
[----:B------:R-:W-:-:S02]  /*3be0*/  IADD3 R4, R235, -0x56f99767, RZ ;  /* 0xa9066899eb047810 */ /* 0x000fc40007ffe0ff */
[C---:B------:R-:W-:Y:S02]  /*3bf0*/  IADD3 R6, R236.reuse, 0x20, RZ ;  /* 0x00000020ec067810 */ /* 0x040fe40007ffe0ff */
[C---:B------:R-:W-:Y:S02]  /*3c00*/  IADD3 R3, R236.reuse, 0x80, RZ ;  /* 0x00000080ec037810 */ /* 0x040fe40007ffe0ff */
[----:B------:R-:W-:Y:S01]  /*3c10*/  IADD3 R2, R236, 0xa0, RZ ;  /* 0x000000a0ec027810 */ /* 0x000fe20007ffe0ff */
[----:B------:R-:W-:Y:S01]  /*3c20*/  IMAD.IADD R249, R198, 0x1, R6 ;  /* 0x00000001c6f97824 */ /* 0x000fe200078e0206 */
[----:B------:R-:W-:Y:S01]  /*3c30*/  IADD3 R4, R236, 0x60, RZ ;  /* 0x00000060ec047810 */ /* 0x000fe20007ffe0ff */
[----:B------:R-:W-:Y:S01]  /*3c40*/  IMAD.IADD R246, R198, 0x1, R3 ;  /* 0x00000001c6f67824 */ /* 0x000fe200078e0203 */
[----:B------:R-:W-:Y:S01]  /*3c50*/  IADD3 R5, R236, 0x40, RZ ;  /* 0x00000040ec057810 */ /* 0x000fe20007ffe0ff */
[----:B------:R-:W-:Y:S01]  /*3c60*/  IMAD.IADD R245, R198, 0x1, R2 ;  /* 0x00000001c6f57824 */ /* 0x000fe200078e0202 */
[----:B------:R-:W-:Y:S01]  /*3c70*/  IADD3 R184, R180, R182, RZ ;  /* 0x000000b6b4b87210 */ /* 0x000fe20007ffe0ff */
[C---:B------:R-:W-:Y:S01]  /*3c80*/  IMAD.IADD R247, R198.reuse, 0x1, R4 ;  /* 0x00000001c6f77824 */ /* 0x040fe200078e0204 */
[C---:B------:R-:W-:Y:S01]  /*3c90*/  IADD3 R248, R198.reuse, R5, RZ ;  /* 0x00000005c6f87210 */ /* 0x040fe20007ffe0ff */
[----:B------:R-:W-:-:S02]  /*3ca0*/  IMAD.IADD R5, R198, 0x1, R249 ;  /* 0x00000001c6057824 */ /* 0x000fc400078e02f9 */
[C---:B------:R-:W-:Y:S01]  /*3cb0*/  IMAD.IADD R2, R198.reuse, 0x1, R246 ;  /* 0x00000001c6027824 */ /* 0x040fe200078e02f6 */
[C---:B------:R-:W-:Y:S01]  /*3cc0*/  IADD3 R4, R198.reuse, R248, RZ ;  /* 0x000000f8c6047210 */ /* 0x040fe20007ffe0ff */
[C---:B------:R-:W-:Y:S01]  /*3cd0*/  IMAD.IADD R0, R198.reuse, 0x1, R245 ;  /* 0x00000001c6007824 */ /* 0x040fe200078e02f5 */
[C---:B------:R-:W-:Y:S01]  /*3ce0*/  IADD3 R226, R198.reuse, R5, RZ ;  /* 0x00000005c6e27210 */ /* 0x040fe20007ffe0ff */
[C---:B------:R-:W-:Y:S02]  /*3cf0*/  IMAD.IADD R3, R198.reuse, 0x1, R247 ;  /* 0x00000001c6037824 */ /* 0x040fe400078e02f7 */
[C---:B------:R-:W-:Y:S01]  /*3d00*/  IMAD.IADD R220, R198.reuse, 0x1, R2 ;  /* 0x00000001c6dc7824 */ /* 0x040fe200078e0202 */
[C---:B------:R-:W-:Y:S01]  /*3d10*/  IADD3 R218, R198.reuse, R0, RZ ;  /* 0x00000000c6da7210 */ /* 0x040fe20007ffe0ff */
[C---:B------:R-:W-:Y:S02]  /*3d20*/  IMAD.IADD R222, R198.reuse, 0x1, R3 ;  /* 0x00000001c6de7824 */ /* 0x040fe400078e0203 */
[C---:B------:R-:W-:Y:S01]  /*3d30*/  IMAD.IADD R224, R198.reuse, 0x1, R4 ;  /* 0x00000001c6e07824 */ /* 0x040fe200078e0204 */
[C---:B------:R-:W-:Y:S01]  /*3d40*/  IADD3 R219, R198.reuse, R220, RZ ;  /* 0x000000dcc6db7210 */ /* 0x040fe20007ffe0ff */
[----:B------:R-:W-:-:S02]  /*3d50*/  IMAD.IADD R221, R198, 0x1, R222 ;  /* 0x00000001c6dd7824 */ /* 0x000fc400078e02de */
[C---:B------:R-:W-:Y:S02]  /*3d60*/  IMAD.IADD R225, R198.reuse, 0x1, R226 ;  /* 0x00000001c6e17824 */ /* 0x040fe400078e02e2 */
[C---:B------:R-:W-:Y:S01]  /*3d70*/  IMAD.IADD R223, R198.reuse, 0x1, R224 ;  /* 0x00000001c6df7824 */ /* 0x040fe200078e02e0 */
[C---:B------:R-:W-:Y:S01]  /*3d80*/  IADD3 R229, R198.reuse, R221, RZ ;  /* 0x000000ddc6e57210 */ /* 0x040fe20007ffe0ff */
[C---:B------:R-:W-:Y:S02]  /*3d90*/  IMAD.IADD R215, R198.reuse, 0x1, R218 ;  /* 0x00000001c6d77824 */ /* 0x040fe400078e02da */
[C---:B------:R-:W-:Y:S02]  /*3da0*/  IMAD.IADD R231, R198.reuse, 0x1, R225 ;  /* 0x00000001c6e77824 */ /* 0x040fe400078e02e1 */
[C---:B------:R-:W-:Y:S02]  /*3db0*/  IMAD.IADD R230, R198.reuse, 0x1, R223 ;  /* 0x00000001c6e67824 */ /* 0x040fe400078e02df */
[----:B------:R-:W-:-:S02]  /*3dc0*/  IMAD.IADD R228, R198, 0x1, R219 ;  /* 0x00000001c6e47824 */ /* 0x000fc400078e02db */
[----:B------:R-:W-:Y:S02]  /*3dd0*/  IMAD.IADD R227, R198, 0x1, R215 ;  /* 0x00000001c6e37824 */ /* 0x000fe400078e02d7 */
.L_x_560:
[----:B------:R-:W0:Y:S01]  /*3de0*/  LDGDEPBAR ;  /* 0x00000000000079af */ /* 0x000e220000000000 */
[----:B------:R-:W-:Y:S01]  /*3df0*/  IMAD.IADD R0, R175, 0x1, R185 ;  /* 0x00000001af007824 */ /* 0x000fe200078e02b9 */
[----:B-----5:R-:W-:Y:S01]  /*3e00*/  FSETP.NEU.FTZ.AND P0, PT, R205, -INF , PT ;  /* 0xff800000cd00780b */ /* 0x020fe20003f1d000 */
[--C-:B------:R-:W-:Y:S01]  /*3e10*/  IMAD.IADD R3, R175, 0x1, R180.reuse ;  /* 0x00000001af037824 */ /* 0x100fe200078e02b4 */
[----:B------:R-:W-:Y:S01]  /*3e20*/  IADD3 R92, R235, 0x32370b8f, RZ ;  /* 0x32370b8feb5c7810 */ /* 0x000fe20007ffe0ff */
[----:B------:R-:W-:Y:S02]  /*3e30*/  IMAD.IADD R2, R0, 0x1, R180 ;  /* 0x0000000100027824 */ /* 0x000fe400078e02b4 */
[----:B------:R-:W-:Y:S01]  /*3e40*/  IMAD.SHL.U32 R88, R251, 0x20, RZ ;  /* 0x00000020fb587824 */ /* 0x000fe200078e00ff */
[----:B------:R-:W-:Y:S04]  /*3e50*/  DEPBAR.LE SB0, 0x0 ;  /* 0x000080000000791a */ /* 0x000fe80000000000 */
[----:B------:R-:W-:Y:S06]  /*3e60*/  BAR.SYNC.DEFER_BLOCKING 0x0 ;  /* 0x0000000000007b1d */ /* 0x000fec0000010000 */
[----:B------:R-:W-:Y:S06]  /*3e70*/  LDSM.16.M88.4 R16, [R175] ;  /* 0x00000000af10783b */ /* 0x000fec0000000200 */
[----:B------:R-:W1:Y:S06]  /*3e80*/  LDSM.16.M88.4 R8, [R172+0x12000] ;  /* 0x01200000ac08783b */ /* 0x000e6c0000000200 */
[----:B------:R-:W2:Y:S06]  /*3e90*/  LDSM.16.M88.4 R68, [R172+0x12800] ;  /* 0x01280000ac44783b */ /* 0x000eac0000000200 */
[----:B------:R-:W-:Y:S06]  /*3ea0*/  LDSM.16.M88.4 R72, [R0] ;  /* 0x000000000048783b */ /* 0x000fec0000000200 */
[----:B------:R-:W3:Y:S06]  /*3eb0*/  LDSM.16.M88.4 R76, [R169+0x12000] ;  /* 0x01200000a94c783b */ /* 0x000eec0000000200 */
[----:B------:R-:W4:Y:S06]  /*3ec0*/  LDSM.16.M88.4 R80, [R169+0x12800] ;  /* 0x01280000a950783b */ /* 0x000f2c0000000200 */
[----:B------:R-:W-:Y:S01]  /*3ed0*/  LDSM.16.M88.4 R84, [R171+0x12000] ;  /* 0x01200000ab54783b */ /* 0x000fe20000000200 */
        /* <DEDUP_REMOVED lines=10> */
[----:B------:R-:W-:Y:S06]  /*3f80*/  LDSM.16.M88.4 R72, [R2] ;  /* 0x000000000248783b */ /* 0x000fec0000000200 */
[----:B------:R-:W3:Y:S01]  /*3f90*/  LDSM.16.M88.4 R80, [R170+0x12000] ;  /* 0x01200000aa50783b */ /* 0x000ee20000000200 */
[C---:B-1----:R-:W-:Y:S08]  /*3fa0*/  HMMA.16816.F32.BF16 R4, R68.reuse, R84, R4 ;  /* 0x000000544404723c */ /* 0x042ff00000041804 */
[C---:B------:R-:W-:Y:S01]  /*3fb0*/  HMMA.16816.F32.BF16 R8, R68.reuse, R86, R8 ;  /* 0x000000564408723c */ /* 0x040fe20000041808 */
[----:B------:R-:W1:Y:S07]  /*3fc0*/  LDSM.16.M88.4 R84, [R170+0x12800] ;  /* 0x01280000aa54783b */ /* 0x000e6e0000000200 */
[C---:B--2---:R-:W-:Y:S08]  /*3fd0*/  HMMA.16816.F32.BF16 R12, R68.reuse, R76, R12 ;  /* 0x0000004c440c723c */ /* 0x044ff0000004180c */
[----:B------:R-:W-:Y:S01]  /*3fe0*/  HMMA.16816.F32.BF16 R16, R68, R78, R16 ;  /* 0x0000004e4410723c */ /* 0x000fe20000041810 */
[----:B------:R-:W-:Y:S06]  /*3ff0*/  LDSM.16.M88.4 R68, [R175+0x2000] ;  /* 0x00200000af44783b */ /* 0x000fec0000000200 */
[----:B------:R-:W2:Y:S01]  /*4000*/  LDSM.16.M88.4 R76, [R172+0x14000] ;  /* 0x01400000ac4c783b */ /* 0x000ea20000000200 */
[C---:B---3--:R-:W-:Y:S08]  /*4010*/  HMMA.16816.F32.BF16 R4, R72.reuse, R80, R4 ;  /* 0x000000504804723c */ /* 0x048ff00000041804 */
[C---:B------:R-:W-:Y:S01]  /*4020*/  HMMA.16816.F32.BF16 R8, R72.reuse, R82, R8 ;  /* 0x000000524808723c */ /* 0x040fe20000041808 */
[----:B------:R-:W-:Y:S07]  /*4030*/  LDSM.16.M88.4 R80, [R0+0x2000] ;  /* 0x002000000050783b */ /* 0x000fee0000000200 */
[C---:B-1----:R-:W-:Y:S08]  /*4040*/  HMMA.16816.F32.BF16 R12, R72.reuse, R84, R12 ;  /* 0x00000054480c723c */ /* 0x042ff0000004180c */
[----:B------:R-:W-:Y:S01]  /*4050*/  HMMA.16816.F32.BF16 R16, R72, R86, R16 ;  /* 0x000000564810723c */ /* 0x000fe20000041810 */
[----:B------:R-:W1:Y:S06]  /*4060*/  LDSM.16.M88.4 R72, [R172+0x14800] ;  /* 0x01480000ac48783b */ /* 0x000e6c0000000200 */
[----:B------:R-:W3:Y:S01]  /*4070*/  LDSM.16.M88.4 R84, [R169+0x14000] ;  /* 0x01400000a954783b */ /* 0x000ee20000000200 */
[C---:B--2---:R-:W-:Y:S08]  /*4080*/  HMMA.16816.F32.BF16 R4, R68.reuse, R76, R4 ;  /* 0x0000004c4404723c */ /* 0x044ff00000041804 */
[C---:B------:R-:W-:Y:S01]  /*4090*/  HMMA.16816.F32.BF16 R8, R68.reuse, R78, R8 ;  /* 0x0000004e4408723c */ /* 0x040fe20000041808 */
[----:B------:R-:W2:Y:S07]  /*40a0*/  LDSM.16.M88.4 R76, [R169+0x14800] ;  /* 0x01480000a94c783b */ /* 0x000eae0000000200 */
[C---:B-1----:R-:W-:Y:S08]  /*40b0*/  HMMA.16816.F32.BF16 R12, R68.reuse, R72, R12 ;  /* 0x00000048440c723c */ /* 0x042ff0000004180c */
[----:B------:R-:W-:Y:S01]  /*40c0*/  HMMA.16816.F32.BF16 R16, R68, R74, R16 ;  /* 0x0000004a4410723c */ /* 0x000fe20000041810 */
[----:B------:R-:W-:Y:S06]  /*40d0*/  LDSM.16.M88.4 R68, [R3+0x2000] ;  /* 0x002000000344783b */ /* 0x000fec0000000200 */
[----:B------:R-:W1:Y:S01]  /*40e0*/  LDSM.16.M88.4 R72, [R171+0x14000] ;  /* 0x01400000ab48783b */ /* 0x000e620000000200 */
[C---:B---3--:R-:W-:Y:S08]  /*40f0*/  HMMA.16816.F32.BF16 R4, R80.reuse, R84, R4 ;  /* 0x000000545004723c */ /* 0x048ff00000041804 */
[C---:B------:R-:W-:Y:S01]  /*4100*/  HMMA.16816.F32.BF16 R8, R80.reuse, R86, R8 ;  /* 0x000000565008723c */ /* 0x040fe20000041808 */
[----:B------:R-:W3:Y:S07]  /*4110*/  LDSM.16.M88.4 R84, [R171+0x14800] ;  /* 0x01480000ab54783b */ /* 0x000eee0000000200 */
[C---:B--2---:R-:W-:Y:S08]  /*4120*/  HMMA.16816.F32.BF16 R12, R80.reuse, R76, R12 ;  /* 0x0000004c500c723c */ /* 0x044ff0000004180c */
[----:B------:R-:W-:Y:S01]  /*4130*/  HMMA.16816.F32.BF16 R16, R80, R78, R16 ;  /* 0x0000004e5010723c */ /* 0x000fe20000041810 */
[----:B------:R-:W-:Y:S06]  /*4140*/  LDSM.16.M88.4 R76, [R2+0x2000] ;  /* 0x00200000024c783b */ /* 0x000fec0000000200 */
[----:B------:R-:W2:Y:S01]  /*4150*/  LDSM.16.M88.4 R80, [R170+0x14000] ;  /* 0x01400000aa50783b */ /* 0x000ea20000000200 */
[C---:B-1----:R-:W-:Y:S08]  /*4160*/  HMMA.16816.F32.BF16 R4, R68.reuse, R72, R4 ;  /* 0x000000484404723c */ /* 0x042ff00000041804 */
[C---:B------:R-:W-:Y:S01]  /*4170*/  HMMA.16816.F32.BF16 R8, R68.reuse, R74, R8 ;  /* 0x0000004a4408723c */ /* 0x040fe20000041808 */
[----:B------:R-:W-:Y:S07]  /*4180*/  LDSM.16.M88.4 R72, [R175+0x4000] ;  /* 0x00400000af48783b */ /* 0x000fee0000000200 */
[C---:B---3--:R-:W-:Y:S08]  /*4190*/  HMMA.16816.F32.BF16 R12, R68.reuse, R84, R12 ;  /* 0x00000054440c723c */ /* 0x048ff0000004180c */
        /* <DEDUP_REMOVED lines=19> */
[----:B------:R1:W-:Y:S07]  /*42d0*/  LDSM.16.M88.4 R76, [R2+0x4000] ;  /* 0x00400000024c783b */ /* 0x0003ee0000000200 */
[C---:B---3--:R-:W-:Y:S08]  /*42e0*/  HMMA.16816.F32.BF16 R12, R68.reuse, R84, R12 ;  /* 0x00000054440c723c */ /* 0x048ff0000004180c */
[----:B------:R-:W-:Y:S01]  /*42f0*/  HMMA.16816.F32.BF16 R16, R68, R86, R16 ;  /* 0x000000564410723c */ /* 0x000fe20000041810 */
[----:B------:R-:W3:Y:S06]  /*4300*/  LDSM.16.M88.4 R68, [R171+0x16800] ;  /* 0x01680000ab44783b */ /* 0x000eec0000000200 */
[----:B------:R-:W4:Y:S01]  /*4310*/  LDSM.16.M88.4 R84, [R170+0x16000] ;  /* 0x01600000aa54783b */ /* 0x000f220000000200 */
[C---:B--2---:R-:W-:Y:S05]  /*4320*/  HMMA.16816.F32.BF16 R4, R72.reuse, R80, R4 ;  /* 0x000000504804723c */ /* 0x044fea0000041804 */
[C---:B-1----:R-:W-:Y:S02]  /*4330*/  IMAD.SHL.U32 R2, R192.reuse, 0x40, RZ ;  /* 0x00000040c0027824 */ /* 0x042fe400078e00ff */
[----:B------:R-:W-:Y:S01]  /*4340*/  IMAD R80, R192, 0x4, R252 ;  /* 0x00000004c0507824 */ /* 0x000fe200078e02fc */
[C---:B------:R-:W-:Y:S03]  /*4350*/  HMMA.16816.F32.BF16 R8, R72.reuse, R82, R8 ;  /* 0x000000524808723c */ /* 0x040fe60000041808 */
[----:B------:R-:W-:Y:S01]  /*4360*/  ISETP.GE.AND P6, PT, R2, R242, PT ;  /* 0x000000f20200720c */ /* 0x000fe20003fc6270 */
[----:B------:R-:W-:Y:S03]  /*4370*/  IMAD.WIDE.U32 R80, R80, -0x326172a9, RZ ;  /* 0xcd9e8d5750507825 */ /* 0x000fe600078e00ff */
[-C--:B------:R-:W-:Y:S02]  /*4380*/  ISETP.LT.AND P6, PT, R243, R199.reuse, P6 ;  /* 0x000000c7f300720c */ /* 0x080fe400037c1270 */
[----:B------:R-:W-:Y:S03]  /*4390*/  IADD3 R83, R235, -0x4498517b, RZ ;  /* 0xbb67ae85eb537810 */ /* 0x000fe60007ffe0ff */
[----:B------:R-:W-:Y:S08]  /*43a0*/  IADD3 R82, R234, -0x61c88647, RZ ;  /* 0x9e3779b9ea527810 */ /* 0x000ff00007ffe0ff */
[----:B------:R-:W1:Y:S01]  /*43b0*/  @!P6 S2R R3, SR_TID.X ;  /* 0x000000000003e919 */ /* 0x000e620000002100 */
[----:B------:R-:W-:Y:S01]  /*43c0*/  @!P6 IADD3 R0, -R239, 0x1, R204 ;  /* 0x00000001ef00e810 */ /* 0x000fe20007ffe1cc */
[C---:B---3--:R-:W-:Y:S03]  /*43d0*/  HMMA.16816.F32.BF16 R12, R72.reuse, R68, R12 ;  /* 0x00000044480c723c */ /* 0x048fe6000004180c */
[----:B------:R-:W-:Y:S05]  /*43e0*/  @!P6 IADD3 R2, R2, R0, R199 ;  /* 0x000000000202e210 */ /* 0x000fea0007ffe0c7 */
[----:B------:R-:W-:Y:S01]  /*43f0*/  HMMA.16816.F32.BF16 R16, R72, R70, R16 ;  /* 0x000000464810723c */ /* 0x000fe20000041810 */
[----:B------:R-:W2:Y:S06]  /*4400*/  LDSM.16.M88.4 R68, [R170+0x16800] ;  /* 0x01680000aa44783b */ /* 0x000eac0000000200 */
[CC--:B------:R-:W-:Y:S01]  /*4410*/  @!P6 IMNMX R72, R2.reuse, R199.reuse, PT ;  /* 0x000000c70248e217 */ /* 0x0c0fe20003800200 */
[C---:B----4-:R-:W-:Y:S05]  /*4420*/  HMMA.16816.F32.BF16 R4, R76.reuse, R84, R4 ;  /* 0x000000544c04723c */ /* 0x050fea0000041804 */
[----:B-1----:R-:W-:Y:S01]  /*4430*/  @!P6 IMAD.SHL.U32 R3, R3, 0x2, RZ ;  /* 0x000000020303e824 */ /* 0x002fe200078e00ff */
[----:B------:R-:W-:Y:S01]  /*4440*/  @!P6 IADD3 R2, R2, 0x8, RZ ;  /* 0x000000080202e810 */ /* 0x000fe20007ffe0ff */
[----:B------:R-:W-:Y:S01]  /*4450*/  FMUL.FTZ R73, R205, 1.4426950216293334961 ;  /* 0x3fb8aa3bcd497820 */ /* 0x000fe20000410000 */
[C---:B------:R-:W-:Y:S04]  /*4460*/  HMMA.16816.F32.BF16 R8, R76.reuse, R86, R8 ;  /* 0x000000564c08723c */ /* 0x040fe80000041808 */
[----:B------:R-:W-:Y:S01]  /*4470*/  @!P6 LOP3.LUT R0, R88, 0x6, R3, 0xf8, !PT ;  /* 0x000000065800e812 */ /* 0x000fe200078ef803 */
[----:B------:R-:W-:Y:S01]  /*4480*/  FMUL.FTZ R3, R206, 1.4426950216293334961 ;  /* 0x3fb8aa3bce037820 */ /* 0x000fe20000410000 */
[----:B------:R-:W-:Y:S02]  /*4490*/  FSEL R73, R73, RZ, P0 ;  /* 0x000000ff49497208 */ /* 0x000fe40000000000 */
[----:B------:R-:W-:Y:S01]  /*44a0*/  @!P6 IMNMX R2, R2, R199, PT ;  /* 0x000000c70202e217 */ /* 0x000fe20003800200 */
[----:B------:R-:W-:Y:S01]  /*44b0*/  @!P6 IMAD R0, R233, 0x40, R0 ;  /* 0x00000040e900e824 */ /* 0x000fe200078e0200 */
[----:B------:R-:W-:Y:S02]  /*44c0*/  FSETP.NEU.FTZ.AND P0, PT, R206, -INF , PT ;  /* 0xff800000ce00780b */ /* 0x000fe40003f1d000 */
[----:B------:R-:W-:Y:S02]  /*44d0*/  IADD3 R84, R235, 0x76cf5d0a, RZ ;  /* 0x76cf5d0aeb547810 */ /* 0x000fe40007ffe0ff */
[CC--:B------:R-:W-:Y:S02]  /*44e0*/  @!P6 ISETP.GE.AND P1, PT, R0.reuse, R72.reuse, PT ;  /* 0x000000480000e20c */ /* 0x0c0fe40003f26270 */
[----:B------:R-:W-:Y:S02]  /*44f0*/  @!P6 IADD3 R74, R0, 0x1, RZ ;  /* 0x00000001004ae810 */ /* 0x000fe40007ffe0ff */
[----:B------:R-:W-:Y:S02]  /*4500*/  @!P6 FSEL R4, R4, -INF , !P1 ;  /* 0xff8000000404e808 */ /* 0x000fe40004800000 */
[----:B------:R-:W-:Y:S02]  /*4510*/  @!P6 ISETP.GE.AND P1, PT, R74, R72, PT ;  /* 0x000000484a00e20c */ /* 0x000fe40003f26270 */
[----:B------:R-:W-:Y:S01]  /*4520*/  FSEL R3, R3, RZ, P0 ;  /* 0x000000ff03037208 */ /* 0x000fe20000000000 */
[--C-:B------:R-:W-:Y:S01]  /*4530*/  FFMA.FTZ R4, R4, c[0x0][0x23c], -R73.reuse ;  /* 0x00008f0004047a23 */ /* 0x100fe20000010849 */
[----:B------:R-:W-:Y:S01]  /*4540*/  @!P6 FSEL R5, R5, -INF , !P1 ;  /* 0xff8000000505e808 */ /* 0x000fe20004800000 */
[C---:B--2---:R-:W-:Y:S02]  /*4550*/  HMMA.16816.F32.BF16 R12, R76.reuse, R68, R12 ;  /* 0x000000444c0c723c */ /* 0x044fe4000004180c */
[----:B------:R1:W-:Y:S01]  /*4560*/  MUFU.EX2 R89, R4 ;  /* 0x0000000400597308 */ /* 0x0003e20000000800 */
[-C--:B------:R-:W-:Y:S01]  /*4570*/  @!P6 ISETP.GE.AND P1, PT, R0, R2.reuse, PT ;  /* 0x000000020000e20c */ /* 0x080fe20003f26270 */
[----:B------:R-:W-:Y:S01]  /*4580*/  FFMA.FTZ R5, R5, c[0x0][0x23c], -R73 ;  /* 0x00008f0005057a23 */ /* 0x000fe20000010849 */
[----:B------:R-:W-:Y:S02]  /*4590*/  @!P6 ISETP.GE.AND P0, PT, R74, R2, PT ;  /* 0x000000024a00e20c */ /* 0x000fe40003f06270 */
[----:B------:R-:W-:Y:S01]  /*45a0*/  @!P6 FSEL R6, R6, -INF , !P1 ;  /* 0xff8000000606e808 */ /* 0x000fe20004800000 */
[----:B------:R-:W-:Y:S04]  /*45b0*/  HMMA.16816.F32.BF16 R16, R76, R70, R16 ;  /* 0x000000464c10723c */ /* 0x000fe80000041810 */
[--C-:B------:R-:W-:Y:S01]  /*45c0*/  FFMA.FTZ R6, R6, c[0x0][0x23c], -R3.reuse ;  /* 0x00008f0006067a23 */ /* 0x100fe20000010803 */
[----:B------:R2:W3:Y:S01]  /*45d0*/  MUFU.EX2 R88, R5 ;  /* 0x0000000500587308 */ /* 0x0004e20000000800 */
[----:B------:R-:W-:Y:S02]  /*45e0*/  LOP3.LUT R74, R81, R244, R234, 0x96, !PT ;  /* 0x000000f4514a7212 */ /* 0x000fe400078e96ea */
[----:B------:R-:W-:Y:S04]  /*45f0*/  @!P6 FSEL R7, R7, -INF , !P0 ;  /* 0xff8000000707e808 */ /* 0x000fe80004000000 */
[----:B------:R-:W-:Y:S01]  /*4600*/  IMAD.WIDE.U32 R74, R74, -0x2daee0ad, RZ ;  /* 0xd2511f534a4a7825 */ /* 0x000fe200078e00ff */
[C---:B------:R-:W-:Y:S02]  /*4610*/  IADD3 R85, R234.reuse, 0x3c6ef372, RZ ;  /* 0x3c6ef372ea557810 */ /* 0x040fe40007ffe0ff */
[----:B------:R4:W3:Y:S01]  /*4620*/  MUFU.EX2 R91, R6 ;  /* 0x00000006005b7308 */ /* 0x0008e20000000800 */
[----:B------:R-:W-:Y:S01]  /*4630*/  FFMA.FTZ R7, R7, c[0x0][0x23c], -R3 ;  /* 0x00008f0007077a23 */ /* 0x000fe20000010803 */
[C---:B------:R-:W-:Y:S01]  /*4640*/  IADD3 R86, R234.reuse, 0x78dde6e4, RZ ;  /* 0x78dde6e4ea567810 */ /* 0x040fe20007ffe0ff */
[----:B-1----:R-:W-:Y:S01]  /*4650*/  IMAD R4, R233, 0x2, R251 ;  /* 0x00000002e9047824 */ /* 0x002fe200078e02fb */
[----:B------:R-:W-:Y:S02]  /*4660*/  IADD3 R68, R235, -0x56f99767, RZ ;  /* 0xa9066899eb447810 */ /* 0x000fe40007ffe0ff */
[----:B------:R-:W-:Y:S02]  /*4670*/  IADD3 R69, R234, -0x4ab325aa, RZ ;  /* 0xb54cda56ea457810 */ /* 0x000fe40007ffe0ff */
[----:B------:R-:W-:Y:S02]  /*4680*/  LOP3.LUT R4, R217, R235, R4, 0x96, !PT ;  /* 0x000000ebd9047212 */ /* 0x000fe400078e9604 */
[----:B------:R1:W1:Y:S03]  /*4690*/  MUFU.EX2 R90, R7 ;  /* 0x00000007005a7308 */ /* 0x0002660000000800 */
[----:B--2---:R-:W-:Y:S05]  /*46a0*/  IMAD.WIDE.U32 R4, R4, -0x326172a9, RZ ;  /* 0xcd9e8d5704047825 */ /* 0x004fea00078e00ff */
[----:B------:R-:W-:Y:S02]  /*46b0*/  LOP3.LUT R82, R5, R80, R82, 0x96, !PT ;  /* 0x0000005005527212 */ /* 0x000fe400078e9652 */
[----:B------:R-:W-:Y:S02]  /*46c0*/  LOP3.LUT R80, R75, R216, R83, 0x96, !PT ;  /* 0x000000d84b507212 */ /* 0x000fe400078e9653 */
[----:B------:R-:W-:Y:S01]  /*46d0*/  @!P6 IADD3 R5, R0, 0x9, RZ ;  /* 0x000000090005e810 */ /* 0x000fe20007ffe0ff */
[----:B------:R-:W-:Y:S01]  /*46e0*/  IMAD.WIDE.U32 R82, R82, -0x2daee0ad, RZ ;  /* 0xd2511f5352527825 */ /* 0x000fe200078e00ff */
[----:B----4-:R-:W-:Y:S03]  /*46f0*/  @!P6 IADD3 R6, R0, 0x8, RZ ;  /* 0x000000080006e810 */ /* 0x010fe60007ffe0ff */
[----:B------:R-:W-:Y:S01]  /*4700*/  IMAD.WIDE.U32 R80, R80, -0x326172a9, RZ ;  /* 0xcd9e8d5750507825 */ /* 0x000fe200078e00ff */
[----:B------:R-:W-:Y:S02]  /*4710*/  @!P6 ISETP.GE.AND P0, PT, R6, R72, PT ;  /* 0x000000480600e20c */ /* 0x000fe40003f06270 */
[----:B------:R-:W-:Y:S02]  /*4720*/  LOP3.LUT R74, R83, R74, R84, 0x96, !PT ;  /* 0x0000004a534a7212 */ /* 0x000fe400078e9654 */
[----:B------:R-:W-:Y:S02]  /*4730*/  @!P6 FSEL R8, R8, -INF , !P0 ;  /* 0xff8000000808e808 */ /* 0x000fe40004000000 */
[----:B------:R-:W-:Y:S01]  /*4740*/  @!P6 ISETP.GE.AND P0, PT, R5, R72, PT ;  /* 0x000000480500e20c */ /* 0x000fe20003f06270 */
[----:B------:R-:W-:Y:S01]  /*4750*/  IMAD.WIDE.U32 R74, R74, -0x326172a9, RZ ;  /* 0xcd9e8d574a4a7825 */ /* 0x000fe200078e00ff */
[----:B-1----:R-:W-:Y:S02]  /*4760*/  LOP3.LUT R7, R81, R4, R85, 0x96, !PT ;  /* 0x0000000451077212 */ /* 0x002fe400078e9655 */
[----:B------:R-:W-:Y:S01]  /*4770*/  @!P6 FSEL R9, R9, -INF , !P0 ;  /* 0xff8000000909e808 */ /* 0x000fe20004000000 */
[--C-:B------:R-:W-:Y:S01]  /*4780*/  FFMA.FTZ R8, R8, c[0x0][0x23c], -R73.reuse ;  /* 0x00008f0008087a23 */ /* 0x100fe20000010849 */
[----:B------:R-:W-:Y:S01]  /*4790*/  @!P6 ISETP.GE.AND P0, PT, R6, R2, PT ;  /* 0x000000020600e20c */ /* 0x000fe20003f06270 */
[----:B------:R-:W-:Y:S01]  /*47a0*/  IMAD.WIDE.U32 R6, R7, -0x2daee0ad, RZ ;  /* 0xd2511f5307067825 */ /* 0x000fe200078e00ff */
[----:B------:R-:W-:Y:S01]  /*47b0*/  IADD3 R85, R234, -0x255992d5, RZ ;  /* 0xdaa66d2bea557810 */ /* 0x000fe20007ffe0ff */
[----:B------:R1:W2:Y:S01]  /*47c0*/  MUFU.EX2 R84, R8 ;  /* 0x0000000800547308 */ /* 0x0002a20000000800 */
[----:B------:R-:W-:Y:S01]  /*47d0*/  @!P6 FSEL R10, R10, -INF , !P0 ;  /* 0xff8000000a0ae808 */ /* 0x000fe20004000000 */
[----:B------:R-:W-:Y:S01]  /*47e0*/  FFMA.FTZ R9, R9, c[0x0][0x23c], -R73 ;  /* 0x00008f0009097a23 */ /* 0x000fe20000010849 */
[----:B------:R-:W-:Y:S02]  /*47f0*/  LOP3.LUT R82, R7, R82, R92, 0x96, !PT ;  /* 0x0000005207527212 */ /* 0x000fe400078e965c */
[----:B------:R-:W-:Y:S01]  /*4800*/  @!P6 IADD3 R4, R0, 0x10, RZ ;  /* 0x000000100004e810 */ /* 0x000fe20007ffe0ff */
[--C-:B------:R-:W-:Y:S01]  /*4810*/  FFMA.FTZ R10, R10, c[0x0][0x23c], -R3.reuse ;  /* 0x00008f000a0a7a23 */ /* 0x100fe20000010803 */
[----:B------:R-:W-:Y:S02]  /*4820*/  @!P6 ISETP.GE.AND P0, PT, R5, R2, PT ;  /* 0x000000020500e20c */ /* 0x000fe40003f06270 */
[C---:B------:R-:W-:Y:S01]  /*4830*/  @!P6 ISETP.GE.AND P1, PT, R4.reuse, R72, PT ;  /* 0x000000480400e20c */ /* 0x040fe20003f26270 */
[----:B------:R-:W-:Y:S01]  /*4840*/  MUFU.EX2 R87, R10 ;  /* 0x0000000a00577308 */ /* 0x000fe20000000800 */
[----:B------:R-:W-:Y:S01]  /*4850*/  @!P6 ISETP.GE.AND P3, PT, R4, R2, PT ;  /* 0x000000020400e20c */ /* 0x000fe20003f66270 */
[----:B------:R-:W-:Y:S01]  /*4860*/  IMAD.WIDE.U32 R4, R82, -0x326172a9, RZ ;  /* 0xcd9e8d5752047825 */ /* 0x000fe200078e00ff */
[----:B------:R-:W-:Y:S02]  /*4870*/  @!P6 FSEL R11, R11, -INF , !P0 ;  /* 0xff8000000b0be808 */ /* 0x000fe40004000000 */
[----:B------:R-:W-:Y:S02]  /*4880*/  IADD3 R92, R235, -0x126145ec, RZ ;  /* 0xed9eba14eb5c7810 */ /* 0x000fe40007ffe0ff */
[----:B------:R-:W-:Y:S01]  /*4890*/  LOP3.LUT R74, R5, R74, R86, 0x96, !PT ;  /* 0x0000004a054a7212 */ /* 0x000fe200078e9656 */
[----:B------:R-:W-:Y:S01]  /*48a0*/  FFMA.FTZ R5, R11, c[0x0][0x23c], -R3 ;  /* 0x00008f000b057a23 */ /* 0x000fe20000010803 */
[----:B------:R-:W-:Y:S02]  /*48b0*/  @!P6 IADD3 R7, R0, 0x11, RZ ;  /* 0x000000110007e810 */ /* 0x000fe40007ffe0ff */
[----:B------:R-:W-:Y:S01]  /*48c0*/  @!P6 FSEL R12, R12, -INF , !P1 ;  /* 0xff8000000c0ce808 */ /* 0x000fe20004800000 */
[----:B------:R-:W-:Y:S01]  /*48d0*/  MUFU.EX2 R86, R5 ;  /* 0x0000000500567308 */ /* 0x000fe20000000800 */
[----:B------:R-:W-:Y:S02]  /*48e0*/  @!P6 ISETP.GE.AND P4, PT, R7, R72, PT ;  /* 0x000000480700e20c */ /* 0x000fe40003f86270 */
[----:B-1----:R-:W-:Y:S01]  /*48f0*/  LOP3.LUT R8, R75, R80, R85, 0x96, !PT ;  /* 0x000000504b087212 */ /* 0x002fe200078e9655 */
[--C-:B------:R-:W-:Y:S01]  /*4900*/  FFMA.FTZ R12, R12, c[0x0][0x23c], -R73.reuse ;  /* 0x00008f000c0c7a23 */ /* 0x100fe20000010849 */
[----:B------:R-:W-:Y:S02]  /*4910*/  @!P6 FSEL R13, R13, -INF , !P4 ;  /* 0xff8000000d0de808 */ /* 0x000fe40006000000 */
[----:B------:R-:W-:Y:S02]  /*4920*/  @!P6 ISETP.GE.AND P0, PT, R7, R2, PT ;  /* 0x000000020700e20c */ /* 0x000fe40003f06270 */
[----:B------:R-:W-:Y:S01]  /*4930*/  @!P6 FSEL R14, R14, -INF , !P3 ;  /* 0xff8000000e0ee808 */ /* 0x000fe20005800000 */
[----:B------:R1:W-:Y:S01]  /*4940*/  MUFU.EX2 R85, R9 ;  /* 0x0000000900557308 */ /* 0x0003e20000000800 */
[----:B------:R-:W-:Y:S01]  /*4950*/  FFMA.FTZ R13, R13, c[0x0][0x23c], -R73 ;  /* 0x00008f000d0d7a23 */ /* 0x000fe20000010849 */
[----:B------:R-:W-:Y:S02]  /*4960*/  @!P6 FSEL R15, R15, -INF , !P0 ;  /* 0xff8000000f0fe808 */ /* 0x000fe40004000000 */
[--C-:B------:R-:W-:Y:S03]  /*4970*/  FFMA.FTZ R14, R14, c[0x0][0x23c], -R3.reuse ;  /* 0x00008f000e0e7a23 */ /* 0x100fe60000010803 */
[----:B------:R-:W-:Y:S03]  /*4980*/  FFMA.FTZ R15, R15, c[0x0][0x23c], -R3 ;  /* 0x00008f000f0f7a23 */ /* 0x000fe60000010803 */
[----:B------:R4:W2:Y:S10]  /*4990*/  MUFU.EX2 R83, R12 ;  /* 0x0000000c00537308 */ /* 0x0008b40000000800 */
[----:B------:R2:W-:Y:S01]  /*49a0*/  MUFU.EX2 R80, R13 ;  /* 0x0000000d00507308 */ /* 0x0005e20000000800 */
[----:B-1----:R-:W-:Y:S05]  /*49b0*/  IMAD.WIDE.U32 R8, R8, -0x2daee0ad, RZ ;  /* 0xd2511f5308087825 */ /* 0x002fea00078e00ff */
[----:B------:R-:W-:Y:S04]  /*49c0*/  LOP3.LUT R10, R9, R6, R92, 0x96, !PT ;  /* 0x00000006090a7212 */ /* 0x000fe800078e965c */
[----:B------:R-:W-:Y:S01]  /*49d0*/  MUFU.EX2 R82, R14 ;  /* 0x0000000e00527308 */ /* 0x000fe20000000800 */
[----:B------:R-:W-:Y:S02]  /*49e0*/  IADD3 R92, R234, 0x1715609d, RZ ;  /* 0x1715609dea5c7810 */ /* 0x000fe40007ffe0ff */
[----:B------:R-:W-:Y:S01]  /*49f0*/  @!P6 IADD3 R6, R0, 0x18, RZ ;  /* 0x000000180006e810 */ /* 0x000fe20007ffe0ff */
[----:B------:R-:W-:Y:S01]  /*4a00*/  IMAD.WIDE.U32 R10, R10, -0x326172a9, RZ ;  /* 0xcd9e8d570a0a7825 */ /* 0x000fe200078e00ff */
[----:B------:R-:W-:Y:S02]  /*4a10*/  @!P6 IADD3 R0, R0, 0x19, RZ ;  /* 0x000000190000e810 */ /* 0x000fe40007ffe0ff */
[----:B------:R-:W-:Y:S02]  /*4a20*/  @!P6 ISETP.GE.AND P1, PT, R6, R72, PT ;  /* 0x000000480600e20c */ /* 0x000fe40003f26270 */
[----:B------:R-:W-:Y:S01]  /*4a30*/  LOP3.LUT R7, R11, R4, R92, 0x96, !PT ;  /* 0x000000040b077212 */ /* 0x000fe200078e965c */
[----:B------:R-:W-:Y:S01]  /*4a40*/  IMAD.WIDE.U32 R4, R74, -0x2daee0ad, RZ ;  /* 0xd2511f534a047825 */ /* 0x000fe200078e00ff */
[-C--:B------:R-:W-:Y:S01]  /*4a50*/  @!P6 ISETP.GE.AND P5, PT, R6, R2.reuse, PT ;  /* 0x000000020600e20c */ /* 0x080fe20003fa6270 */
[----:B------:R-:W1:Y:S01]  /*4a60*/  MUFU.EX2 R81, R15 ;  /* 0x0000000f00517308 */ /* 0x000e620000000800 */
[C---:B------:R-:W-:Y:S01]  /*4a70*/  @!P6 ISETP.GE.AND P4, PT, R0.reuse, R2, PT ;  /* 0x000000020000e20c */ /* 0x040fe20003f86270 */
[----:B------:R-:W-:Y:S01]  /*4a80*/  IMAD.WIDE.U32 R6, R7, -0x2daee0ad, RZ ;  /* 0xd2511f5307067825 */ /* 0x000fe200078e00ff */
[----:B------:R-:W-:Y:S02]  /*4a90*/  LOP3.LUT R5, R5, R8, R68, 0x96, !PT ;  /* 0x0000000805057212 */ /* 0x000fe400078e9644 */
[----:B------:R-:W-:Y:S01]  /*4aa0*/  IADD3 R68, R235, 0x646e171e, RZ ;  /* 0x646e171eeb447810 */ /* 0x000fe20007ffe0ff */
[----:B------:R-:W-:Y:S01]  /*4ab0*/  IMAD.MOV.U32 R92, RZ, RZ, c[0x0][0x22c] ;  /* 0x00008b00ff5c7624 */ /* 0x000fe200078e00ff */
[----:B------:R-:W-:Y:S02]  /*4ac0*/  @!P6 ISETP.GE.AND P2, PT, R0, R72, PT ;  /* 0x000000480000e20c */ /* 0x000fe40003f46270 */
[----:B------:R-:W-:Y:S01]  /*4ad0*/  LOP3.LUT R2, R7, R4, R68, 0x96, !PT ;  /* 0x0000000407027212 */ /* 0x000fe200078e9644 */
[----:B------:R-:W-:Y:S01]  /*4ae0*/  IMAD.WIDE.U32 R4, R5, -0x326172a9, RZ ;  /* 0xcd9e8d5705047825 */ /* 0x000fe200078e00ff */
[----:B------:R-:W-:Y:S02]  /*4af0*/  LOP3.LUT R68, R6, 0xffff, RZ, 0xc0, !PT ;  /* 0x0000ffff06447812 */ /* 0x000fe400078ec0ff */
[----:B------:R-:W-:Y:S01]  /*4b00*/  @!P6 FSEL R19, R19, -INF , !P4 ;  /* 0xff8000001313e808 */ /* 0x000fe20006000000 */
[----:B------:R-:W-:Y:S01]  /*4b10*/  IMAD R92, R92, c[0x0][0x1c0], RZ ;  /* 0x000070005c5c7a24 */ /* 0x000fe200078e02ff */
[----:B------:R-:W-:Y:S02]  /*4b20*/  LOP3.LUT R0, R5, R10, R69, 0x96, !PT ;  /* 0x0000000a05007212 */ /* 0x000fe400078e9645 */
[----:B------:R-:W-:Y:S01]  /*4b30*/  LOP3.LUT R7, R4, 0xffff, RZ, 0xc0, !PT ;  /* 0x0000ffff04077812 */ /* 0x000fe200078ec0ff */
[----:B------:R-:W-:Y:S01]  /*4b40*/  IMAD.U32 R92, R92, -0x40, RZ ;  /* 0xffffffc05c5c7824 */ /* 0x000fe200078e00ff */
[----:B------:R-:W-:Y:S02]  /*4b50*/  LOP3.LUT R5, R0, 0xffff, RZ, 0xc0, !PT ;  /* 0x0000ffff00057812 */ /* 0x000fe400078ec0ff */
[--C-:B------:R-:W-:Y:S02]  /*4b60*/  SHF.R.U32.HI R10, RZ, 0x18, R4.reuse ;  /* 0x00000018ff0a7819 */ /* 0x100fe40000011604 */
[----:B------:R-:W-:Y:S02]  /*4b70*/  SHF.R.U32.HI R11, RZ, 0x10, R4 ;  /* 0x00000010ff0b7819 */ /* 0x000fe40000011604 */
[----:B----4-:R-:W-:Y:S02]  /*4b80*/  LOP3.LUT R12, R4, 0xff, RZ, 0xc0, !PT ;  /* 0x000000ff040c7812 */ /* 0x010fe400078ec0ff */
[----:B------:R-:W-:Y:S02]  /*4b90*/  SHF.R.U32.HI R4, RZ, 0x8, R5 ;  /* 0x00000008ff047819 */ /* 0x000fe40000011605 */
[----:B------:R-:W-:Y:S02]  /*4ba0*/  @!P6 FSEL R18, R18, -INF , !P5 ;  /* 0xff8000001212e808 */ /* 0x000fe40006800000 */
[----:B------:R-:W-:Y:S02]  /*4bb0*/  SHF.R.U32.HI R5, RZ, 0x10, R0 ;  /* 0x00000010ff057819 */ /* 0x000fe40000011600 */
[----:B------:R-:W-:Y:S01]  /*4bc0*/  LOP3.LUT R4, R4, 0xffff, RZ, 0xc0, !PT ;  /* 0x0000ffff04047812 */ /* 0x000fe200078ec0ff */
[--C-:B------:R-:W-:Y:S01]  /*4bd0*/  FFMA.FTZ R18, R18, c[0x0][0x23c], -R3.reuse ;  /* 0x00008f0012127a23 */ /* 0x100fe20000010803 */
[----:B------:R-:W-:Y:S01]  /*4be0*/  LOP3.LUT R5, R5, 0xff, RZ, 0xc0, !PT ;  /* 0x000000ff05057812 */ /* 0x000fe200078ec0ff */
[----:B------:R-:W-:Y:S01]  /*4bf0*/  FFMA.FTZ R3, R19, c[0x0][0x23c], -R3 ;  /* 0x00008f0013037a23 */ /* 0x000fe20000010803 */
[----:B------:R-:W-:Y:S01]  /*4c00*/  LOP3.LUT R9, R6, 0xff, RZ, 0xc0, !PT ;  /* 0x000000ff06097812 */ /* 0x000fe200078ec0ff */
[----:B------:R-:W4:Y:S01]  /*4c10*/  MUFU.EX2 R79, R18 ;  /* 0x00000012004f7308 */ /* 0x000f220000000800 */
[--C-:B------:R-:W-:Y:S02]  /*4c20*/  SHF.R.U32.HI R8, RZ, 0x18, R6.reuse ;  /* 0x00000018ff087819 */ /* 0x100fe40000011606 */
[----:B------:R-:W-:Y:S02]  /*4c30*/  @!P6 FSEL R17, R17, -INF , !P2 ;  /* 0xff8000001111e808 */ /* 0x000fe40005000000 */
[----:B--2---:R-:W-:Y:S02]  /*4c40*/  SHF.R.U32.HI R13, RZ, 0x10, R6 ;  /* 0x00000010ff0d7819 */ /* 0x004fe40000011606 */
[----:B------:R-:W-:Y:S02]  /*4c50*/  LOP3.LUT R6, R0, 0xff, RZ, 0xc0, !PT ;  /* 0x000000ff00067812 */ /* 0x000fe400078ec0ff */
[----:B------:R-:W-:Y:S01]  /*4c60*/  ISETP.LE.U32.AND P2, PT, R4, UR6, PT ;  /* 0x0000000604007c0c */ /* 0x000fe2000bf43070 */
[----:B------:R2:W-:Y:S01]  /*4c70*/  MUFU.EX2 R77, R3 ;  /* 0x00000003004d7308 */ /* 0x0005e20000000800 */
[----:B------:R-:W-:Y:S02]  /*4c80*/  SHF.R.U32.HI R0, RZ, 0x18, R0 ;  /* 0x00000018ff007819 */ /* 0x000fe40000011600 */
[----:B------:R-:W-:Y:S02]  /*4c90*/  ISETP.LE.U32.AND P5, PT, R5, UR6, PT ;  /* 0x0000000605007c0c */ /* 0x000fe4000bfa3070 */
[----:B------:R-:W-:Y:S02]  /*4ca0*/  @!P6 FSEL R16, R16, -INF , !P1 ;  /* 0xff8000001010e808 */ /* 0x000fe40004800000 */
[----:B------:R-:W-:Y:S02]  /*4cb0*/  ISETP.LE.U32.AND P1, PT, R6, UR6, PT ;  /* 0x0000000606007c0c */ /* 0x000fe4000bf23070 */
[----:B------:R-:W-:Y:S01]  /*4cc0*/  ISETP.LE.U32.AND P6, PT, R0, UR6, PT ;  /* 0x0000000600007c0c */ /* 0x000fe2000bfc3070 */
[----:B------:R-:W-:Y:S01]  /*4cd0*/  FFMA.FTZ R16, R16, c[0x0][0x23c], -R73 ;  /* 0x00008f0010107a23 */ /* 0x000fe20000010849 */
[----:B------:R-:W-:Y:S01]  /*4ce0*/  SHF.R.U32.HI R4, RZ, 0x8, R7 ;  /* 0x00000008ff047819 */ /* 0x000fe20000011607 */
[----:B---3--:R-:W-:Y:S01]  /*4cf0*/  @!P2 FADD.FTZ R88, -R88, -RZ ;  /* 0x800000ff5858a221 */ /* 0x008fe20000010100 */
[----:B------:R-:W-:Y:S01]  /*4d00*/  LOP3.LUT R0, R2, 0xff, RZ, 0xc0, !PT ;  /* 0x000000ff02007812 */ /* 0x000fe200078ec0ff */
[----:B------:R-:W-:Y:S01]  /*4d10*/  FFMA.FTZ R73, R17, c[0x0][0x23c], -R73 ;  /* 0x00008f0011497a23 */ /* 0x000fe20000010849 */
[----:B------:R-:W-:Y:S01]  /*4d20*/  ISETP.LE.U32.AND P4, PT, R12, UR6, PT ;  /* 0x000000060c007c0c */ /* 0x000fe2000bf83070 */
[----:B------:R-:W-:Y:S01]  /*4d30*/  @!P5 FADD.FTZ R91, -R91, -RZ ;  /* 0x800000ff5b5bd221 */ /* 0x000fe20000010100 */
[----:B------:R-:W-:Y:S01]  /*4d40*/  LOP3.LUT R4, R4, 0xffff, RZ, 0xc0, !PT ;  /* 0x0000ffff04047812 */ /* 0x000fe200078ec0ff */
[----:B------:R-:W3:Y:S01]  /*4d50*/  MUFU.EX2 R78, R16 ;  /* 0x00000010004e7308 */ /* 0x000ee20000000800 */
[----:B------:R-:W-:Y:S01]  /*4d60*/  ISETP.LE.U32.AND P2, PT, R0, UR6, PT ;  /* 0x0000000600007c0c */ /* 0x000fe2000bf43070 */
[----:B------:R-:W-:Y:S01]  /*4d70*/  @!P1 FADD.FTZ R89, -R89, -RZ ;  /* 0x800000ff59599221 */ /* 0x000fe20000010100 */
[----:B------:R-:W-:Y:S01]  /*4d80*/  LOP3.LUT R0, R11, 0xff, RZ, 0xc0, !PT ;  /* 0x000000ff0b007812 */ /* 0x000fe200078ec0ff */
[----:B------:R-:W-:Y:S01]  /*4d90*/  @!P6 FADD.FTZ R90, -R90, -RZ ;  /* 0x800000ff5a5ae221 */ /* 0x000fe20000010100 */
[----:B------:R-:W-:Y:S02]  /*4da0*/  ISETP.LE.U32.AND P5, PT, R4, UR6, PT ;  /* 0x0000000604007c0c */ /* 0x000fe4000bfa3070 */
[----:B------:R-:W-:Y:S02]  /*4db0*/  ISETP.LE.U32.AND P1, PT, R10, UR6, PT ;  /* 0x000000060a007c0c */ /* 0x000fe4000bf23070 */
[----:B------:R-:W-:Y:S01]  /*4dc0*/  ISETP.LE.U32.AND P6, PT, R0, UR6, PT ;  /* 0x0000000600007c0c */ /* 0x000fe2000bfc3070 */
[----:B------:R-:W-:Y:S01]  /*4dd0*/  @!P4 FADD.FTZ R84, -R84, -RZ ;  /* 0x800000ff5454c221 */ /* 0x000fe20000010100 */
[--C-:B------:R-:W-:Y:S01]  /*4de0*/  SHF.R.U32.HI R4, RZ, 0x10, R2.reuse ;  /* 0x00000010ff047819 */ /* 0x100fe20000011602 */
[----:B------:R-:W3:Y:S01]  /*4df0*/  MUFU.EX2 R76, R73 ;  /* 0x00000049004c7308 */ /* 0x000ee20000000800 */
[----:B------:R-:W-:Y:S01]  /*4e00*/  SHF.R.U32.HI R0, RZ, 0x18, R2 ;  /* 0x00000018ff007819 */ /* 0x000fe20000011602 */
[----:B------:R-:W-:Y:S01]  /*4e10*/  @!P2 FADD.FTZ R83, -R83, -RZ ;  /* 0x800000ff5353a221 */ /* 0x000fe20000010100 */
[----:B------:R-:W-:Y:S02]  /*4e20*/  LOP3.LUT R2, R2, 0xffff, RZ, 0xc0, !PT ;  /* 0x0000ffff02027812 */ /* 0x000fe400078ec0ff */
[----:B------:R-:W-:Y:S01]  /*4e30*/  ISETP.LE.U32.AND P4, PT, R0, UR6, PT ;  /* 0x0000000600007c0c */ /* 0x000fe2000bf83070 */
[----:B------:R-:W-:Y:S01]  /*4e40*/  @!P5 FADD.FTZ R85, -R85, -RZ ;  /* 0x800000ff5555d221 */ /* 0x000fe20000010100 */
[----:B------:R-:W-:Y:S01]  /*4e50*/  SHF.R.U32.HI R2, RZ, 0x8, R2 ;  /* 0x00000008ff027819 */ /* 0x000fe20000011602 */
[----:B------:R-:W-:Y:S01]  /*4e60*/  @!P1 FADD.FTZ R86, -R86, -RZ ;  /* 0x800000ff56569221 */ /* 0x000fe20000010100 */
[----:B------:R-:W-:Y:S01]  /*4e70*/  LOP3.LUT R0, R4, 0xff, RZ, 0xc0, !PT ;  /* 0x000000ff04007812 */ /* 0x000fe200078ec0ff */
[----:B------:R-:W-:Y:S01]  /*4e80*/  @!P6 FADD.FTZ R87, -R87, -RZ ;  /* 0x800000ff5757e221 */ /* 0x000fe20000010100 */
[----:B------:R-:W-:Y:S02]  /*4e90*/  LOP3.LUT R2, R2, 0xffff, RZ, 0xc0, !PT ;  /* 0x0000ffff02027812 */ /* 0x000fe400078ec0ff */
[----:B--2---:R-:W-:Y:S02]  /*4ea0*/  LOP3.LUT R3, R13, 0xff, RZ, 0xc0, !PT ;  /* 0x000000ff0d037812 */ /* 0x004fe400078ec0ff */
[----:B------:R-:W-:Y:S02]  /*4eb0*/  ISETP.LE.U32.AND P5, PT, R0, UR6, PT ;  /* 0x0000000600007c0c */ /* 0x000fe4000bfa3070 */
[----:B------:R-:W-:Y:S01]  /*4ec0*/  SHF.R.U32.HI R0, RZ, 0x8, R68 ;  /* 0x00000008ff007819 */ /* 0x000fe20000011644 */
[----:B-1----:R-:W-:Y:S01]  /*4ed0*/  @!P4 FADD.FTZ R81, -R81, -RZ ;  /* 0x800000ff5151c221 */ /* 0x002fe20000010100 */
[----:B------:R-:W-:Y:S02]  /*4ee0*/  ISETP.LE.U32.AND P1, PT, R3, UR6, PT ;  /* 0x0000000603007c0c */ /* 0x000fe4000bf23070 */
[----:B------:R-:W-:Y:S02]  /*4ef0*/  F2FP.RELU.BF16.PACK_AB R3, R88, R89 ;  /* 0x000000595803723e */ /* 0x000fe400000018ff */
[----:B------:R-:W-:Y:S02]  /*4f00*/  ISETP.LE.U32.AND P6, PT, R2, UR6, PT ;  /* 0x0000000602007c0c */ /* 0x000fe4000bfc3070 */
[----:B------:R-:W-:Y:S01]  /*4f10*/  F2FP.RELU.BF16.PACK_AB R2, R90, R91 ;  /* 0x0000005b5a02723e */ /* 0x000fe200000018ff */
[----:B------:R1:W-:Y:S01]  /*4f20*/  STS [R207+0x20000], R3 ;  /* 0x02000003cf007388 */ /* 0x0003e20000000800 */
[----:B------:R-:W-:Y:S01]  /*4f30*/  LOP3.LUT R0, R0, 0xffff, RZ, 0xc0, !PT ;  /* 0x0000ffff00007812 */ /* 0x000fe200078ec0ff */
[----:B------:R-:W-:Y:S01]  /*4f40*/  @!P5 FADD.FTZ R82, -R82, -RZ ;  /* 0x800000ff5252d221 */ /* 0x000fe20000010100 */
[----:B------:R-:W-:Y:S02]  /*4f50*/  ISETP.LE.U32.AND P3, PT, R9, UR6, PT ;  /* 0x0000000609007c0c */ /* 0x000fe4000bf63070 */
[----:B------:R-:W-:Y:S01]  /*4f60*/  ISETP.LE.U32.AND P2, PT, R0, UR6, PT ;  /* 0x0000000600007c0c */ /* 0x000fe2000bf43070 */
[----:B------:R2:W-:Y:S01]  /*4f70*/  STS [R207+0x20400], R2 ;  /* 0x02040002cf007388 */ /* 0x0005e20000000800 */
[----:B------:R-:W-:Y:S01]  /*4f80*/  F2FP.RELU.BF16.PACK_AB R0, R85, R84 ;  /* 0x000000545500723e */ /* 0x000fe200000018ff */
[----:B----4-:R-:W-:Y:S01]  /*4f90*/  @!P1 FADD.FTZ R79, -R79, -RZ ;  /* 0x800000ff4f4f9221 */ /* 0x010fe20000010100 */
[----:B------:R-:W-:Y:S01]  /*4fa0*/  ISETP.LE.U32.AND P0, PT, R8, UR6, PT ;  /* 0x0000000608007c0c */ /* 0x000fe2000bf03070 */
[----:B------:R-:W-:Y:S01]  /*4fb0*/  @!P6 FADD.FTZ R80, -R80, -RZ ;  /* 0x800000ff5050e221 */ /* 0x000fe20000010100 */
[----:B------:R-:W-:Y:S01]  /*4fc0*/  F2FP.RELU.BF16.PACK_AB R5, R86, R87 ;  /* 0x000000575605723e */ /* 0x000fe200000018ff */
[----:B------:R4:W-:Y:S01]  /*4fd0*/  STS [R210+0x20000], R0 ;  /* 0x02000000d2007388 */ /* 0x0009e20000000800 */
[----:B------:R-:W-:Y:S02]  /*4fe0*/  FSETP.GE.FTZ.AND P1, PT, R88, RZ, PT ;  /* 0x000000ff5800720b */ /* 0x000fe40003f36000 */
[----:B------:R-:W-:Y:S01]  /*4ff0*/  F2FP.RELU.BF16.PACK_AB R4, R80, R83 ;  /* 0x000000535004723e */ /* 0x000fe200000018ff */
[----:B---3--:R-:W-:Y:S01]  /*5000*/  @!P3 FADD.FTZ R78, -R78, -RZ ;  /* 0x800000ff4e4eb221 */ /* 0x008fe20000010100 */
[----:B------:R-:W-:Y:S01]  /*5010*/  FSETP.GE.FTZ.AND P5, PT, R85, RZ, PT ;  /* 0x000000ff5500720b */ /* 0x000fe20003fb6000 */
[----:B------:R-:W-:Y:S01]  /*5020*/  STS [R210+0x20400], R5 ;  /* 0x02040005d2007388 */ /* 0x000fe20000000800 */
[----:B------:R-:W-:Y:S01]  /*5030*/  @!P2 FADD.FTZ R76, -R76, -RZ ;  /* 0x800000ff4c4ca221 */ /* 0x000fe20000010100 */
[----:B------:R-:W-:Y:S02]  /*5040*/  FSETP.GE.FTZ.AND P2, PT, R89, RZ, PT ;  /* 0x000000ff5900720b */ /* 0x000fe40003f56000 */
[----:B------:R-:W-:Y:S01]  /*5050*/  @!P0 FADD.FTZ R77, -R77, -RZ ;  /* 0x800000ff4d4d8221 */ /* 0x000fe20000010100 */
[----:B------:R-:W-:Y:S01]  /*5060*/  FSETP.GE.FTZ.AND P4, PT, R83, RZ, PT ;  /* 0x000000ff5300720b */ /* 0x000fe20003f96000 */
[----:B------:R-:W-:Y:S01]  /*5070*/  STS [R208+0x20000], R4 ;  /* 0x02000004d0007388 */ /* 0x000fe20000000800 */
[----:B-1----:R-:W-:Y:S02]  /*5080*/  F2FP.RELU.BF16.PACK_AB R3, R81, R82 ;  /* 0x000000525103723e */ /* 0x002fe400000018ff */
[----:B------:R-:W-:Y:S02]  /*5090*/  FSETP.GE.FTZ.AND P3, PT, R80, RZ, PT ;  /* 0x000000ff5000720b */ /* 0x000fe40003f76000 */
[----:B------:R-:W-:Y:S01]  /*50a0*/  ISETP.GT.AND P6, PT, R192, R232, PT ;  /* 0x000000e8c000720c */ /* 0x000fe20003fc4270 */
[----:B------:R1:W-:Y:S01]  /*50b0*/  STS [R208+0x20400], R3 ;  /* 0x02040003d0007388 */ /* 0x0003e20000000800 */
[----:B--2---:R-:W-:Y:S05]  /*50c0*/  F2FP.RELU.BF16.PACK_AB R2, R76, R78 ;  /* 0x0000004e4c02723e */ /* 0x004fea00000018ff */
[----:B------:R2:W-:Y:S01]  /*50d0*/  STS [R209+0x20000], R2 ;  /* 0x02000002d1007388 */ /* 0x0005e20000000800 */
[----:B----4-:R-:W-:Y:S05]  /*50e0*/  F2FP.RELU.BF16.PACK_AB R0, R77, R79 ;  /* 0x0000004f4d00723e */ /* 0x010fea00000018ff */
[----:B------:R-:W-:Y:S06]  /*50f0*/  STS [R209+0x20400], R0 ;  /* 0x02040000d1007388 */ /* 0x000fec0000000800 */
[----:B------:R-:W-:Y:S06]  /*5100*/  LDSM.16.M88.4 R16, [R176+0xc000] ;  /* 0x00c00000b010783b */ /* 0x000fec0000000200 */
[----:B------:R-:W3:Y:S01]  /*5110*/  LDSM.16.M88.4 R8, [R172+0x18000] ;  /* 0x01800000ac08783b */ /* 0x000ee20000000200 */
[----:B-1----:R-:W-:Y:S05]  /*5120*/  IMAD.MOV.U32 R3, RZ, RZ, R211 ;  /* 0x000000ffff037224 */ /* 0x002fea00078e00d3 */
[----:B------:R-:W1:Y:S01]  /*5130*/  LDSM.16.M88.4 R68, [R172+0x18800] ;  /* 0x01880000ac44783b */ /* 0x000e620000000200 */
[----:B--2---:R-:W-:Y:S05]  /*5140*/  IMAD.MOV.U32 R2, RZ, RZ, R212 ;  /* 0x000000ffff027224 */ /* 0x004fea00078e00d4 */
[----:B------:R-:W-:Y:S01]  /*5150*/  LDSM.16.M88.4 R72, [R177+0xc000] ;  /* 0x00c00000b148783b */ /* 0x000fe20000000200 */
[C---:B---3--:R-:W-:Y:S08]  /*5160*/  HMMA.16816.F32.BF16 R4, R16.reuse, R8, RZ ;  /* 0x000000081004723c */ /* 0x048ff000000418ff */
[C---:B------:R-:W-:Y:S08]  /*5170*/  HMMA.16816.F32.BF16 R8, R16.reuse, R10, RZ ;  /* 0x0000000a1008723c */ /* 0x040ff000000418ff */
[C---:B-1----:R-:W-:Y:S08]  /*5180*/  HMMA.16816.F32.BF16 R12, R16.reuse, R68, RZ ;  /* 0x00000044100c723c */ /* 0x042ff000000418ff */
[----:B------:R-:W-:Y:S01]  /*5190*/  HMMA.16816.F32.BF16 R16, R16, R70, RZ ;  /* 0x000000461010723c */ /* 0x000fe200000418ff */
[----:B------:R-:W1:Y:S07]  /*51a0*/  LDSM.16.M88.4 R68, [R169+0x18000] ;  /* 0x01800000a944783b */ /* 0x000e6e0000000200 */
[C---:B-1----:R-:W-:Y:S08]  /*51b0*/  HMMA.16816.F32.BF16 R4, R72.reuse, R68, R4 ;  /* 0x000000444804723c */ /* 0x042ff00000041804 */
[C---:B------:R-:W-:Y:S01]  /*51c0*/  HMMA.16816.F32.BF16 R8, R72.reuse, R70, R8 ;  /* 0x000000464808723c */ /* 0x040fe20000041808 */
[----:B------:R-:W1:Y:S07]  /*51d0*/  LDSM.16.M88.4 R68, [R169+0x18800] ;  /* 0x01880000a944783b */ /* 0x000e6e0000000200 */
[C---:B-1----:R-:W-:Y:S08]  /*51e0*/  HMMA.16816.F32.BF16 R12, R72.reuse, R68, R12 ;  /* 0x00000044480c723c */ /* 0x042ff0000004180c */
[----:B------:R-:W-:Y:S01]  /*51f0*/  HMMA.16816.F32.BF16 R16, R72, R70, R16 ;  /* 0x000000464810723c */ /* 0x000fe20000041810 */
[----:B------:R-:W-:Y:S06]  /*5200*/  LDSM.16.M88.4 R68, [R179+0xc000] ;  /* 0x00c00000b344783b */ /* 0x000fec0000000200 */
[----:B------:R-:W1:Y:S02]  /*5210*/  LDSM.16.M88.4 R72, [R171+0x18000] ;  /* 0x01800000ab48783b */ /* 0x000e640000000200 */
        /* <DEDUP_REMOVED lines=63> */
[C---:B-1----:R-:W-:Y:S07]  /*5610*/  HMMA.16816.F32.BF16 R4, R68.reuse, R72, R4 ;  /* 0x000000484404723c */ /* 0x042fee0000041804 */
[C---:B------:R-:W-:Y:S01]  /*5620*/  LEA R72, P0, R204.reuse, R2, 0x2 ;  /* 0x00000002cc487211 */ /* 0x040fe200078010ff */
[C---:B------:R-:W-:Y:S04]  /*5630*/  HMMA.16816.F32.BF16 R8, R68.reuse, R74, R8 ;  /* 0x0000004a4408723c */ /* 0x040fe80000041808 */
[----:B------:R-:W-:Y:S02]  /*5640*/  LEA.HI.X.SX32 R73, R204, R3, 0x2, P0 ;  /* 0x00000003cc497211 */ /* 0x000fe400000f16ff */
[----:B------:R-:W-:Y:S03]  /*5650*/  FSETP.GE.FTZ.AND P0, PT, R84, RZ, PT ;  /* 0x000000ff5400720b */ /* 0x000fe60003f16000 */
[----:B------:R-:W2:Y:S06]  /*5660*/  LDG.E R2, [R72.64] ;  /* 0x0000000848027981 */ /* 0x000eac000c1e1900 */
[----:B------:R2:W3:Y:S02]  /*5670*/  LDG.E R0, [R72.64+0x20] ;  /* 0x0000200848007981 */ /* 0x0004e4000c1e1900 */
[C---:B--2---:R-:W-:Y:S02]  /*5680*/  FADD.FTZ R72, -R2.reuse, R4 ;  /* 0x0000000402487221 */ /* 0x044fe40000010100 */
[C---:B------:R-:W-:Y:S05]  /*5690*/  FADD.FTZ R4, -R2.reuse, R5 ;  /* 0x0000000502047221 */ /* 0x040fea0000010100 */
[----:B------:R-:W-:Y:S01]  /*56a0*/  FADD.FTZ R3, -R2, R8 ;  /* 0x0000000802037221 */ /* 0x000fe20000010100 */
[-C--:B------:R-:W-:Y:S01]  /*56b0*/  FSEL R5, R72, R2.reuse, P2 ;  /* 0x0000000248057208 */ /* 0x080fe20001000000 */
[----:B------:R-:W-:Y:S01]  /*56c0*/  FADD.FTZ R8, -R2, R9 ;  /* 0x0000000902087221 */ /* 0x000fe20000010100 */
[----:B------:R-:W1:Y:S01]  /*56d0*/  LDSM.16.M88.4 R72, [R170+0x1c800] ;  /* 0x01c80000aa48783b */ /* 0x000e620000000200 */
[----:B---3--:R-:W-:Y:S01]  /*56e0*/  FADD.FTZ R10, -R0, R10 ;  /* 0x0000000a000a7221 */ /* 0x008fe20000010100 */
[-C--:B------:R-:W-:Y:S01]  /*56f0*/  FSEL R3, R3, R2.reuse, P0 ;  /* 0x0000000203037208 */ /* 0x080fe20000000000 */
[----:B------:R-:W-:Y:S01]  /*5700*/  FMUL.FTZ R89, R89, R5 ;  /* 0x0000000559597220 */ /* 0x000fe20000410000 */
[----:B------:R-:W-:Y:S01]  /*5710*/  FSEL R4, R4, R2, P1 ;  /* 0x0000000204047208 */ /* 0x000fe20000800000 */
[----:B------:R-:W-:Y:S01]  /*5720*/  FADD.FTZ R6, -R0, R6 ;  /* 0x0000000600067221 */ /* 0x000fe20000010100 */
[----:B------:R-:W-:Y:S01]  /*5730*/  FSETP.GE.FTZ.AND P1, PT, R76, RZ, PT ;  /* 0x000000ff4c00720b */ /* 0x000fe20003f36000 */
[----:B------:R-:W-:Y:S01]  /*5740*/  FMUL.FTZ R84, R84, R3 ;  /* 0x0000000354547220 */ /* 0x000fe20000410000 */
[----:B------:R-:W-:Y:S01]  /*5750*/  FSETP.GE.FTZ.AND P2, PT, R78, RZ, PT ;  /* 0x000000ff4e00720b */ /* 0x000fe20003f56000 */
[----:B------:R-:W-:Y:S01]  /*5760*/  FMUL.FTZ R88, R88, R4 ;  /* 0x0000000458587220 */ /* 0x000fe20000410000 */
[----:B------:R-:W-:Y:S02]  /*5770*/  LEA R188, P0, R92, R188, 0x2 ;  /* 0x000000bc5cbc7211 */ /* 0x000fe400078010ff */
[----:B------:R-:W-:Y:S02]  /*5780*/  FSEL R8, R8, R2, P5 ;  /* 0x0000000208087208 */ /* 0x000fe40002800000 */
[----:B------:R-:W-:Y:S02]  /*5790*/  LEA.HI.X.SX32 R189, R92, R189, 0x2, P0 ;  /* 0x000000bd5cbd7211 */ /* 0x000fe400000f16ff */
[----:B------:R-:W-:Y:S01]  /*57a0*/  FSETP.GE.FTZ.AND P0, PT, R87, RZ, PT ;  /* 0x000000ff5700720b */ /* 0x000fe20003f16000 */
[C---:B-1----:R-:W-:Y:S07]  /*57b0*/  HMMA.16816.F32.BF16 R12, R68.reuse, R72, R12 ;  /* 0x00000048440c723c */ /* 0x042fee000004180c */
[----:B------:R-:W-:Y:S01]  /*57c0*/  FMUL.FTZ R72, R85, R8 ;  /* 0x0000000855487220 */ /* 0x000fe20000410000 */
[----:B------:R-:W-:Y:S11]  /*57d0*/  HMMA.16816.F32.BF16 R16, R68, R74, R16 ;  /* 0x0000004a4410723c */ /* 0x000ff60000041810 */
[----:B------:R-:W-:Y:S05]  /*57e0*/  @!UPT UIADD3 URZ, URZ, URZ, URZ ;  /* 0x0000003f3f3ff290 */ /* 0x000fea000fffe03f */
[C---:B------:R-:W-:Y:S02]  /*57f0*/  FADD.FTZ R5, -R2.reuse, R12 ;  /* 0x0000000c02057221 */ /* 0x040fe40000010100 */
[----:B------:R-:W-:Y:S03]  /*5800*/  FADD.FTZ R4, -R2, R13 ;  /* 0x0000000d02047221 */ /* 0x000fe60000010100 */
[-C--:B------:R-:W-:Y:S02]  /*5810*/  FSEL R5, R5, R2.reuse, P4 ;  /* 0x0000000205057208 */ /* 0x080fe40002000000 */
[----:B------:R-:W-:Y:S01]  /*5820*/  FSEL R4, R4, R2, P3 ;  /* 0x0000000204047208 */ /* 0x000fe20001800000 */
[----:B------:R-:W-:Y:S01]  /*5830*/  FADD.FTZ R3, -R2, R16 ;  /* 0x0000001002037221 */ /* 0x000fe20000010100 */
[----:B------:R-:W-:Y:S01]  /*5840*/  FSETP.GE.FTZ.AND P4, PT, R86, RZ, PT ;  /* 0x000000ff5600720b */ /* 0x000fe20003f96000 */
[----:B------:R-:W-:Y:S01]  /*5850*/  FMUL.FTZ R73, R83, R5 ;  /* 0x0000000553497220 */ /* 0x000fe20000410000 */
[----:B------:R-:W-:Y:S01]  /*5860*/  FSETP.GE.FTZ.AND P3, PT, R82, RZ, PT ;  /* 0x000000ff5200720b */ /* 0x000fe20003f76000 */
[----:B------:R-:W-:Y:S01]  /*5870*/  FMUL.FTZ R71, R80, R4 ;  /* 0x0000000450477220 */ /* 0x000fe20000410000 */
[----:B------:R-:W-:Y:S01]  /*5880*/  FSEL R3, R3, R2, P2 ;  /* 0x0000000203037208 */ /* 0x000fe20001000000 */
[----:B------:R-:W-:Y:S01]  /*5890*/  @P1 FADD.FTZ R2, -R2, R17 ;  /* 0x0000001102021221 */ /* 0x000fe20000010100 */
[----:B------:R-:W-:Y:S01]  /*58a0*/  FSETP.GE.FTZ.AND P1, PT, R90, RZ, PT ;  /* 0x000000ff5a00720b */ /* 0x000fe20003f36000 */
[----:B------:R-:W-:Y:S01]  /*58b0*/  FADD.FTZ R5, -R0, R11 ;  /* 0x0000000b00057221 */ /* 0x000fe20000010100 */
[----:B------:R-:W-:Y:S01]  /*58c0*/  FSETP.GE.FTZ.AND P2, PT, R91, RZ, PT ;  /* 0x000000ff5b00720b */ /* 0x000fe20003f56000 */
[----:B------:R-:W-:Y:S02]  /*58d0*/  FMUL.FTZ R78, R78, R3 ;  /* 0x000000034e4e7220 */ /* 0x000fe40000410000 */
[----:B------:R-:W-:Y:S01]  /*58e0*/  FADD.FTZ R3, -R0, R7 ;  /* 0x0000000700037221 */ /* 0x000fe20000010100 */
[----:B------:R-:W-:Y:S01]  /*58f0*/  FSEL R6, R6, R0, P2 ;  /* 0x0000000006067208 */ /* 0x000fe20001000000 */
[----:B------:R-:W-:Y:S01]  /*5900*/  FMUL.FTZ R70, R76, R2 ;  /* 0x000000024c467220 */ /* 0x000fe20000410000 */
[----:B------:R-:W-:Y:S01]  /*5910*/  FSEL R2, R10, R0, P0 ;  /* 0x000000000a027208 */ /* 0x000fe20000000000 */
[C---:B------:R-:W-:Y:S01]  /*5920*/  FADD.FTZ R4, -R0.reuse, R14 ;  /* 0x0000000e00047221 */ /* 0x040fe20000010100 */
[----:B------:R-:W-:Y:S01]  /*5930*/  FSETP.GE.FTZ.AND P0, PT, R77, RZ, PT ;  /* 0x000000ff4d00720b */ /* 0x000fe20003f16000 */
[----:B------:R-:W-:Y:S01]  /*5940*/  FMUL.FTZ R69, R91, R6 ;  /* 0x000000065b457220 */ /* 0x000fe20000410000 */
[----:B------:R-:W-:Y:S01]  /*5950*/  FSEL R3, R3, R0, P1 ;  /* 0x0000000003037208 */ /* 0x000fe20000800000 */
[----:B------:R-:W-:Y:S01]  /*5960*/  FMUL.FTZ R17, R87, R2 ;  /* 0x0000000257117220 */ /* 0x000fe20000410000 */
[----:B------:R-:W-:Y:S01]  /*5970*/  FSETP.GE.FTZ.AND P2, PT, R81, RZ, PT ;  /* 0x000000ff5100720b */ /* 0x000fe20003f56000 */
[----:B------:R-:W-:Y:S01]  /*5980*/  FADD.FTZ R2, -R0, R18 ;  /* 0x0000001200027221 */ /* 0x000fe20000010100 */
[----:B------:R-:W-:Y:S01]  /*5990*/  FSETP.GE.FTZ.AND P1, PT, R79, RZ, PT ;  /* 0x000000ff4f00720b */ /* 0x000fe20003f36000 */
[----:B------:R-:W-:Y:S01]  /*59a0*/  FMUL.FTZ R68, R90, R3 ;  /* 0x000000035a447220 */ /* 0x000fe20000410000 */
[-C--:B------:R-:W-:Y:S01]  /*59b0*/  FSEL R5, R5, R0.reuse, P4 ;  /* 0x0000000005057208 */ /* 0x080fe20002000000 */
[----:B------:R-:W-:Y:S01]  /*59c0*/  FADD.FTZ R3, -R0, R15 ;  /* 0x0000000f00037221 */ /* 0x000fe20000010100 */
[-C--:B------:R-:W-:Y:S02]  /*59d0*/  FSEL R4, R4, R0.reuse, P3 ;  /* 0x0000000004047208 */ /* 0x080fe40001800000 */
[-C--:B------:R-:W-:Y:S01]  /*59e0*/  FSEL R2, R2, R0.reuse, P1 ;  /* 0x0000000002027208 */ /* 0x080fe20000800000 */
[----:B------:R-:W-:Y:S01]  /*59f0*/  FMUL.FTZ R16, R86, R5 ;  /* 0x0000000556107220 */ /* 0x000fe20000410000 */
[----:B------:R-:W-:Y:S01]  /*5a00*/  FSEL R3, R3, R0, P2 ;  /* 0x0000000003037208 */ /* 0x000fe20001000000 */
[----:B------:R-:W-:Y:S02]  /*5a10*/  @P0 FADD.FTZ R0, -R0, R19 ;  /* 0x0000001300000221 */ /* 0x000fe40000010100 */
        /* <DEDUP_REMOVED lines=80> */
.L_x_558:
        /* <DEDUP_REMOVED lines=25> */
[----:B------:R-:W3:Y:S01]  /*60b0*/  LDSM.16.MT88.4 R80, [R173+0x20800] ;  /* 0x02080000ad50783b */ /* 0x000ee20000004200 */
[-C--:B-1----:R-:W-:Y:S08]  /*60c0*/  HMMA.16816.F32.BF16 R20, R4, R8.reuse, R20 ;  /* 0x000000080414723c */ /* 0x082ff00000041814 */
        /* <DEDUP_REMOVED lines=21> */
[-C--:B-1----:R-:W-:Y:S08]  /*6220*/  HMMA.16816.F32.BF16 R36, R72, R8.reuse, R36 ;  /* 0x000000084824723c */ /* 0x082ff00000041824 */
[C---:B------:R-:W-:Y:S08]  /*6230*/  HMMA.16816.F32.BF16 R40, R80.reuse, R8, R40 ;  /* 0x000000085028723c */ /* 0x040ff00000041828 */
[-C--:B------:R-:W-:Y:S08]  /*6240*/  HMMA.16816.F32.BF16 R44, R80, R10.reuse, R44 ;  /* 0x0000000a502c723c */ /* 0x080ff0000004182c */
[C---:B------:R-:W-:Y:S01]  /*6250*/  HMMA.16816.F32.BF16 R48, R72.reuse, R10, R48 ;  /* 0x0000000a4830723c */ /* 0x040fe20000041830 */
[----:B------:R-:W-:Y:S07]  /*6260*/  LDSM.16.MT88.4 R8, [R174+0x21800] ;  /* 0x02180000ae08783b */ /* 0x000fee0000004200 */
[-C--:B--2---:R-:W-:Y:S08]  /*6270*/  HMMA.16816.F32.BF16 R52, R72, R4.reuse, R52 ;  /* 0x000000044834723c */ /* 0x084ff00000041834 */
[C---:B------:R-:W-:Y:S08]  /*6280*/  HMMA.16816.F32.BF16 R56, R80.reuse, R4, R56 ;  /* 0x000000045038723c */ /* 0x040ff00000041838 */
[-C--:B------:R-:W-:Y:S01]  /*6290*/  HMMA.16816.F32.BF16 R60, R80, R6.reuse, R60 ;  /* 0x00000006503c723c */ /* 0x080fe2000004183c */
[----:B------:R-:W-:Y:S07]  /*62a0*/  LDSM.16.MT88.4 R80, [R0+0xf800] ;  /* 0x00f800000050783b */ /* 0x000fee0000004200 */
[----:B------:R-:W-:Y:S01]  /*62b0*/  HMMA.16816.F32.BF16 R64, R72, R6, R64 ;  /* 0x000000064840723c */ /* 0x000fe20000041840 */
[----:B------:R-:W1:Y:S05]  /*62c0*/  LDSM.16.MT88.4 R4, [R0+0x11000] ;  /* 0x011000000004783b */ /* 0x000e6a0000004200 */
[----:B------:R-:W-:Y:S02]  /*62d0*/  LDSM.16.MT88.4 R72, [R173+0x21800] ;  /* 0x02180000ad48783b */ /* 0x000fe40000004200 */
[-C--:B------:R-:W-:Y:S08]  /*62e0*/  HMMA.16816.F32.BF16 R20, R12, R16.reuse, R20 ;  /* 0x000000100c14723c */ /* 0x080ff00000041814 */
[C---:B---3--:R-:W-:Y:S08]  /*62f0*/  HMMA.16816.F32.BF16 R24, R68.reuse, R16, R24 ;  /* 0x000000104418723c */ /* 0x048ff00000041818 */
[-C--:B------:R-:W-:Y:S08]  /*6300*/  HMMA.16816.F32.BF16 R28, R68, R18.reuse, R28 ;  /* 0x00000012441c723c */ /* 0x080ff0000004181c */
[C---:B------:R-:W-:Y:S01]  /*6310*/  HMMA.16816.F32.BF16 R32, R12.reuse, R18, R32 ;  /* 0x000000120c20723c */ /* 0x040fe20000041820 */
[----:B------:R-:W2:Y:S07]  /*6320*/  LDSM.16.MT88.4 R16, [R0+0xd800] ;  /* 0x00d800000010783b */ /* 0x000eae0000004200 */
[-C--:B----4-:R-:W-:Y:S08]  /*6330*/  HMMA.16816.F32.BF16 R36, R12, R76.reuse, R36 ;  /* 0x0000004c0c24723c */ /* 0x090ff00000041824 */
[C---:B------:R-:W-:Y:S08]  /*6340*/  HMMA.16816.F32.BF16 R40, R68.reuse, R76, R40 ;  /* 0x0000004c4428723c */ /* 0x040ff00000041828 */
[-C--:B------:R-:W-:Y:S08]  /*6350*/  HMMA.16816.F32.BF16 R44, R68, R78.reuse, R44 ;  /* 0x0000004e442c723c */ /* 0x080ff0000004182c */
[C---:B------:R-:W-:Y:S01]  /*6360*/  HMMA.16816.F32.BF16 R48, R12.reuse, R78, R48 ;  /* 0x0000004e0c30723c */ /* 0x040fe20000041830 */
[----:B------:R-:W3:Y:S05]  /*6370*/  LDSM.16.MT88.4 R76, [R0+0x11800] ;  /* 0x01180000004c783b */ /* 0x000eea0000004200 */
[----:B------:R-:W-:Y:S02]  /*6380*/  BAR.SYNC.DEFER_BLOCKING 0x0 ;  /* 0x0000000000007b1d */ /* 0x000fe40000010000 */
[-C--:B-1----:R-:W-:Y:S08]  /*6390*/  HMMA.16816.F32.BF16 R52, R12, R4.reuse, R52 ;  /* 0x000000040c34723c */ /* 0x082ff00000041834 */
[C---:B------:R-:W-:Y:S08]  /*63a0*/  HMMA.16816.F32.BF16 R56, R68.reuse, R4, R56 ;  /* 0x000000044438723c */ /* 0x040ff00000041838 */
[-C--:B------:R-:W-:Y:S08]  /*63b0*/  HMMA.16816.F32.BF16 R60, R68, R6.reuse, R60 ;  /* 0x00000006443c723c */ /* 0x080ff0000004183c */
[----:B------:R-:W-:Y:S08]  /*63c0*/  HMMA.16816.F32.BF16 R64, R12, R6, R64 ;  /* 0x000000060c40723c */ /* 0x000ff00000041840 */
[-C--:B--2---:R-:W-:Y:S08]  /*63d0*/  HMMA.16816.F32.BF16 R20, R8, R16.reuse, R20 ;  /* 0x000000100814723c */ /* 0x084ff00000041814 */
[C---:B------:R-:W-:Y:S08]  /*63e0*/  HMMA.16816.F32.BF16 R24, R72.reuse, R16, R24 ;  /* 0x000000104818723c */ /* 0x040ff00000041818 */
[-C--:B------:R-:W-:Y:S08]  /*63f0*/  HMMA.16816.F32.BF16 R28, R72, R18.reuse, R28 ;  /* 0x00000012481c723c */ /* 0x080ff0000004181c */
[C---:B------:R-:W-:Y:S08]  /*6400*/  HMMA.16816.F32.BF16 R32, R8.reuse, R18, R32 ;  /* 0x000000120820723c */ /* 0x040ff00000041820 */
[-C--:B------:R-:W-:Y:S08]  /*6410*/  HMMA.16816.F32.BF16 R36, R8, R80.reuse, R36 ;  /* 0x000000500824723c */ /* 0x080ff00000041824 */
[C---:B------:R-:W-:Y:S08]  /*6420*/  HMMA.16816.F32.BF16 R40, R72.reuse, R80, R40 ;  /* 0x000000504828723c */ /* 0x040ff00000041828 */
[-C--:B------:R-:W-:Y:S08]  /*6430*/  HMMA.16816.F32.BF16 R44, R72, R82.reuse, R44 ;  /* 0x00000052482c723c */ /* 0x080ff0000004182c */
[C---:B------:R-:W-:Y:S08]  /*6440*/  HMMA.16816.F32.BF16 R48, R8.reuse, R82, R48 ;  /* 0x000000520830723c */ /* 0x040ff00000041830 */
[-C--:B---3--:R-:W-:Y:S08]  /*6450*/  HMMA.16816.F32.BF16 R52, R8, R76.reuse, R52 ;  /* 0x0000004c0834723c */ /* 0x088ff00000041834 */
        /* <DEDUP_REMOVED lines=54> */
.L_x_559:
[----:B------:R-:W-:Y:S01]  /*67c0*/  LDSM.16.M88.4 R96, [R181] ;  /* 0x00000000b560783b */ /* 0x000fe20000000200 */
[----:B-1----:R-:W-:Y:S03]  /*67d0*/  @P6 IADD3 R2, P0, R200, -0x100, RZ ;  /* 0xffffff00c8026810 */ /* 0x002fe60007f1e0ff */
[----:B------:R-:W1:Y:S02]  /*67e0*/  LDSM.16.MT88.4 R16, [R0+0x12000] ;  /* 0x012000000010783b */ /* 0x000e640000004200 */
[----:B------:R-:W-:Y:S01]  /*67f0*/  @P6 IMAD.MOV.U32 R200, RZ, RZ, R2 ;  /* 0x000000ffffc86224 */ /* 0x000fe200078e0002 */
[CC--:B------:R-:W-:Y:S01]  /*6800*/  LEA R2, P1, R198.reuse, R188.reuse, 0x2 ;  /* 0x000000bcc6027211 */ /* 0x0c0fe200078210ff */
[----:B------:R-:W2:Y:S03]  /*6810*/  LDSM.16.M88.4 R92, [R181+0x1000] ;  /* 0x00100000b55c783b */ /* 0x000ea60000000200 */
[CC--:B------:R-:W-:Y:S01]  /*6820*/  LEA.HI.X.SX32 R3, R198.reuse, R189.reuse, 0x2, P1 ;  /* 0x000000bdc6037211 */ /* 0x0c0fe200008f16ff */
        /* <DEDUP_REMOVED lines=53> */
[-C--:B-1----:R-:W-:Y:S05]  /*6b80*/  HMMA.16816.F32.BF16 R4, R152, R156.reuse, R4 ;  /* 0x0000009c9804723c */ /* 0x082fea0000041804 */
[----:B----4-:R-:W-:Y:S03]  /*6b90*/  @P6 IADD3.X R0, R201, -0x1, RZ, P0, !PT ;  /* 0xffffffffc9006810 */ /* 0x010fe600007fe4ff */
[C---:B--2---:R-:W-:Y:S04]  /*6ba0*/  HMMA.16816.F32.BF16 R8, R160.reuse, R156, R8 ;  /* 0x0000009ca008723c */ /* 0x044fe80000041808 */
[----:B------:R-:W-:Y:S02]  /*6bb0*/  @P6 IMAD.MOV.U32 R201, RZ, RZ, R0 ;  /* 0x000000ffffc96224 */ /* 0x000fe400078e0000 */
[----:B------:R-:W-:Y:S02]  /*6bc0*/  IMAD.IADD R0, R198, 0x1, R248 ;  /* 0x00000001c6007824 */ /* 0x000fe400078e02f8 */
[-C--:B------:R-:W-:Y:S01]  /*6bd0*/  HMMA.16816.F32.BF16 R12, R160, R158.reuse, R12 ;  /* 0x0000009ea00c723c */ /* 0x080fe2000004180c */
[----:B------:R-:W-:Y:S03]  /*6be0*/  IMAD.MOV.U32 R157, RZ, RZ, c[0x0][0x22c] ;  /* 0x00008b00ff9d7624 */ /* 0x000fe600078e00ff */
[----:B------:R-:W-:Y:S02]  /*6bf0*/  IMAD.MOV.U32 R156, RZ, RZ, c[0x0][0x22c] ;  /* 0x00008b00ff9c7624 */ /* 0x000fe400078e00ff */
[----:B------:R-:W-:Y:S02]  /*6c00*/  IMAD R157, R157, c[0x0][0x1c0], RZ ;  /* 0x000070009d9d7a24 */ /* 0x000fe400078e02ff */
[C---:B------:R-:W-:Y:S04]  /*6c10*/  HMMA.16816.F32.BF16 R16, R152.reuse, R158, R16 ;  /* 0x0000009e9810723c */ /* 0x040fe80000041810 */
[----:B------:R-:W-:Y:S02]  /*6c20*/  IMAD R157, R157, 0x18, RZ ;  /* 0x000000189d9d7824 */ /* 0x000fe400078e02ff */
[----:B------:R-:W-:Y:S02]  /*6c30*/  IMAD R156, R156, c[0x0][0x1c0], RZ ;  /* 0x000070009c9c7a24 */ /* 0x000fe400078e02ff */
[-C--:B---3--:R-:W-:Y:S01]  /*6c40*/  HMMA.16816.F32.BF16 R68, R152, R148.reuse, R68 ;  /* 0x000000949844723c */ /* 0x088fe20000041844 */
[----:B------:R-:W-:Y:S03]  /*6c50*/  IMAD.MOV.U32 R158, RZ, RZ, c[0x0][0x22c] ;  /* 0x00008b00ff9e7624 */ /* 0x000fe600078e00ff */
[----:B------:R-:W-:Y:S02]  /*6c60*/  IMAD R156, R156, 0x30, RZ ;  /* 0x000000309c9c7824 */ /* 0x000fe400078e02ff */
[----:B------:R-:W-:Y:S02]  /*6c70*/  IMAD R158, R158, c[0x0][0x1c0], RZ ;  /* 0x000070009e9e7a24 */ /* 0x000fe400078e02ff */
[C---:B------:R-:W-:Y:S01]  /*6c80*/  HMMA.16816.F32.BF16 R72, R160.reuse, R148, R72 ;  /* 0x00000094a048723c */ /* 0x040fe20000041848 */
[----:B------:R-:W-:Y:S03]  /*6c90*/  IMAD.MOV.U32 R159, RZ, RZ, c[0x0][0x22c] ;  /* 0x00008b00ff9f7624 */ /* 0x000fe600078e00ff */
[----:B------:R-:W-:Y:S02]  /*6ca0*/  IMAD.SHL.U32 R158, R158, 0x20, RZ ;  /* 0x000000209e9e7824 */ /* 0x000fe400078e00ff */
[----:B------:R-:W-:Y:S02]  /*6cb0*/  IMAD R159, R159, c[0x0][0x1c0], RZ ;  /* 0x000070009f9f7a24 */ /* 0x000fe400078e02ff */
[-C--:B------:R-:W-:Y:S04]  /*6cc0*/  HMMA.16816.F32.BF16 R76, R160, R150.reuse, R76 ;  /* 0x00000096a04c723c */ /* 0x080fe8000004184c */
[----:B------:R-:W-:Y:S04]  /*6cd0*/  @P6 IMAD.WIDE R148, R204, 0x4, R200 ;  /* 0x00000004cc946825 */ /* 0x000fe800078e02c8 */
[C---:B------:R-:W-:Y:S01]  /*6ce0*/  HMMA.16816.F32.BF16 R80, R152.reuse, R150, R80 ;  /* 0x000000969850723c */ /* 0x040fe20000041850 */
[----:B------:R1:W5:Y:S03]  /*6cf0*/  @P6 LDG.E R205, [R148.64] ;  /* 0x0000000894cd6981 */ /* 0x000366000c1e1900 */
[----:B------:R-:W-:Y:S01]  /*6d00*/  IMAD R159, R159, 0x28, RZ ;  /* 0x000000289f9f7824 */ /* 0x000fe200078e02ff */
[----:B------:R1:W5:Y:S03]  /*6d10*/  @P6 LDG.E R206, [R148.64+0x20] ;  /* 0x0000200894ce6981 */ /* 0x000366000c1e1900 */
        /* <DEDUP_REMOVED lines=26> */
[----:B------:R-:W-:Y:S01]  /*6ec0*/  IADD3 R156, R236, 0x20, RZ ;  /* 0x00000020ec9c7810 */ /* 0x000fe20007ffe0ff */
[----:B------:R2:W-:Y:S03]  /*6ed0*/  RED.E.ADD.F32.FTZ.RN.STRONG.GPU [R6.64], R10 ;  /* 0x0000000a0600798e */ /* 0x0005e6000c10e788 */
[CC--:B---3--:R-:W-:Y:S01]  /*6ee0*/  LEA R8, P0, R156.reuse, R188.reuse, 0x2 ;  /* 0x000000bc9c087211 */ /* 0x0c8fe200078010ff */
[----:B------:R3:W-:Y:S04]  /*6ef0*/  RED.E.ADD.F32.FTZ.RN.STRONG.GPU [R4.64], R11 ;  /* 0x0000000b0400798e */ /* 0x0007e8000c10e788 */
[----:B------:R-:W-:Y:S04]  /*6f00*/  RED.E.ADD.F32.FTZ.RN.STRONG.GPU [R188.64+0x80], R16 ;  /* 0x00008010bc00798e */ /* 0x000fe8000c10e788 */
[----:B------:R-:W-:Y:S01]  /*6f10*/  RED.E.ADD.F32.FTZ.RN.STRONG.GPU [R2.64+0x80], R17 ;  /* 0x000080110200798e */ /* 0x000fe2000c10e788 */
[-C--:B-1----:R-:W-:Y:S02]  /*6f20*/  LEA.HI.X.SX32 R9, R156, R189.reuse, 0x2, P0 ;  /* 0x000000bd9c097211 */ /* 0x082fe400000f16ff */
[C---:B------:R-:W-:Y:S02]  /*6f30*/  IADD3 R156, R236.reuse, 0x40, RZ ;  /* 0x00000040ec9c7810 */ /* 0x040fe40007ffe0ff */
[----:B------:R-:W-:Y:S01]  /*6f40*/  IADD3 R148, R236, 0x60, RZ ;  /* 0x00000060ec947810 */ /* 0x000fe20007ffe0ff */
[----:B------:R1:W-:Y:S01]  /*6f50*/  RED.E.ADD.F32.FTZ.RN.STRONG.GPU [R8.64], R18 ;  /* 0x000000120800798e */ /* 0x0003e2000c10e788 */
[-C--:B--2---:R-:W-:Y:S02]  /*6f60*/  LEA R6, P1, R249, R188.reuse, 0x2 ;  /* 0x000000bcf9067211 */ /* 0x084fe400078210ff */
[-C--:B------:R-:W-:Y:S02]  /*6f70*/  LEA R10, P0, R157, R188.reuse, 0x2 ;  /* 0x000000bc9d0a7211 */ /* 0x080fe400078010ff */
[-C--:B------:R-:W-:Y:S02]  /*6f80*/  LEA.HI.X.SX32 R7, R249, R189.reuse, 0x2, P1 ;  /* 0x000000bdf9077211 */ /* 0x080fe400008f16ff */
[-C--:B---3--:R-:W-:Y:S02]  /*6f90*/  LEA.HI.X.SX32 R11, R157, R189.reuse, 0x2, P0 ;  /* 0x000000bd9d0b7211 */ /* 0x088fe400000f16ff */
[CC--:B------:R-:W-:Y:S01]  /*6fa0*/  LEA R4, P1, R225.reuse, R188.reuse, 0x2 ;  /* 0x000000bce1047211 */ /* 0x0c0fe200078210ff */
[----:B------:R2:W-:Y:S03]  /*6fb0*/  RED.E.ADD.F32.FTZ.RN.STRONG.GPU [R6.64], R19 ;  /* 0x000000130600798e */ /* 0x0005e6000c10e788 */
[-C--:B------:R-:W-:Y:S01]  /*6fc0*/  LEA.HI.X.SX32 R5, R225, R189.reuse, 0x2, P1 ;  /* 0x000000bde1057211 */ /* 0x080fe200008f16ff */
[----:B------:R3:W-:Y:S04]  /*6fd0*/  RED.E.ADD.F32.FTZ.RN.STRONG.GPU [R10.64], R12 ;  /* 0x0000000c0a00798e */ /* 0x0007e8000c10e788 */
[----:B------:R-:W-:Y:S01]  /*6fe0*/  LDSM.16.MT88.4 R16, [R168+0x2000] ;  /* 0x00200000a810783b */ /* 0x000fe20000004200 */
        /* <DEDUP_REMOVED lines=66> */
[----:B------:R-:W-:Y:S01]  /*7410*/  IADD3 R12, R236, 0xa0, RZ ;  /* 0x000000a0ec0c7810 */ /* 0x000fe20007ffe0ff */
        /* <DEDUP_REMOVED lines=20> */
[C---:B--2---:R-:W-:Y:S01]  /*7560*/  LEA R6, P2, R218.reuse, R188, 0x2 ;  /* 0x000000bcda067211 */ /* 0x044fe200078410ff */
[----:B------:R-:W-:Y:S03]  /*7570*/  LDSM.16.MT88.4 R12, [R173+0x1e000] ;  /* 0x01e00000ad0c783b */ /* 0x000fe60000004200 */
[-C--:B------:R-:W-:Y:S01]  /*7580*/  LEA.HI.X.SX32 R7, R218, R189.reuse, 0x2, P2 ;  /* 0x000000bdda077211 */ /* 0x080fe200010f16ff */
[----:B------:R1:W-:Y:S01]  /*7590*/  RED.E.ADD.F32.FTZ.RN.STRONG.GPU [R4.64], R98 ;  /* 0x000000620400798e */ /* 0x0003e2000c10e788 */
[----:B------:R-:W-:Y:S02]  /*75a0*/  ISETP.GT.AND P2, PT, R192, R232, PT ;  /* 0x000000e8c000720c */ /* 0x000fe40003f44270 */
[CC--:B---3--:R-:W-:Y:S01]  /*75b0*/  LEA R2, P0, R227.reuse, R188.reuse, 0x2 ;  /* 0x000000bce3027211 */ /* 0x0c8fe200078010ff */
[----:B------:R-:W-:Y:S03]  /*75c0*/  RED.E.ADD.F32.FTZ.RN.STRONG.GPU [R10.64], R99 ;  /* 0x000000630a00798e */ /* 0x000fe6000c10e788 */
[-C--:B------:R-:W-:Y:S01]  /*75d0*/  LEA.HI.X.SX32 R3, R227, R189.reuse, 0x2, P0 ;  /* 0x000000bde3037211 */ /* 0x080fe200000f16ff */
[----:B------:R-:W-:Y:S01]  /*75e0*/  RED.E.ADD.F32.FTZ.RN.STRONG.GPU [R8.64], R92 ;  /* 0x0000005c0800798e */ /* 0x000fe2000c10e788 */
[----:B------:R-:W-:Y:S02]  /*75f0*/  ISETP.NE.U32.AND P0, PT, R0, 0x1, PT ;  /* 0x000000010000780c */ /* 0x000fe40003f05070 */
[C---:B------:R-:W-:Y:S01]  /*7600*/  IADD3 R0, R168.reuse, -0x6000, RZ ;  /* 0xffffa000a8007810 */ /* 0x040fe20007ffe0ff */
[----:B------:R-:W-:Y:S04]  /*7610*/  RED.E.ADD.F32.FTZ.RN.STRONG.GPU [R6.64], R93 ;  /* 0x0000005d0600798e */ /* 0x000fe8000c10e788 */
[----:B------:R-:W-:Y:S06]  /*7620*/  LDSM.16.MT88.4 R8, [R168] ;  /* 0x00000000a808783b */ /* 0x000fec0000004200 */
        /* <DEDUP_REMOVED lines=9> */
[----:B--2---:R-:W-:Y:S05]  /*76c0*/  IADD3 R2, R192, -0x1, RZ ;  /* 0xffffffffc0027810 */ /* 0x004fea0007ffe0ff */
[----:B------:R-:W-:Y:S01]  /*76d0*/  IMAD.MOV.U32 R192, RZ, RZ, R2 ;  /* 0x000000ffffc07224 */ /* 0x000fe200078e0002 */
        /* <DEDUP_REMOVED lines=60> */
[----:B------:R-:W-:-:S02]  /*7aa0*/  FMUL.FTZ R68, R48, c[0x0][0x2dc] ;  /* 0x0000b70030447a20 */ /* 0x000fc40000410000 */
[----:B------:R-:W-:Y:S01]  /*7ab0*/  FMUL.FTZ R13, R43, c[0x0][0x2dc] ;  /* 0x0000b7002b0d7a20 */ /* 0x000fe20000410000 */
[----:B------:R-:W1:Y:S01]  /*7ac0*/  S2R R96, SR_CTAID.Y ;  /* 0x0000000000607919 */ /* 0x000e620000002600 */
[----:B------:R-:W-:Y:S02]  /*7ad0*/  FMUL.FTZ R48, R44, c[0x0][0x2dc] ;  /* 0x0000b7002c307a20 */ /* 0x000fe40000410000 */
[----:B------:R-:W-:Y:S02]  /*7ae0*/  FMUL.FTZ R15, R39, c[0x0][0x2dc] ;  /* 0x0000b700270f7a20 */ /* 0x000fe40000410000 */
[----:B------:R-:W-:Y:S02]  /*7af0*/  FMUL.FTZ R70, R40, c[0x0][0x2dc] ;  /* 0x0000b70028467a20 */ /* 0x000fe40000410000 */
[----:B------:R-:W-:Y:S02]  /*7b00*/  FMUL.FTZ R100, R100, c[0x0][0x2e0] ;  /* 0x0000b80064647a20 */ /* 0x000fe40000410000 */
[----:B------:R-:W-:-:S02]  /*7b10*/  FMUL.FTZ R44, R101, c[0x0][0x2e0] ;  /* 0x0000b800652c7a20 */ /* 0x000fc40000410000 */
[----:B------:R-:W-:Y:S02]  /*7b20*/  FMUL.FTZ R102, R102, c[0x0][0x2e0] ;  /* 0x0000b80066667a20 */ /* 0x000fe40000410000 */
[----:B------:R-:W-:Y:S01]  /*7b30*/  FMUL.FTZ R43, R103, c[0x0][0x2e0] ;  /* 0x0000b800672b7a20 */ /* 0x000fe20000410000 */
[----:B------:R-:W-:Y:S01]  /*7b40*/  F2FP.BF16.PACK_AB R44, R44, R100 ;  /* 0x000000642c2c723e */ /* 0x000fe200000010ff */
[----:B------:R-:W-:Y:S01]  /*7b50*/  BAR.SYNC.DEFER_BLOCKING 0x0 ;  /* 0x0000000000007b1d */ /* 0x000fe20000010000 */
[----:B------:R-:W-:Y:S02]  /*7b60*/  FMUL.FTZ R14, R41, c[0x0][0x2dc] ;  /* 0x0000b700290e7a20 */ /* 0x000fe40000410000 */
        /* <DEDUP_REMOVED lines=36> */
[----:B------:R-:W-:-:S02]  /*7db0*/  FMUL.FTZ R116, R116, c[0x0][0x2e0] ;  /* 0x0000b80074747a20 */ /* 0x000fc40000410000 */
[----:B------:R-:W-:Y:S01]  /*7dc0*/  FMUL.FTZ R36, R117, c[0x0][0x2e0] ;  /* 0x0000b80075247a20 */ /* 0x000fe20000410000 */
[----:B------:R-:W-:Y:S01]  /*7dd0*/  STS [R240+0x1400], R41 ;  /* 0x00140029f0007388 */ /* 0x000fe20000000800 */
[----:B------:R-:W-:Y:S02]  /*7de0*/  FMUL.FTZ R118, R118, c[0x0][0x2e0] ;  /* 0x0000b80076767a20 */ /* 0x000fe40000410000 */
        /* <DEDUP_REMOVED lines=27> */
[----:B------:R-:W-:Y:S01]  /*7fa0*/  F2FP.BF16.PACK_AB R34, R34, R120 ;  /* 0x000000782222723e */ /* 0x000fe200000010ff */
[----:B------:R-:W-:-:S02]  /*7fb0*/  FMUL.FTZ R21, R27, c[0x0][0x2dc] ;  /* 0x0000b7001b157a20 */ /* 0x000fc40000410000 */
        /* <DEDUP_REMOVED lines=10> */
[----:B------:R-:W-:-:S02]  /*8060*/  FMUL.FTZ R79, R22, c[0x0][0x2dc] ;  /* 0x0000b700164f7a20 */ /* 0x000fc40000410000 */
[----:B------:R-:W-:Y:S01]  /*8070*/  FMUL.FTZ R132, R132, c[0x0][0x2e0] ;  /* 0x0000b80084847a20 */ /* 0x000fe20000410000 */
[----:B------:R-:W-:Y:S01]  /*8080*/  F2FP.BF16.PACK_AB R29, R29, R126 ;  /* 0x0000007e1d1d723e */ /* 0x000fe200000010ff */
        /* <DEDUP_REMOVED lines=76> */
[----:B------:R-:W-:Y:S01]  /*8550*/  F2FP.BF16.PACK_AB R6, R6, R56 ;  /* 0x000000380606723e */ /* 0x000fe200000010ff */
[----:B------:R-:W-:Y:S01]  /*8560*/  FMUL.FTZ R60, R60, c[0x0][0x2dc] ;  /* 0x0000b7003c3c7a20 */ /* 0x000fe20000410000 */
[----:B------:R-:W-:Y:S01]  /*8570*/  F2FP.BF16.PACK_AB R5, R5, R58 ;  /* 0x0000003a0505723e */ /* 0x000fe200000010ff */
[----:B------:R-:W-:Y:S01]  /*8580*/  STS [R241+0x7400], R17 ;  /* 0x00740011f1007388 */ /* 0x000fe20000000800 */
[----:B------:R-:W-:Y:S01]  /*8590*/  FMUL.FTZ R2, R61, c[0x0][0x2dc] ;  /* 0x0000b7003d027a20 */ /* 0x000fe20000410000 */
[----:B------:R-:W-:-:S02]  /*85a0*/  F2FP.BF16.PACK_AB R0, R0, R62 ;  /* 0x0000003e0000723e */ /* 0x000fc400000010ff */
[----:B------:R-:W-:Y:S02]  /*85b0*/  STS [R240+0x8000], R16 ;  /* 0x00800010f0007388 */ /* 0x000fe40000000800 */
[----:B------:R-:W-:Y:S02]  /*85c0*/  F2FP.BF16.PACK_AB R2, R2, R60 ;  /* 0x0000003c0202723e */ /* 0x000fe400000010ff */
[----:B------:R-:W-:Y:S04]  /*85d0*/  STS [R240+0x8400], R15 ;  /* 0x0084000ff0007388 */ /* 0x000fe80000000800 */
        /* <DEDUP_REMOVED lines=11> */
[----:B------:R1:W-:Y:S04]  /*8690*/  STS [R240+0xb400], R5 ;  /* 0x00b40005f0007388 */ /* 0x0003e80000000800 */
[----:B------:R3:W-:Y:S04]  /*86a0*/  STS [R241+0xb400], R0 ;  /* 0x00b40000f1007388 */ /* 0x0007e80000000800 */
[----:B------:R4:W-:Y:S01]  /*86b0*/  STS [R241+0xb000], R2 ;  /* 0x00b00002f1007388 */ /* 0x0009e20000000800 */
[----:B-1----:R-:W-:-:S02]  /*86c0*/  SHF.R.S32.HI R5, RZ, 0x1f, R96 ;  /* 0x0000001fff057819 */ /* 0x002fc40000011460 */
[----:B--2---:R-:W-:-:S13]  /*86d0*/  ISETP.NE.AND P0, PT, R97, -0x1, PT ;  /* 0xffffffff6100780c */ /* 0x004fda0003f05270 */
[----:B---3--:R-:W-:-:S05]  /*86e0*/  @P0 IADD3 R0, R238, R97, RZ ;  /* 0x00000061ee000210 */ /* 0x008fca0007ffe0ff */
[----:B----4-:R-:W-:-:S04]  /*86f0*/  @P0 IMAD.WIDE.U32 R2, R0, c[0x0][0x3a0], RZ ;  /* 0x0000e80000020a25 */ /* 0x010fc800078e00ff */
        /* <DEDUP_REMOVED lines=13> */
.L_x_561:
        /* <DEDUP_REMOVED lines=15> */
.L_x_562:
[----:B------:R-:W-:Y:S01]  /*88c0*/  BAR.SYNC.DEFER_BLOCKING 0x0 ;  /* 0x0000000000007b1d */ /* 0x000fe20000010000 */
[----:B------:R-:W-:Y:S01]  /*88d0*/  SHF.R.S32.HI R24, RZ, 0x1f, R250 ;  /* 0x0000001fff187819 */ /* 0x000fe200000114fa */
[----:B------:R-:W-:Y:S01]  /*88e0*/  IMAD R11, R233, -0x40, R199 ;  /* 0xffffffc0e90b7824 */ /* 0x000fe200078e02c7 */
[----:B------:R-:W-:Y:S02]  /*88f0*/  SHF.R.S32.HI R5, RZ, 0x1f, R202 ;  /* 0x0000001fff057819 */ /* 0x000fe400000114ca */
        /* <DEDUP_REMOVED lines=42> */
.L_x_564:
[----:B------:R-:W-:Y:S05]  /*8ba0*/  BSYNC B0 ;  /* 0x0000000000007941 */ /* 0x000fea0003800000 */
.L_x_563:
        /* <DEDUP_REMOVED lines=20> */
.L_x_566:
[----:B------:R-:W-:Y:S05]  /*8cf0*/  BSYNC B0 ;  /* 0x0000000000007941 */ /* 0x000fea0003800000 */
.L_x_565:
        /* <DEDUP_REMOVED lines=25> */
.L_x_568:
[----:B------:R-:W-:Y:S05]  /*8e90*/  BSYNC B0 ;  /* 0x0000000000007941 */ /* 0x000fea0003800000 */
.L_x_567:
        /* <DEDUP_REMOVED lines=17> */
.L_x_539:
[----:B------:R-:W-:Y:S05]  /*8fb0*/  BSYNC B1 ;  /* 0x0000000000017941 */ /* 0x000fea0003800000 */
.L_x_525:
[----:B------:R-:W-:Y:S01]  /*8fc0*/  ULDC UR5, c[0x0][0x218] ;  /* 0x0000860000057ab9 */ /* 0x000fe20000000800 */
        /* <DEDUP_REMOVED lines=8> */
.L_x_569:
[----:B------:R-:W-:Y:S05]  /*9050*/  EXIT ;  /* 0x000000000000794d */ /* 0x000fea0003800000 */
.L_x_571:
        /* <DEDUP_REMOVED lines=10> */
.L_x_814:


//--------------------- .text._ZN5flash44flash_bwd_dq_dk_dv_loop_seqk_parallel_kernelI23Flash_bwd_kernel_traitsILi192ELi64ELi64ELi8ELi4ELi2ELi2ELb0ELb0EN7cutlass10bfloat16_tE19Flash_kernel_traitsILi192ELi64ELi64ELi8ES3_EELb0ELb1ELb0ELb0ELb0ELb0ELb1EEEvNS_16Flash_bwd_paramsE --------------------------
	.section	.text._ZN5flash44flash_bwd_dq_dk_dv_loop_seqk_parallel_kernelI23Flash_bwd_kernel_traitsILi192ELi64ELi64ELi8ELi4ELi2ELi2ELb0ELb0EN7cutlass10bfloat16_tE19Flash_kernel_traitsILi192ELi64ELi64ELi8ES3_EELb0ELb1ELb0ELb0ELb0ELb0ELb1EEEvNS_16Flash_bwd_paramsE,"ax",@progbits
	.sectioninfo	@"SHI_REGISTERS=255"
	.align	128
        .global         _ZN5flash44flash_bwd_dq_dk_dv_loop_seqk_parallel_kernelI23Flash_bwd_kernel_traitsILi192ELi64ELi64ELi8ELi4ELi2ELi2ELb0ELb0EN7cutlass10bfloat16_tE19Flash_kernel_traitsILi192ELi64ELi64ELi8ES3_EELb0ELb1ELb0ELb0ELb0ELb0ELb1EEEvNS_16Flash_bwd_paramsE
        .type           _ZN5flash44flash_bwd_dq_dk_dv_loop_seqk_parallel_kernelI23Flash_bwd_kernel_traitsILi192ELi64ELi64ELi8ELi4ELi2ELi2ELb0ELb0EN7cutlass10bfloat16_tE19Flash_kernel_traitsILi192ELi64ELi64ELi8ES3_EELb0ELb1ELb0ELb0ELb0ELb0ELb1EEEvNS_16Flash_bwd_paramsE,@function
        .size           _ZN5flash44flash_bwd_dq_dk_dv_loop_seqk_parallel_kernelI23Flash_bwd_kernel_traitsILi192ELi64ELi64ELi8ELi4ELi2ELi2ELb0ELb0EN7cutlass10bfloat16_tE19Flash_kernel_traitsILi192ELi64ELi64ELi8ES3_EELb0ELb1ELb0ELb0ELb0ELb0ELb1EEEvNS_16Flash_bwd_paramsE,(.L_x_815 - _ZN5flash44flash_bwd_dq_dk_dv_loop_seqk_parallel_kernelI23Flash_bwd_kernel_traitsILi192ELi64ELi64ELi8ELi4ELi2ELi2ELb0ELb0EN7cutlass10bfloat16_tE19Flash_kernel_traitsILi192ELi64ELi64ELi8ES3_EELb0ELb1ELb0ELb0ELb0ELb0ELb1EEEvNS_16Flash_bwd_paramsE)
        .other          _ZN5flash44flash_bwd_dq_dk_dv_loop_seqk_parallel_kernelI23Flash_bwd_kernel_traitsILi192ELi64ELi64ELi8ELi4ELi2ELi2ELb0ELb0EN7cutlass10bfloat16_tE19Flash_kernel_traitsILi192ELi64ELi64ELi8ES3_EELb0ELb1ELb0ELb0ELb0ELb0ELb1EEEvNS_16Flash_bwd_paramsE,@"STO_CUDA_ENTRY STV_DEFAULT"
_ZN5flash44flash_bwd_dq_dk_dv_loop_seqk_parallel_kernelI23Flash_bwd_kernel_traitsILi192ELi64ELi64ELi8ELi4ELi2ELi2ELb0ELb0EN7cutlass10bfloat16_tE19Flash_kernel_traitsILi192ELi64ELi64ELi8ES3_EELb0ELb1ELb0ELb0ELb0ELb0ELb1EEEvNS_16Flash_bwd_paramsE:
.text._ZN5flash44flash_bwd_dq_dk_dv_loop_seqk_parallel_kernelI23Flash_bwd_kernel_traitsILi192ELi64ELi64ELi8ELi4ELi2ELi2ELb0ELb0EN7cutlass10bfloat16_tE19Flash_kernel_traitsILi192ELi64ELi64ELi8ES3_EELb0ELb1ELb0ELb0ELb0ELb0ELb1EEEvNS_16Flash_bwd_paramsE:
        /* <DEDUP_REMOVED lines=140> */
.L_x_618:
        /* <DEDUP_REMOVED lines=36> */
.L_x_572:
        /* <DEDUP_REMOVED lines=45> */
.L_x_574:
        /* <DEDUP_REMOVED lines=15> */
.L_x_575:
        /* <DEDUP_REMOVED lines=86> */
.L_x_576:
[----:B------:R-:W-:-:S04]  /*1420*/  IMAD R0, R34, c[0x0][0x1c0], R33 ;  /* 0x0000700022007a24 */ /* 0x000fc800078e0221 */
[----:B------:R-:W-:Y:S02]  /*1430*/  IMAD R0, R0, c[0x0][0x224], RZ ;  /* 0x0000890000007a24 */ /* 0x000fe400078e02ff */
.L_x_577:
        /* <DEDUP_REMOVED lines=83> */
.L_x_579:
        /* <DEDUP_REMOVED lines=15> */
.L_x_580:
        /* <DEDUP_REMOVED lines=27> */
.L_x_582:
[----:B------:R-:W-:Y:S05]  /*1c10*/  BSYNC B0 ;  /* 0x0000000000007941 */ /* 0x000fea0003800000 */
.L_x_581:
        /* <DEDUP_REMOVED lines=19> */
.L_x_584:
[----:B------:R-:W-:Y:S05]  /*1d50*/  BSYNC B0 ;  /* 0x0000000000007941 */ /* 0x000fea0003800000 */
.L_x_583:
        /* <DEDUP_REMOVED lines=25> */
.L_x_586:
[----:B------:R-:W-:Y:S05]  /*1ef0*/  BSYNC B0 ;  /* 0x0000000000007941 */ /* 0x000fea0003800000 */
.L_x_585:
        /* <DEDUP_REMOVED lines=18> */
.L_x_578:
        /* <DEDUP_REMOVED lines=31> */
.L_x_589:
[----:B------:R-:W-:Y:S05]  /*2210*/  BSYNC B0 ;  /* 0x0000000000007941 */ /* 0x000fea0003800000 */
.L_x_588:
        /* <DEDUP_REMOVED lines=39> */
.L_x_591:
[----:B------:R-:W-:Y:S05]  /*2490*/  BSYNC B0 ;  /* 0x0000000000007941 */ /* 0x000fea0003800000 */
.L_x_590:
        /* <DEDUP_REMOVED lines=19> */
.L_x_593:
        /* <DEDUP_REMOVED lines=28> */
.L_x_594:
[----:B------:R-:W-:Y:S05]  /*2790*/  BSYNC B0 ;  /* 0x0000000000007941 */ /* 0x000fea0003800000 */
.L_x_592:
        /* <DEDUP_REMOVED lines=17> */
.L_x_596:
        /* <DEDUP_REMOVED lines=38> */
.L_x_597:
[----:B------:R-:W-:Y:S05]  /*2b10*/  BSYNC B0 ;  /* 0x0000000000007941 */ /* 0x000fea0003800000 */
.L_x_595:
        /* <DEDUP_REMOVED lines=60> */
.L_x_599:
[----:B------:R-:W-:Y:S05]  /*2ee0*/  BSYNC B0 ;  /* 0x0000000000007941 */ /* 0x000fea0003800000 */
.L_x_598:
        /* <DEDUP_REMOVED lines=38> */
.L_x_601:
[----:B------:R-:W-:Y:S05]  /*3150*/  BSYNC B0 ;  /* 0x0000000000007941 */ /* 0x000fea0003800000 */
.L_x_600:
        /* <DEDUP_REMOVED lines=45> */
.L_x_603:
[----:B------:R-:W-:Y:S05]  /*3430*/  BSYNC B0 ;  /* 0x0000000000007941 */ /* 0x000fea0003800000 */
.L_x_602:
        /* <DEDUP_REMOVED lines=37> */
.L_x_605:
[----:B------:R-:W-:Y:S05]  /*3690*/  BSYNC B0 ;  /* 0x0000000000007941 */ /* 0x000fea0003800000 */
.L_x_604:
        /* <DEDUP_REMOVED lines=107> */
.L_x_608:
[----:B------:R-:W0:Y:S01]  /*3d50*/  LDGDEPBAR ;  /* 0x00000000000079af */ /* 0x000e220000000000 */
[C---:B------:R-:W-:Y:S02]  /*3d60*/  IADD3 R0, R175.reuse, R185, RZ ;  /* 0x000000b9af007210 */ /* 0x040fe40007ffe0ff */
[-C--:B------:R-:W-:Y:S02]  /*3d70*/  IADD3 R2, R175, R180.reuse, RZ ;  /* 0x000000b4af027210 */ /* 0x080fe40007ffe0ff */
[----:B------:R-:W-:Y:S02]  /*3d80*/  IADD3 R3, R0, R180, RZ ;  /* 0x000000b400037210 */ /* 0x000fe40007ffe0ff */
[----:B-----5:R-:W-:Y:S02]  /*3d90*/  FSETP.NEU.FTZ.AND P0, PT, R199, -INF , PT ;  /* 0xff800000c700780b */ /* 0x020fe40003f1d000 */
[----:B------:R-:W-:Y:S02]  /*3da0*/  MOV R158, c[0x0][0x22c] ;  /* 0x00008b00009e7a02 */ /* 0x000fe40000000f00 */
[C---:B------:R-:W-:Y:S03]  /*3db0*/  ISETP.GT.AND P6, PT, R193.reuse, R231, PT ;  /* 0x000000e7c100720c */ /* 0x040fe60003fc4270 */
[----:B------:R-:W-:Y:S05]  /*3dc0*/  IMAD R158, R158, c[0x0][0x1c0], RZ ;  /* 0x000070009e9e7a24 */ /* 0x000fea00078e02ff */
[----:B------:R-:W-:Y:S01]  /*3dd0*/  LEA R158, -R158, RZ, 0x6 ;  /* 0x000000ff9e9e7211 */ /* 0x000fe200078e31ff */
[----:B------:R-:W-:Y:S04]  /*3de0*/  DEPBAR.LE SB0, 0x0 ;  /* 0x000080000000791a */ /* 0x000fe80000000000 */
[----:B------:R-:W-:Y:S08]  /*3df0*/  BAR.SYNC.DEFER_BLOCKING 0x0 ;  /* 0x0000000000007b1d */ /* 0x000ff00000010000 */
[----:B------:R-:W-:Y:S08]  /*3e00*/  LDSM.16.M88.4 R16, [R175] ;  /* 0x00000000af10783b */ /* 0x000ff00000000200 */
[----:B------:R-:W1:Y:S08]  /*3e10*/  LDSM.16.M88.4 R8, [R169+0x12000] ;  /* 0x01200000a908783b */ /* 0x000e700000000200 */
[----:B------:R-:W2:Y:S08]  /*3e20*/  LDSM.16.M88.4 R68, [R169+0x12800] ;  /* 0x01280000a944783b */ /* 0x000eb00000000200 */
[----:B------:R-:W-:Y:S08]  /*3e30*/  LDSM.16.M88.4 R72, [R0] ;  /* 0x000000000048783b */ /* 0x000ff00000000200 */
[----:B------:R-:W3:Y:S08]  /*3e40*/  LDSM.16.M88.4 R76, [R170+0x12000] ;  /* 0x01200000aa4c783b */ /* 0x000ef00000000200 */
[----:B------:R-:W4:Y:S01]  /*3e50*/  LDSM.16.M88.4 R80, [R170+0x12800] ;  /* 0x01280000aa50783b */ /* 0x000f220000000200 */
[C---:B-1----:R-:W-:Y:S07]  /*3e60*/  HMMA.16816.F32.BF16 R4, R16.reuse, R8, RZ ;  /* 0x000000081004723c */ /* 0x042fee00000418ff */
[----:B------:R-:W-:Y:S01]  /*3e70*/  LDSM.16.M88.4 R84, [R2] ;  /* 0x000000000254783b */ /* 0x000fe20000000200 */
[C---:B------:R-:W-:Y:S07]  /*3e80*/  HMMA.16816.F32.BF16 R8, R16.reuse, R10, RZ ;  /* 0x0000000a1008723c */ /* 0x040fee00000418ff */
[----:B------:R-:W1:Y:S01]  /*3e90*/  LDSM.16.M88.4 R88, [R172+0x12000] ;  /* 0x01200000ac58783b */ /* 0x000e620000000200 */
[C---:B--2---:R-:W-:Y:S07]  /*3ea0*/  HMMA.16816.F32.BF16 R12, R16.reuse, R68, RZ ;  /* 0x00000044100c723c */ /* 0x044fee00000418ff */
[----:B------:R-:W-:Y:S01]  /*3eb0*/  LDSM.16.M88.4 R92, [R3] ;  /* 0x00000000035c783b */ /* 0x000fe20000000200 */
[----:B------:R-:W-:Y:S07]  /*3ec0*/  HMMA.16816.F32.BF16 R16, R16, R70, RZ ;  /* 0x000000461010723c */ /* 0x000fee00000418ff */
[----:B------:R-:W2:Y:S01]  /*3ed0*/  LDSM.16.M88.4 R68, [R172+0x12800] ;  /* 0x01280000ac44783b */ /* 0x000ea20000000200 */
[C---:B---3--:R-:W-:Y:S07]  /*3ee0*/  HMMA.16816.F32.BF16 R4, R72.reuse, R76, R4 ;  /* 0x0000004c4804723c */ /* 0x048fee0000041804 */
[----:B------:R-:W3:Y:S01]  /*3ef0*/  LDSM.16.M88.4 R96, [R171+0x12000] ;  /* 0x01200000ab60783b */ /* 0x000ee20000000200 */
[C---:B------:R-:W-:Y:S07]  /*3f00*/  HMMA.16816.F32.BF16 R8, R72.reuse, R78, R8 ;  /* 0x0000004e4808723c */ /* 0x040fee0000041808 */
[----:B------:R-:W-:Y:S01]  /*3f10*/  LDSM.16.M88.4 R76, [R175+0x2000] ;  /* 0x00200000af4c783b */ /* 0x000fe20000000200 */
[C---:B----4-:R-:W-:Y:S08]  /*3f20*/  HMMA.16816.F32.BF16 R12, R72.reuse, R80, R12 ;  /* 0x00000050480c723c */ /* 0x050ff0000004180c */
[----:B------:R-:W-:Y:S01]  /*3f30*/  HMMA.16816.F32.BF16 R16, R72, R82, R16 ;  /* 0x000000524810723c */ /* 0x000fe20000041810 */
[----:B------:R-:W4:Y:S07]  /*3f40*/  LDSM.16.M88.4 R72, [R171+0x12800] ;  /* 0x01280000ab48783b */ /* 0x000f2e0000000200 */
[C---:B-1----:R-:W-:Y:S01]  /*3f50*/  HMMA.16816.F32.BF16 R4, R84.reuse, R88, R4 ;  /* 0x000000585404723c */ /* 0x042fe20000041804 */
[----:B------:R-:W1:Y:S07]  /*3f60*/  LDSM.16.M88.4 R80, [R169+0x14000] ;  /* 0x01400000a950783b */ /* 0x000e6e0000000200 */
[C---:B------:R-:W-:Y:S01]  /*3f70*/  HMMA.16816.F32.BF16 R8, R84.reuse, R90, R8 ;  /* 0x0000005a5408723c */ /* 0x040fe20000041808 */
[----:B------:R-:W-:Y:S07]  /*3f80*/  LDSM.16.M88.4 R88, [R170+0x14000] ;  /* 0x01400000aa58783b */ /* 0x000fee0000000200 */
[C---:B--2---:R-:W-:Y:S08]  /*3f90*/  HMMA.16816.F32.BF16 R12, R84.reuse, R68, R12 ;  /* 0x00000044540c723c */ /* 0x044ff0000004180c */
[----:B------:R-:W-:Y:S01]  /*3fa0*/  HMMA.16816.F32.BF16 R16, R84, R70, R16 ;  /* 0x000000465410723c */ /* 0x000fe20000041810 */
[----:B------:R-:W2:Y:S07]  /*3fb0*/  LDSM.16.M88.4 R68, [R169+0x14800] ;  /* 0x01480000a944783b */ /* 0x000eae0000000200 */
[C---:B---3--:R-:W-:Y:S01]  /*3fc0*/  HMMA.16816.F32.BF16 R4, R92.reuse, R96, R4 ;  /* 0x000000605c04723c */ /* 0x048fe20000041804 */
[----:B------:R-:W3:Y:S07]  /*3fd0*/  LDSM.16.M88.4 R84, [R0+0x2000] ;  /* 0x002000000054783b */ /* 0x000eee0000000200 */
        /* <DEDUP_REMOVED lines=27> */
[----:B------:R3:W2:Y:S07]  /*4190*/  LDSM.16.M88.4 R92, [R0+0x4000] ;  /* 0x00400000005c783b */ /* 0x0006ae0000000200 */
[C---:B------:R-:W-:Y:S01]  /*41a0*/  HMMA.16816.F32.BF16 R8, R76.reuse, R82, R8 ;  /* 0x000000524c08723c */ /* 0x040fe20000041808 */
[----:B------:R-:W-:Y:S07]  /*41b0*/  LDSM.16.M88.4 R80, [R172+0x16000] ;  /* 0x01600000ac50783b */ /* 0x000fee0000000200 */
[C---:B----4-:R-:W-:Y:S08]  /*41c0*/  HMMA.16816.F32.BF16 R12, R76.reuse, R72, R12 ;  /* 0x000000484c0c723c */ /* 0x050ff0000004180c */
[----:B------:R-:W-:Y:S01]  /*41d0*/  HMMA.16816.F32.BF16 R16, R76, R74, R16 ;  /* 0x0000004a4c10723c */ /* 0x000fe20000041810 */
[----:B------:R-:W4:Y:S03]  /*41e0*/  LDSM.16.M88.4 R72, [R170+0x16800] ;  /* 0x01680000aa48783b */ /* 0x000f260000000200 */
[----:B---3--:R-:W-:Y:S04]  /*41f0*/  SHF.L.U32 R0, R193, 0x6, RZ ;  /* 0x00000006c1007819 */ /* 0x008fe800000006ff */
[C---:B-1----:R-:W-:Y:S01]  /*4200*/  HMMA.16816.F32.BF16 R4, R84.reuse, R88, R4 ;  /* 0x000000585404723c */ /* 0x042fe20000041804 */
[----:B------:R1:W3:Y:S04]  /*4210*/  LDSM.16.M88.4 R76, [R2+0x4000] ;  /* 0x00400000024c783b */ /* 0x0002e80000000200 */
[----:B------:R-:W-:Y:S03]  /*4220*/  ISETP.GE.AND P2, PT, R0, R238, PT ;  /* 0x000000ee0000720c */ /* 0x000fe60003f46270 */
[C---:B------:R-:W-:Y:S01]  /*4230*/  HMMA.16816.F32.BF16 R8, R84.reuse, R90, R8 ;  /* 0x0000005a5408723c */ /* 0x040fe20000041808 */
[----:B------:R-:W-:Y:S02]  /*4240*/  LDSM.16.M88.4 R88, [R171+0x16000] ;  /* 0x01600000ab58783b */ /* 0x000fe40000000200 */
[----:B------:R-:W-:Y:S05]  /*4250*/  ISETP.LT.AND P2, PT, R239, R209, P2 ;  /* 0x000000d1ef00720c */ /* 0x000fea0001741270 */
[C---:B--2---:R-:W-:Y:S08]  /*4260*/  HMMA.16816.F32.BF16 R12, R84.reuse, R68, R12 ;  /* 0x00000044540c723c */ /* 0x044ff0000004180c */
[----:B------:R-:W-:Y:S01]  /*4270*/  HMMA.16816.F32.BF16 R16, R84, R70, R16 ;  /* 0x000000465410723c */ /* 0x000fe20000041810 */
[----:B------:R-:W2:Y:S03]  /*4280*/  LDSM.16.M88.4 R68, [R172+0x16800] ;  /* 0x01680000ac44783b */ /* 0x000ea60000000200 */
[----:B-1----:R-:W-:Y:S04]  /*4290*/  FMUL.FTZ R2, R199, 1.4426950216293334961 ;  /* 0x3fb8aa3bc7027820 */ /* 0x002fe80000410000 */
[C---:B------:R-:W-:Y:S01]  /*42a0*/  HMMA.16816.F32.BF16 R4, R92.reuse, R96, R4 ;  /* 0x000000605c04723c */ /* 0x040fe20000041804 */
[----:B------:R1:W2:Y:S04]  /*42b0*/  LDSM.16.M88.4 R84, [R3+0x4000] ;  /* 0x004000000354783b */ /* 0x0002a80000000200 */
[----:B------:R-:W-:Y:S03]  /*42c0*/  FSEL R2, R2, RZ, P0 ;  /* 0x000000ff02027208 */ /* 0x000fe60000000000 */
[C---:B------:R-:W-:Y:S08]  /*42d0*/  HMMA.16816.F32.BF16 R8, R92.reuse, R98, R8 ;  /* 0x000000625c08723c */ /* 0x040ff00000041808 */
[C---:B----4-:R-:W-:Y:S08]  /*42e0*/  HMMA.16816.F32.BF16 R12, R92.reuse, R72, R12 ;  /* 0x000000485c0c723c */ /* 0x050ff0000004180c */
[----:B------:R-:W-:Y:S04]  /*42f0*/  HMMA.16816.F32.BF16 R16, R92, R74, R16 ;  /* 0x0000004a5c10723c */ /* 0x000fe80000041810 */
[----:B-1----:R-:W-:Y:S04]  /*4300*/  @!P2 LEA R3, R235, R247, 0x6 ;  /* 0x000000f7eb03a211 */ /* 0x002fe800078e30ff */
[C---:B---3--:R-:W-:Y:S08]  /*4310*/  HMMA.16816.F32.BF16 R4, R76.reuse, R80, R4 ;  /* 0x000000504c04723c */ /* 0x048ff00000041804 */
[C---:B------:R-:W-:Y:S08]  /*4320*/  HMMA.16816.F32.BF16 R8, R76.reuse, R82, R8 ;  /* 0x000000524c08723c */ /* 0x040ff00000041808 */
[C---:B--2---:R-:W-:Y:S08]  /*4330*/  HMMA.16816.F32.BF16 R12, R76.reuse, R68, R12 ;  /* 0x000000444c0c723c */ /* 0x044ff0000004180c */
[----:B------:R-:W-:Y:S01]  /*4340*/  HMMA.16816.F32.BF16 R16, R76, R70, R16 ;  /* 0x000000464c10723c */ /* 0x000fe20000041810 */
[----:B------:R-:W1:Y:S07]  /*4350*/  LDSM.16.M88.4 R68, [R171+0x16800] ;  /* 0x01680000ab44783b */ /* 0x000e6e0000000200 */
[C---:B------:R-:W-:Y:S08]  /*4360*/  HMMA.16816.F32.BF16 R4, R84.reuse, R88, R4 ;  /* 0x000000585404723c */ /* 0x040ff00000041804 */
        /* <DEDUP_REMOVED lines=9> */
[----:B------:R1:W4:Y:S01]  /*4400*/  MUFU.TANH R83, R5 ;  /* 0x0000000500537308 */ /* 0x0003220000002400 */
[----:B------:R-:W-:Y:S01]  /*4410*/  FMUL.FTZ R8, R8, c[0x0][0x2ec] ;  /* 0x0000bb0008087a20 */ /* 0x000fe20000410000 */
[----:B------:R-:W-:Y:S04]  /*4420*/  HMMA.16816.F32.BF16 R16, R84, R70, R16 ;  /* 0x000000465410723c */ /* 0x000fe80000041810 */
[----:B------:R-:W-:Y:S02]  /*4430*/  FMUL.FTZ R10, R10, c[0x0][0x2ec] ;  /* 0x0000bb000a0a7a20 */ /* 0x000fe40000410000 */
[----:B------:R-:W-:Y:S02]  /*4440*/  FMUL.FTZ R11, R11, c[0x0][0x2ec] ;  /* 0x0000bb000b0b7a20 */ /* 0x000fe40000410000 */
[----:B------:R4:W-:Y:S01]  /*4450*/  MUFU.TANH R92, R7 ;  /* 0x00000007005c7308 */ /* 0x0009e20000002400 */
[----:B--2---:R-:W-:Y:S03]  /*4460*/  @!P2 IADD3 R4, R240, R0, RZ ;  /* 0x00000000f004a210 */ /* 0x004fe60007ffe0ff */
[----:B---3--:R-:W-:Y:S04]  /*4470*/  MOV R0, R89 ;  /* 0x0000005900007202 */ /* 0x008fe80000000f00 */
[----:B------:R-:W-:Y:S02]  /*4480*/  FMUL.FTZ R12, R12, c[0x0][0x2ec] ;  /* 0x0000bb000c0c7a20 */ /* 0x000fe40000410000 */
[----:B------:R2:W3:Y:S01]  /*4490*/  MUFU.TANH R93, R6 ;  /* 0x00000006005d7308 */ /* 0x0004e20000002400 */
[----:B------:R-:W-:Y:S02]  /*44a0*/  FMUL.FTZ R13, R13, c[0x0][0x2ec] ;  /* 0x0000bb000d0d7a20 */ /* 0x000fe40000410000 */
[----:B------:R-:W-:Y:S01]  /*44b0*/  FMUL.FTZ R14, R14, c[0x0][0x2ec] ;  /* 0x0000bb000e0e7a20 */ /* 0x000fe20000410000 */
[C---:B-1----:R-:W-:Y:S01]  /*44c0*/  @!P2 IMNMX R5, R4.reuse, R209, PT ;  /* 0x000000d10405a217 */ /* 0x042fe20003800200 */
[----:B------:R-:W-:Y:S01]  /*44d0*/  FMUL.FTZ R15, R15, c[0x0][0x2ec] ;  /* 0x0000bb000f0f7a20 */ /* 0x000fe20000410000 */
[----:B------:R-:W-:Y:S01]  /*44e0*/  @!P2 IADD3 R4, R4, 0x8, RZ ;  /* 0x000000080404a810 */ /* 0x000fe20007ffe0ff */
[----:B------:R-:W-:Y:S01]  /*44f0*/  FMUL.FTZ R16, R16, c[0x0][0x2ec] ;  /* 0x0000bb0010107a20 */ /* 0x000fe20000410000 */
[----:B------:R-:W-:Y:S01]  /*4500*/  @!P2 ISETP.GE.AND P1, PT, R3, R5, PT ;  /* 0x000000050300a20c */ /* 0x000fe20003f26270 */
[----:B------:R-:W-:Y:S01]  /*4510*/  FMUL.FTZ R17, R17, c[0x0][0x2ec] ;  /* 0x0000bb0011117a20 */ /* 0x000fe20000410000 */
[----:B------:R1:W-:Y:S01]  /*4520*/  MUFU.TANH R81, R9 ;  /* 0x0000000900517308 */ /* 0x0003e20000002400 */
[----:B------:R-:W-:Y:S01]  /*4530*/  @!P2 IMNMX R4, R4, R209, PT ;  /* 0x000000d10404a217 */ /* 0x000fe20003800200 */
[----:B------:R-:W-:Y:S01]  /*4540*/  FMUL.FTZ R18, R18, c[0x0][0x2ec] ;  /* 0x0000bb0012127a20 */ /* 0x000fe20000410000 */
[----:B------:R-:W-:Y:S01]  /*4550*/  @!P2 FSEL R0, R89, -INF , !P1 ;  /* 0xff8000005900a808 */ /* 0x000fe20004800000 */
[----:B------:R-:W-:Y:S01]  /*4560*/  FMUL.FTZ R19, R19, c[0x0][0x2ec] ;  /* 0x0000bb0013137a20 */ /* 0x000fe20000410000 */
[C---:B----4-:R-:W-:Y:S02]  /*4570*/  @!P2 IADD3 R7, R3.reuse, 0x1, RZ ;  /* 0x000000010307a810 */ /* 0x050fe40007ffe0ff */
[-C--:B------:R-:W-:Y:S02]  /*4580*/  @!P2 ISETP.GE.AND P1, PT, R3, R4.reuse, PT ;  /* 0x000000040300a20c */ /* 0x080fe40003f26270 */
[----:B------:R-:W-:Y:S01]  /*4590*/  @!P2 ISETP.GE.AND P0, PT, R7, R5, PT ;  /* 0x000000050700a20c */ /* 0x000fe20003f06270 */
[----:B------:R4:W3:Y:S01]  /*45a0*/  MUFU.TANH R82, R8 ;  /* 0x0000000800527308 */ /* 0x0008e20000002400 */
[--C-:B--2---:R-:W-:Y:S01]  /*45b0*/  FFMA.FTZ R6, R0, c[0x0][0x23c], -R2.reuse ;  /* 0x00008f0000067a23 */ /* 0x104fe20000010802 */
[----:B------:R-:W-:Y:S02]  /*45c0*/  MOV R0, R83 ;  /* 0x0000005300007202 */ /* 0x000fe40000000f00 */
[----:B------:R-:W-:Y:S02]  /*45d0*/  @!P2 FSEL R0, R83, -INF , !P0 ;  /* 0xff8000005300a808 */ /* 0x000fe40004000000 */
[----:B------:R-:W-:Y:S04]  /*45e0*/  FSETP.NEU.FTZ.AND P0, PT, R202, -INF , PT ;  /* 0xff800000ca00780b */ /* 0x000fe80003f1d000 */
[----:B------:R3:W-:Y:S01]  /*45f0*/  MUFU.EX2 R94, R6 ;  /* 0x00000006005e7308 */ /* 0x0007e20000000800 */
[----:B-1----:R-:W-:Y:S09]  /*4600*/  FFMA.FTZ R9, R0, c[0x0][0x23c], -R2 ;  /* 0x00008f0000097a23 */ /* 0x002ff20000010802 */
[----:B------:R1:W-:Y:S01]  /*4610*/  MUFU.EX2 R148, R9 ;  /* 0x0000000900947308 */ /* 0x0003e20000000800 */
[----:B----4-:R-:W-:Y:S05]  /*4620*/  FMUL.FTZ R8, R202, 1.4426950216293334961 ;  /* 0x3fb8aa3bca087820 */ /* 0x010fea0000410000 */
[----:B------:R-:W-:Y:S04]  /*4630*/  FSEL R0, R8, RZ, P0 ;  /* 0x000000ff08007208 */ /* 0x000fe80000000000 */
[----:B------:R-:W2:Y:S01]  /*4640*/  MUFU.TANH R91, R10 ;  /* 0x0000000a005b7308 */ /* 0x000ea20000002400 */
[----:B------:R-:W-:Y:S02]  /*4650*/  @!P2 ISETP.GE.AND P0, PT, R7, R4, PT ;  /* 0x000000040700a20c */ /* 0x000fe40003f06270 */
[----:B------:R-:W-:Y:S02]  /*4660*/  @!P2 IADD3 R8, R3, 0x8, RZ ;  /* 0x000000080308a810 */ /* 0x000fe40007ffe0ff */
[----:B---3--:R-:W-:Y:S02]  /*4670*/  MOV R6, R93 ;  /* 0x0000005d00067202 */ /* 0x008fe40000000f00 */
[----:B------:R-:W-:Y:S03]  /*4680*/  @!P2 FSEL R6, R93, -INF , !P1 ;  /* 0xff8000005d06a808 */ /* 0x000fe60004800000 */
[----:B------:R-:W3:Y:S02]  /*4690*/  MUFU.TANH R90, R11 ;  /* 0x0000000b005a7308 */ /* 0x000ee40000002400 */
[--C-:B------:R-:W-:Y:S01]  /*46a0*/  FFMA.FTZ R7, R6, c[0x0][0x23c], -R0.reuse ;  /* 0x00008f0006077a23 */ /* 0x100fe20000010800 */
[----:B------:R-:W-:Y:S02]  /*46b0*/  MOV R6, R92 ;  /* 0x0000005c00067202 */ /* 0x000fe40000000f00 */
[----:B------:R-:W-:Y:S02]  /*46c0*/  @!P2 FSEL R6, R92, -INF , !P0 ;  /* 0xff8000005c06a808 */ /* 0x000fe40004000000 */
[-C--:B------:R-:W-:Y:S03]  /*46d0*/  @!P2 ISETP.GE.AND P0, PT, R8, R5.reuse, PT ;  /* 0x000000050800a20c */ /* 0x080fe60003f06270 */
[----:B-1----:R-:W-:Y:S01]  /*46e0*/  FFMA.FTZ R9, R6, c[0x0][0x23c], -R0 ;  /* 0x00008f0006097a23 */ /* 0x002fe20000010800 */
[----:B------:R1:W-:Y:S01]  /*46f0*/  MUFU.EX2 R157, R7 ;  /* 0x00000007009d7308 */ /* 0x0003e20000000800 */
[----:B------:R-:W-:Y:S02]  /*4700*/  MOV R6, R82 ;  /* 0x0000005200067202 */ /* 0x000fe40000000f00 */
[----:B------:R-:W-:Y:S07]  /*4710*/  @!P2 FSEL R6, R82, -INF , !P0 ;  /* 0xff8000005206a808 */ /* 0x000fee0004000000 */
[----:B------:R4:W-:Y:S10]  /*4720*/  MUFU.EX2 R155, R9 ;  /* 0x00000009009b7308 */ /* 0x0009f40000000800 */
[----:B------:R-:W3:Y:S01]  /*4730*/  MUFU.TANH R88, R12 ;  /* 0x0000000c00587308 */ /* 0x000ee20000002400 */
[----:B-1----:R-:W-:Y:S04]  /*4740*/  @!P2 IADD3 R7, R3, 0x9, RZ ;  /* 0x000000090307a810 */ /* 0x002fe80007ffe0ff */
[----:B------:R-:W-:Y:S05]  /*4750*/  @!P2 ISETP.GE.AND P0, PT, R7, R5, PT ;  /* 0x000000050700a20c */ /* 0x000fea0003f06270 */
[----:B------:R-:W1:Y:S01]  /*4760*/  MUFU.TANH R80, R13 ;  /* 0x0000000d00507308 */ /* 0x000e620000002400 */
[--C-:B----4-:R-:W-:Y:S01]  /*4770*/  FFMA.FTZ R9, R6, c[0x0][0x23c], -R2.reuse ;  /* 0x00008f0006097a23 */ /* 0x110fe20000010802 */
[----:B------:R-:W-:Y:S02]  /*4780*/  MOV R6, R81 ;  /* 0x0000005100067202 */ /* 0x000fe40000000f00 */
[----:B------:R-:W-:Y:S02]  /*4790*/  @!P2 FSEL R6, R81, -INF , !P0 ;  /* 0xff8000005106a808 */ /* 0x000fe40004000000 */
[-C--:B------:R-:W-:Y:S04]  /*47a0*/  @!P2 ISETP.GE.AND P0, PT, R8, R4.reuse, PT ;  /* 0x000000040800a20c */ /* 0x080fe80003f06270 */
[----:B------:R4:W-:Y:S01]  /*47b0*/  MUFU.EX2 R99, R9 ;  /* 0x0000000900637308 */ /* 0x0009e20000000800 */
[----:B------:R-:W-:Y:S01]  /*47c0*/  FFMA.FTZ R8, R6, c[0x0][0x23c], -R2 ;  /* 0x00008f0006087a23 */ /* 0x000fe20000010802 */
[----:B--2---:R-:W-:Y:S02]  /*47d0*/  MOV R6, R91 ;  /* 0x0000005b00067202 */ /* 0x004fe40000000f00 */
[----:B------:R-:W-:Y:S02]  /*47e0*/  @!P2 FSEL R6, R91, -INF , !P0 ;  /* 0xff8000005b06a808 */ /* 0x000fe40004000000 */
[----:B------:R-:W-:Y:S04]  /*47f0*/  @!P2 ISETP.GE.AND P0, PT, R7, R4, PT ;  /* 0x000000040700a20c */ /* 0x000fe80003f06270 */
[----:B------:R2:W-:Y:S01]  /*4800*/  MUFU.EX2 R97, R8 ;  /* 0x0000000800617308 */ /* 0x0005e20000000800 */
[--C-:B------:R-:W-:Y:S01]  /*4810*/  FFMA.FTZ R7, R6, c[0x0][0x23c], -R0.reuse ;  /* 0x00008f0006077a23 */ /* 0x100fe20000010800 */
[----:B---3--:R-:W-:Y:S02]  /*4820*/  MOV R6, R90 ;  /* 0x0000005a00067202 */ /* 0x008fe40000000f00 */
[----:B------:R-:W-:Y:S06]  /*4830*/  @!P2 FSEL R6, R90, -INF , !P0 ;  /* 0xff8000005a06a808 */ /* 0x000fec0004000000 */
[----:B------:R3:W-:Y:S01]  /*4840*/  MUFU.EX2 R154, R7 ;  /* 0x00000007009a7308 */ /* 0x0007e20000000800 */
[----:B----4-:R-:W-:Y:S01]  /*4850*/  FFMA.FTZ R9, R6, c[0x0][0x23c], -R0 ;  /* 0x00008f0006097a23 */ /* 0x010fe20000010800 */
[----:B------:R-:W-:Y:S08]  /*4860*/  MOV R6, R88 ;  /* 0x0000005800067202 */ /* 0x000ff00000000f00 */
[----:B------:R4:W-:Y:S01]  /*4870*/  MUFU.EX2 R152, R9 ;  /* 0x0000000900987308 */ /* 0x0009e20000000800 */
[C---:B--2---:R-:W-:Y:S04]  /*4880*/  @!P2 IADD3 R8, R3.reuse, 0x10, RZ ;  /* 0x000000100308a810 */ /* 0x044fe80007ffe0ff */
[-C--:B------:R-:W-:Y:S05]  /*4890*/  @!P2 ISETP.GE.AND P0, PT, R8, R5.reuse, PT ;  /* 0x000000050800a20c */ /* 0x080fea0003f06270 */
[----:B------:R-:W2:Y:S01]  /*48a0*/  MUFU.TANH R87, R14 ;  /* 0x0000000e00577308 */ /* 0x000ea20000002400 */
[----:B------:R-:W-:Y:S02]  /*48b0*/  @!P2 FSEL R6, R88, -INF , !P0 ;  /* 0xff8000005806a808 */ /* 0x000fe40004000000 */
[----:B---3--:R-:W-:Y:S04]  /*48c0*/  @!P2 IADD3 R7, R3, 0x11, RZ ;  /* 0x000000110307a810 */ /* 0x008fe80007ffe0ff */
[----:B------:R-:W-:Y:S03]  /*48d0*/  @!P2 ISETP.GE.AND P0, PT, R7, R5, PT ;  /* 0x000000050700a20c */ /* 0x000fe60003f06270 */
[----:B------:R-:W3:Y:S01]  /*48e0*/  MUFU.TANH R86, R15 ;  /* 0x0000000f00567308 */ /* 0x000ee20000002400 */
[--C-:B----4-:R-:W-:Y:S01]  /*48f0*/  FFMA.FTZ R9, R6, c[0x0][0x23c], -R2.reuse ;  /* 0x00008f0006097a23 */ /* 0x110fe20000010802 */
[----:B-1----:R-:W-:Y:S02]  /*4900*/  MOV R6, R80 ;  /* 0x0000005000067202 */ /* 0x002fe40000000f00 */
[----:B------:R-:W-:Y:S02]  /*4910*/  @!P2 FSEL R6, R80, -INF , !P0 ;  /* 0xff8000005006a808 */ /* 0x000fe40004000000 */
[-C--:B------:R-:W-:Y:S04]  /*4920*/  @!P2 ISETP.GE.AND P0, PT, R8, R4.reuse, PT ;  /* 0x000000040800a20c */ /* 0x080fe80003f06270 */
[----:B------:R-:W1:Y:S01]  /*4930*/  MUFU.TANH R79, R16 ;  /* 0x00000010004f7308 */ /* 0x000e620000002400 */
        /* <DEDUP_REMOVED lines=8> */
[----:B------:R3:W-:Y:S10]  /*49c0*/  MUFU.EX2 R156, R7 ;  /* 0x00000007009c7308 */ /* 0x0007f40000000800 */
[----:B------:R4:W-:Y:S01]  /*49d0*/  MUFU.EX2 R149, R9 ;  /* 0x0000000900957308 */ /* 0x0009e20000000800 */
[C---:B--2---:R-:W-:Y:S04]  /*49e0*/  @!P2 IADD3 R8, R3.reuse, 0x18, RZ ;  /* 0x000000180308a810 */ /* 0x044fe80007ffe0ff */
[----:B------:R-:W-:Y:S05]  /*49f0*/  @!P2 ISETP.GE.AND P0, PT, R8, R5, PT ;  /* 0x000000050800a20c */ /* 0x000fea0003f06270 */
[----:B------:R-:W2:Y:S01]  /*4a00*/  MUFU.TANH R78, R17 ;  /* 0x00000011004e7308 */ /* 0x000ea20000002400 */
[----:B---3--:R-:W-:Y:S09]  /*4a10*/  @!P2 IADD3 R7, R3, 0x19, RZ ;  /* 0x000000190307a810 */ /* 0x008ff20007ffe0ff */
[----:B------:R-:W3:Y:S01]  /*4a20*/  MUFU.TANH R85, R18 ;  /* 0x0000001200557308 */ /* 0x000ee20000002400 */
[----:B----4-:R-:W-:Y:S01]  /*4a30*/  FFMA.FTZ R9, R6, c[0x0][0x23c], -R0 ;  /* 0x00008f0006097a23 */ /* 0x010fe20000010800 */
[----:B-1----:R-:W-:Y:S02]  /*4a40*/  MOV R6, R79 ;  /* 0x0000004f00067202 */ /* 0x002fe40000000f00 */
[----:B------:R-:W-:Y:S02]  /*4a50*/  @!P2 FSEL R6, R79, -INF , !P0 ;  /* 0xff8000004f06a808 */ /* 0x000fe40004000000 */
[----:B------:R-:W-:Y:S04]  /*4a60*/  @!P2 ISETP.GE.AND P0, PT, R7, R5, PT ;  /* 0x000000050700a20c */ /* 0x000fe80003f06270 */
[----:B------:R-:W1:Y:S01]  /*4a70*/  MUFU.TANH R84, R19 ;  /* 0x0000001300547308 */ /* 0x000e620000002400 */
[--C-:B------:R-:W-:Y:S01]  /*4a80*/  FFMA.FTZ R5, R6, c[0x0][0x23c], -R2.reuse ;  /* 0x00008f0006057a23 */ /* 0x100fe20000010802 */
[----:B--2---:R-:W-:Y:S02]  /*4a90*/  MOV R3, R78 ;  /* 0x0000004e00037202 */ /* 0x004fe40000000f00 */
[----:B------:R-:W-:Y:S02]  /*4aa0*/  @!P2 FSEL R3, R78, -INF , !P0 ;  /* 0xff8000004e03a808 */ /* 0x000fe40004000000 */
[-C--:B------:R-:W-:Y:S04]  /*4ab0*/  @!P2 ISETP.GE.AND P0, PT, R8, R4.reuse, PT ;  /* 0x000000040800a20c */ /* 0x080fe80003f06270 */
[----:B------:R2:W-:Y:S01]  /*4ac0*/  MUFU.EX2 R96, R5 ;  /* 0x0000000500607308 */ /* 0x0005e20000000800 */
[----:B------:R-:W-:Y:S01]  /*4ad0*/  FFMA.FTZ R2, R3, c[0x0][0x23c], -R2 ;  /* 0x00008f0003027a23 */ /* 0x000fe20000010802 */
[----:B---3--:R-:W-:Y:S02]  /*4ae0*/  MOV R3, R85 ;  /* 0x0000005500037202 */ /* 0x008fe40000000f00 */
[----:B------:R-:W-:Y:S02]  /*4af0*/  @!P2 FSEL R3, R85, -INF , !P0 ;  /* 0xff8000005503a808 */ /* 0x000fe40004000000 */
[----:B------:R-:W-:Y:S04]  /*4b00*/  @!P2 ISETP.GE.AND P0, PT, R7, R4, PT ;  /* 0x000000040700a20c */ /* 0x000fe80003f06270 */
[----:B------:R1:W3:Y:S01]  /*4b10*/  MUFU.EX2 R95, R2 ;  /* 0x00000002005f7308 */ /* 0x0002e20000000800 */
[--C-:B------:R-:W-:Y:S01]  /*4b20*/  FFMA.FTZ R3, R3, c[0x0][0x23c], -R0.reuse ;  /* 0x00008f0003037a23 */ /* 0x100fe20000010800 */
[----:B------:R-:W-:Y:S08]  /*4b30*/  F2FP.BF16.PACK_AB R4, R98, R149 ;  /* 0x000000956204723e */ /* 0x000ff000000010ff */
[----:B------:R4:W-:Y:S01]  /*4b40*/  MUFU.EX2 R151, R3 ;  /* 0x0000000300977308 */ /* 0x0009e20000000800 */
[----:B--2---:R-:W-:Y:S09]  /*4b50*/  F2FP.BF16.PACK_AB R5, R152, R154 ;  /* 0x0000009a9805723e */ /* 0x004ff200000010ff */
[----:B------:R-:W2:Y:S01]  /*4b60*/  MUFU.EX2 R153, R9 ;  /* 0x0000000900997308 */ /* 0x000ea20000000800 */
[----:B-1----:R-:W-:Y:S02]  /*4b70*/  MOV R2, R84 ;  /* 0x0000005400027202 */ /* 0x002fe40000000f00 */
[----:B------:R-:W-:Y:S02]  /*4b80*/  @!P2 FSEL R2, R84, -INF , !P0 ;  /* 0xff8000005402a808 */ /* 0x000fe40004000000 */
[----:B------:R-:W-:Y:S03]  /*4b90*/  IADD3 R76, P0, R230, R213, RZ ;  /* 0x000000d5e64c7210 */ /* 0x000fe60007f1e0ff */
[----:B------:R-:W-:Y:S01]  /*4ba0*/  FFMA.FTZ R0, R2, c[0x0][0x23c], -R0 ;  /* 0x00008f0002007a23 */ /* 0x000fe20000010800 */
[----:B------:R-:W-:Y:S02]  /*4bb0*/  F2FP.BF16.PACK_AB R2, R155, R157 ;  /* 0x0000009d9b02723e */ /* 0x000fe400000010ff */
[----:B----4-:R-:W-:Y:S01]  /*4bc0*/  F2FP.BF16.PACK_AB R3, R148, R94 ;  /* 0x0000005e9403723e */ /* 0x010fe200000010ff */
[----:B------:R1:W4:Y:S01]  /*4bd0*/  MUFU.EX2 R150, R0 ;  /* 0x0000000000967308 */ /* 0x0003220000000800 */
[----:B------:R-:W-:Y:S01]  /*4be0*/  IADD3.X R77, R229, R212, RZ, P0, !PT ;  /* 0x000000d4e54d7210 */ /* 0x000fe200007fe4ff */
[----:B------:R3:W-:Y:S01]  /*4bf0*/  STS [R203+0x20400], R2 ;  /* 0x02040002cb007388 */ /* 0x0007e20000000800 */
[C---:B------:R-:W-:Y:S03]  /*4c00*/  LEA R188, P0, R158.reuse, R188, 0x2 ;  /* 0x000000bc9ebc7211 */ /* 0x040fe600078010ff */
[----:B------:R2:W-:Y:S01]  /*4c10*/  STS [R203+0x20000], R3 ;  /* 0x02000003cb007388 */ /* 0x0005e20000000800 */
[----:B------:R-:W-:Y:S03]  /*4c20*/  LEA.HI.X.SX32 R189, R158, R189, 0x2, P0 ;  /* 0x000000bd9ebd7211 */ /* 0x000fe600000f16ff */
[----:B------:R-:W-:Y:S01]  /*4c30*/  STS [R206+0x20400], R5 ;  /* 0x02040005ce007388 */ /* 0x000fe20000000800 */
[----:B-1----:R-:W-:Y:S02]  /*4c40*/  F2FP.BF16.PACK_AB R0, R97, R99 ;  /* 0x000000636100723e */ /* 0x002fe400000010ff */
[----:B---3--:R-:W-:Y:S03]  /*4c50*/  F2FP.BF16.PACK_AB R2, R95, R96 ;  /* 0x000000605f02723e */ /* 0x008fe600000010ff */
[----:B------:R4:W-:Y:S01]  /*4c60*/  STS [R206+0x20000], R0 ;  /* 0x02000000ce007388 */ /* 0x0009e20000000800 */
[----:B--2---:R-:W-:Y:S03]  /*4c70*/  F2FP.BF16.PACK_AB R3, R153, R156 ;  /* 0x0000009c9903723e */ /* 0x004fe600000010ff */
[----:B------:R-:W-:Y:S04]  /*4c80*/  STS [R204+0x20000], R4 ;  /* 0x02000004cc007388 */ /* 0x000fe80000000800 */
[----:B------:R1:W-:Y:S04]  /*4c90*/  STS [R204+0x20400], R3 ;  /* 0x02040003cc007388 */ /* 0x0003e80000000800 */
[----:B------:R2:W-:Y:S01]  /*4ca0*/  STS [R205+0x20000], R2 ;  /* 0x02000002cd007388 */ /* 0x0005e20000000800 */
[----:B----4-:R-:W-:Y:S05]  /*4cb0*/  F2FP.BF16.PACK_AB R0, R150, R151 ;  /* 0x000000979600723e */ /* 0x010fea00000010ff */
[----:B------:R3:W-:Y:S01]  /*4cc0*/  STS [R205+0x20400], R0 ;  /* 0x02040000cd007388 */ /* 0x0007e20000000800 */
[----:B-1----:R-:W-:Y:S03]  /*4cd0*/  FFMA.FTZ R3, -R83, R83, 1 ;  /* 0x3f80000053037423 */ /* 0x002fe60000010153 */
[----:B------:R-:W-:Y:S01]  /*4ce0*/  LDSM.16.M88.4 R16, [R176+0xc000] ;  /* 0x00c00000b010783b */ /* 0x000fe20000000200 */
[----:B------:R-:W-:Y:S07]  /*4cf0*/  FMUL.FTZ R3, R3, c[0x0][0x2ec] ;  /* 0x0000bb0003037a20 */ /* 0x000fee0000410000 */
[----:B------:R-:W1:Y:S08]  /*4d00*/  LDSM.16.M88.4 R8, [R169+0x18000] ;  /* 0x01800000a908783b */ /* 0x000e700000000200 */
[----:B------:R-:W4:Y:S08]  /*4d10*/  LDSM.16.M88.4 R68, [R169+0x18800] ;  /* 0x01880000a944783b */ /* 0x000f300000000200 */
[----:B--2---:R-:W2:Y:S04]  /*4d20*/  LDG.E R2, [R76.64] ;  /* 0x000000064c027981 */ /* 0x004ea8000c1e1900 */
[----:B------:R-:W-:Y:S08]  /*4d30*/  LDSM.16.M88.4 R72, [R177+0xc000] ;  /* 0x00c00000b148783b */ /* 0x000ff00000000200 */
[----:B---3--:R3:W2:Y:S01]  /*4d40*/  LDG.E R0, [R76.64+0x20] ;  /* 0x000020064c007981 */ /* 0x0086a2000c1e1900 */
[C---:B-1----:R-:W-:Y:S08]  /*4d50*/  HMMA.16816.F32.BF16 R4, R16.reuse, R8, RZ ;  /* 0x000000081004723c */ /* 0x042ff000000418ff */
[C---:B------:R-:W-:Y:S08]  /*4d60*/  HMMA.16816.F32.BF16 R8, R16.reuse, R10, RZ ;  /* 0x0000000a1008723c */ /* 0x040ff000000418ff */
[C---:B----4-:R-:W-:Y:S08]  /*4d70*/  HMMA.16816.F32.BF16 R12, R16.reuse, R68, RZ ;  /* 0x00000044100c723c */ /* 0x050ff000000418ff */
[----:B------:R-:W-:Y:S01]  /*4d80*/  HMMA.16816.F32.BF16 R16, R16, R70, RZ ;  /* 0x000000461010723c */ /* 0x000fe200000418ff */
[----:B------:R-:W1:Y:S07]  /*4d90*/  LDSM.16.M88.4 R68, [R170+0x18000] ;  /* 0x01800000aa44783b */ /* 0x000e6e0000000200 */
[C---:B-1----:R-:W-:Y:S08]  /*4da0*/  HMMA.16816.F32.BF16 R4, R72.reuse, R68, R4 ;  /* 0x000000444804723c */ /* 0x042ff00000041804 */
[C---:B------:R-:W-:Y:S01]  /*4db0*/  HMMA.16816.F32.BF16 R8, R72.reuse, R70, R8 ;  /* 0x000000464808723c */ /* 0x040fe20000041808 */
[----:B------:R-:W1:Y:S07]  /*4dc0*/  LDSM.16.M88.4 R68, [R170+0x18800] ;  /* 0x01880000aa44783b */ /* 0x000e6e0000000200 */
[C---:B-1----:R-:W-:Y:S08]  /*4dd0*/  HMMA.16816.F32.BF16 R12, R72.reuse, R68, R12 ;  /* 0x00000044480c723c */ /* 0x042ff0000004180c */
[----:B------:R-:W-:Y:S01]  /*4de0*/  HMMA.16816.F32.BF16 R16, R72, R70, R16 ;  /* 0x000000464810723c */ /* 0x000fe20000041810 */
[----:B------:R-:W-:Y:S08]  /*4df0*/  LDSM.16.M88.4 R68, [R179+0xc000] ;  /* 0x00c00000b344783b */ /* 0x000ff00000000200 */
[----:B------:R-:W1:Y:S02]  /*4e00*/  LDSM.16.M88.4 R72, [R172+0x18000] ;  /* 0x01800000ac48783b */ /* 0x000e640000000200 */
        /* <DEDUP_REMOVED lines=65> */
[----:B------:R-:W1:Y:S11]  /*5220*/  LDSM.16.M88.4 R72, [R171+0x1c800] ;  /* 0x01c80000ab48783b */ /* 0x000e760000000200 */
[----:B------:R-:W-:Y:S04]  /*5230*/  @!UPT UIADD3 URZ, URZ, URZ, URZ ;  /* 0x0000003f3f3ff290 */ /* 0x000fe8000fffe03f */
[C---:B--2---:R-:W-:Y:S02]  /*5240*/  FADD.FTZ R4, -R2.reuse, R4 ;  /* 0x0000000402047221 */ /* 0x044fe40000010100 */
[----:B------:R-:W-:Y:S02]  /*5250*/  FADD.FTZ R5, -R2, R5 ;  /* 0x0000000502057221 */ /* 0x000fe40000010100 */
[----:B---3--:R-:W-:Y:S02]  /*5260*/  FMUL.FTZ R76, R94, R4 ;  /* 0x000000045e4c7220 */ /* 0x008fe40000410000 */
[----:B------:R-:W-:Y:S04]  /*5270*/  FFMA.FTZ R4, -R89, R89, 1 ;  /* 0x3f80000059047423 */ /* 0x000fe80000010159 */
[----:B------:R-:W-:Y:S01]  /*5280*/  FMUL.FTZ R4, R4, c[0x0][0x2ec] ;  /* 0x0000bb0004047a20 */ /* 0x000fe20000410000 */
[C---:B-1----:R-:W-:Y:S07]  /*5290*/  HMMA.16816.F32.BF16 R12, R68.reuse, R72, R12 ;  /* 0x00000048440c723c */ /* 0x042fee000004180c */
[----:B------:R-:W-:Y:S01]  /*52a0*/  FFMA.FTZ R73, -R88, R88, 1 ;  /* 0x3f80000058497423 */ /* 0x000fe20000010158 */
[----:B------:R-:W-:Y:S04]  /*52b0*/  HMMA.16816.F32.BF16 R16, R68, R74, R16 ;  /* 0x0000004a4410723c */ /* 0x000fe80000041810 */
[----:B------:R-:W-:Y:S02]  /*52c0*/  FFMA.FTZ R72, -R80, R80, 1 ;  /* 0x3f80000050487423 */ /* 0x000fe40000010150 */
[----:B------:R-:W-:Y:S02]  /*52d0*/  FMUL.FTZ R73, R73, c[0x0][0x2ec] ;  /* 0x0000bb0049497a20 */ /* 0x000fe40000410000 */
[----:B------:R-:W-:Y:S04]  /*52e0*/  FMUL.FTZ R74, R148, R5 ;  /* 0x00000005944a7220 */ /* 0x000fe80000410000 */
[----:B------:R-:W-:Y:S02]  /*52f0*/  FADD.FTZ R5, -R2, R8 ;  /* 0x0000000802057221 */ /* 0x000fe40000010100 */
[----:B------:R-:W-:Y:S02]  /*5300*/  FMUL.FTZ R74, R74, R3 ;  /* 0x000000034a4a7220 */ /* 0x000fe40000410000 */
[----:B------:R-:W-:Y:S02]  /*5310*/  FFMA.FTZ R69, -R82, R82, 1 ;  /* 0x3f80000052457423 */ /* 0x000fe40000010152 */
[C---:B------:R-:W-:Y:S02]  /*5320*/  FADD.FTZ R12, -R2.reuse, R12 ;  /* 0x0000000c020c7221 */ /* 0x040fe40000010100 */
[C---:B------:R-:W-:Y:S02]  /*5330*/  FADD.FTZ R3, -R2.reuse, R13 ;  /* 0x0000000d02037221 */ /* 0x040fe40000010100 */
[----:B------:R-:W-:Y:S02]  /*5340*/  FADD.FTZ R8, -R2, R9 ;  /* 0x0000000902087221 */ /* 0x000fe40000010100 */
[----:B------:R-:W-:Y:S02]  /*5350*/  FMUL.FTZ R5, R99, R5 ;  /* 0x0000000563057220 */ /* 0x000fe40000410000 */
[----:B------:R-:W-:Y:S02]  /*5360*/  FMUL.FTZ R75, R76, R4 ;  /* 0x000000044c4b7220 */ /* 0x000fe40000410000 */
[C---:B------:R-:W-:Y:S02]  /*5370*/  FADD.FTZ R4, -R2.reuse, R16 ;  /* 0x0000001002047221 */ /* 0x040fe40000010100 */
[----:B------:R-:W-:Y:S02]  /*5380*/  FADD.FTZ R17, -R2, R17 ;  /* 0x0000001102117221 */ /* 0x000fe40000010100 */
[----:B------:R-:W-:Y:S02]  /*5390*/  FMUL.FTZ R69, R69, c[0x0][0x2ec] ;  /* 0x0000bb0045457a20 */ /* 0x000fe40000410000 */
[----:B------:R-:W-:Y:S02]  /*53a0*/  FMUL.FTZ R2, R149, R12 ;  /* 0x0000000c95027220 */ /* 0x000fe40000410000 */
[----:B------:R-:W-:Y:S02]  /*53b0*/  FMUL.FTZ R3, R98, R3 ;  /* 0x0000000362037220 */ /* 0x000fe40000410000 */
[----:B------:R-:W-:Y:S02]  /*53c0*/  FMUL.FTZ R72, R72, c[0x0][0x2ec] ;  /* 0x0000bb0048487a20 */ /* 0x000fe40000410000 */
[----:B------:R-:W-:Y:S02]  /*53d0*/  FMUL.FTZ R69, R5, R69 ;  /* 0x0000004505457220 */ /* 0x000fe40000410000 */
[----:B------:R-:W-:Y:S02]  /*53e0*/  FMUL.FTZ R5, R95, R17 ;  /* 0x000000115f057220 */ /* 0x000fe40000410000 */
[----:B------:R-:W-:Y:S02]  /*53f0*/  FFMA.FTZ R71, -R79, R79, 1 ;  /* 0x3f8000004f477423 */ /* 0x000fe4000001014f */
[----:B------:R-:W-:Y:S02]  /*5400*/  FFMA.FTZ R70, -R78, R78, 1 ;  /* 0x3f8000004e467423 */ /* 0x000fe4000001014e */
[----:B------:R-:W-:Y:S02]  /*5410*/  FMUL.FTZ R73, R2, R73 ;  /* 0x0000004902497220 */ /* 0x000fe40000410000 */
[----:B------:R-:W-:Y:S02]  /*5420*/  FMUL.FTZ R72, R3, R72 ;  /* 0x0000004803487220 */ /* 0x000fe40000410000 */
[C---:B------:R-:W-:Y:S02]  /*5430*/  FADD.FTZ R2, -R0.reuse, R6 ;  /* 0x0000000600027221 */ /* 0x040fe40000010100 */
[----:B------:R-:W-:Y:S02]  /*5440*/  FADD.FTZ R3, -R0, R7 ;  /* 0x0000000700037221 */ /* 0x000fe40000010100 */
[----:B------:R-:W-:Y:S02]  /*5450*/  FFMA.FTZ R17, -R93, R93, 1 ;  /* 0x3f8000005d117423 */ /* 0x000fe4000001015d */
[----:B------:R-:W-:Y:S02]  /*5460*/  FFMA.FTZ R16, -R92, R92, 1 ;  /* 0x3f8000005c107423 */ /* 0x000fe4000001015c */
[----:B------:R-:W-:Y:S02]  /*5470*/  FMUL.FTZ R4, R96, R4 ;  /* 0x0000000460047220 */ /* 0x000fe40000410000 */
[----:B------:R-:W-:Y:S02]  /*5480*/  FMUL.FTZ R71, R71, c[0x0][0x2ec] ;  /* 0x0000bb0047477a20 */ /* 0x000fe40000410000 */
[----:B------:R-:W-:Y:S02]  /*5490*/  FMUL.FTZ R70, R70, c[0x0][0x2ec] ;  /* 0x0000bb0046467a20 */ /* 0x000fe40000410000 */
[----:B------:R-:W-:Y:S02]  /*54a0*/  FMUL.FTZ R2, R157, R2 ;  /* 0x000000029d027220 */ /* 0x000fe40000410000 */
[----:B------:R-:W-:Y:S02]  /*54b0*/  FMUL.FTZ R3, R155, R3 ;  /* 0x000000039b037220 */ /* 0x000fe40000410000 */
[----:B------:R-:W-:Y:S02]  /*54c0*/  FMUL.FTZ R17, R17, c[0x0][0x2ec] ;  /* 0x0000bb0011117a20 */ /* 0x000fe40000410000 */
[----:B------:R-:W-:Y:S02]  /*54d0*/  FMUL.FTZ R16, R16, c[0x0][0x2ec] ;  /* 0x0000bb0010107a20 */ /* 0x000fe40000410000 */
[----:B------:R-:W-:Y:S02]  /*54e0*/  FADD.FTZ R18, -R0, R18 ;  /* 0x0000001200127221 */ /* 0x000fe40000010100 */
[----:B------:R-:W-:Y:S02]  /*54f0*/  FFMA.FTZ R68, -R81, R81, 1 ;  /* 0x3f80000051447423 */ /* 0x000fe40000010151 */
[----:B------:R-:W-:Y:S02]  /*5500*/  FMUL.FTZ R71, R4, R71 ;  /* 0x0000004704477220 */ /* 0x000fe40000410000 */
[----:B------:R-:W-:Y:S02]  /*5510*/  FMUL.FTZ R70, R5, R70 ;  /* 0x0000004605467220 */ /* 0x000fe40000410000 */
[C---:B------:R-:W-:Y:S02]  /*5520*/  FADD.FTZ R4, -R0.reuse, R10 ;  /* 0x0000000a00047221 */ /* 0x040fe40000010100 */
[----:B------:R-:W-:Y:S02]  /*5530*/  FADD.FTZ R5, -R0, R11 ;  /* 0x0000000b00057221 */ /* 0x000fe40000010100 */
[----:B------:R-:W-:Y:S02]  /*5540*/  FMUL.FTZ R17, R2, R17 ;  /* 0x0000001102117220 */ /* 0x000fe40000410000 */
[----:B------:R-:W-:Y:S02]  /*5550*/  FMUL.FTZ R16, R3, R16 ;  /* 0x0000001003107220 */ /* 0x000fe40000410000 */
[C---:B------:R-:W-:Y:S02]  /*5560*/  FADD.FTZ R3, -R0.reuse, R14 ;  /* 0x0000000e00037221 */ /* 0x040fe40000010100 */
[----:B------:R-:W-:Y:S02]  /*5570*/  FADD.FTZ R6, -R0, R15 ;  /* 0x0000000f00067221 */ /* 0x000fe40000010100 */
[----:B------:R-:W-:Y:S02]  /*5580*/  FFMA.FTZ R13, -R91, R91, 1 ;  /* 0x3f8000005b0d7423 */ /* 0x000fe4000001015b */
[----:B------:R-:W-:Y:S02]  /*5590*/  FFMA.FTZ R12, -R90, R90, 1 ;  /* 0x3f8000005a0c7423 */ /* 0x000fe4000001015a */
[----:B------:R-:W-:Y:S02]  /*55a0*/  FADD.FTZ R2, -R0, R19 ;  /* 0x0000001300027221 */ /* 0x000fe40000010100 */
[----:B------:R-:W-:Y:S02]  /*55b0*/  FMUL.FTZ R0, R151, R18 ;  /* 0x0000001297007220 */ /* 0x000fe40000410000 */
[----:B------:R-:W-:Y:S02]  /*55c0*/  FFMA.FTZ R15, -R87, R87, 1 ;  /* 0x3f800000570f7423 */ /* 0x000fe40000010157 */
[----:B------:R-:W-:Y:S02]  /*55d0*/  FFMA.FTZ R14, -R86, R86, 1 ;  /* 0x3f800000560e7423 */ /* 0x000fe40000010156 */
[----:B------:R-:W-:Y:S02]  /*55e0*/  FFMA.FTZ R19, -R85, R85, 1 ;  /* 0x3f80000055137423 */ /* 0x000fe40000010155 */
[----:B------:R-:W-:Y:S02]  /*55f0*/  FFMA.FTZ R18, -R84, R84, 1 ;  /* 0x3f80000054127423 */ /* 0x000fe40000010154 */
[----:B------:R-:W-:Y:S02]  /*5600*/  FMUL.FTZ R8, R97, R8 ;  /* 0x0000000861087220 */ /* 0x000fe40000410000 */
[----:B------:R-:W-:Y:S02]  /*5610*/  FMUL.FTZ R68, R68, c[0x0][0x2ec] ;  /* 0x0000bb0044447a20 */ /* 0x000fe40000410000 */
[----:B------:R-:W-:Y:S02]  /*5620*/  FMUL.FTZ R4, R154, R4 ;  /* 0x000000049a047220 */ /* 0x000fe40000410000 */
[----:B------:R-:W-:Y:S02]  /*5630*/  FMUL.FTZ R5, R152, R5 ;  /* 0x0000000598057220 */ /* 0x000fe40000410000 */
[----:B------:R-:W-:Y:S02]  /*5640*/  FMUL.FTZ R13, R13, c[0x0][0x2ec] ;  /* 0x0000bb000d0d7a20 */ /* 0x000fe40000410000 */
[----:B------:R-:W-:Y:S02]  /*5650*/  FMUL.FTZ R12, R12, c[0x0][0x2ec] ;  /* 0x0000bb000c0c7a20 */ /* 0x000fe40000410000 */
[----:B------:R-:W-:Y:S02]  /*5660*/  FMUL.FTZ R3, R156, R3 ;  /* 0x000000039c037220 */ /* 0x000fe40000410000 */
[----:B------:R-:W-:Y:S02]  /*5670*/  FMUL.FTZ R6, R153, R6 ;  /* 0x0000000699067220 */ /* 0x000fe40000410000 */
        /* <DEDUP_REMOVED lines=88> */
.L_x_606:
        /* <DEDUP_REMOVED lines=138> */
.L_x_607:
        /* <DEDUP_REMOVED lines=462> */
.L_x_609:
        /* <DEDUP_REMOVED lines=15> */
.L_x_610:
        /* <DEDUP_REMOVED lines=46> */
.L_x_612:
[----:B------:R-:W-:Y:S05]  /*8550*/  BSYNC B0 ;  /* 0x0000000000007941 */ /* 0x000fea0003800000 */
.L_x_611:
        /* <DEDUP_REMOVED lines=20> */
.L_x_614:
[----:B------:R-:W-:Y:S05]  /*86a0*/  BSYNC B0 ;  /* 0x0000000000007941 */ /* 0x000fea0003800000 */
.L_x_613:
        /* <DEDUP_REMOVED lines=25> */
.L_x_616:
[----:B------:R-:W-:Y:S05]  /*8840*/  BSYNC B0 ;  /* 0x0000000000007941 */ /* 0x000fea0003800000 */
.L_x_615:
        /* <DEDUP_REMOVED lines=17> */
.L_x_587:
[----:B------:R-:W-:Y:S05]  /*8960*/  BSYNC B1 ;  /* 0x0000000000017941 */ /* 0x000fea0003800000 */
.L_x_573:
[----:B------:R-:W-:-:S04]  /*8970*/  IADD3 R235, R235, c[0x0][0xc], RZ ;  /* 0x00000300ebeb7a10 */ /* 0x000fc80007ffe0ff */
[----:B------:R-:W-:-:S13]  /*8980*/  ISETP.GE.AND P0, PT, R235, UR4, PT ;  /* 0x00000004eb007c0c */ /* 0x000fda000bf06270 */
[----:B------:R-:W-:Y:S01]  /*8990*/  @P0 CALL.REL.NOINC `(.L_x_617) ;  /* 0x0000001000000944 */ /* 0x000fe20003c00000 */
[----:B------:R-:W-:Y:S05]  /*89a0*/  BRA `(.L_x_618) ;  /* 0xffff7f1000007947 */ /* 0x000fea000383ffff */
.L_x_617:
[----:B------:R-:W-:Y:S05]  /*89b0*/  EXIT ;  /* 0x000000000000794d */ /* 0x000fea0003800000 */
.L_x_619:
        /* <DEDUP_REMOVED lines=12> */
.L_x_815:


//--------------------- .text._ZN5flash44flash_bwd_dq_dk_dv_loop_seqk_parallel_kernelI23Flash_bwd_kernel_traitsILi192ELi64ELi64ELi8ELi4ELi2ELi2ELb0ELb0EN7cutlass10bfloat16_tE19Flash_kernel_traitsILi192ELi64ELi64ELi8ES3_EELb1ELb1ELb0ELb0ELb0ELb1ELb0EEEvNS_16Flash_bwd_paramsE --------------------------
	.section	.text._ZN5flash44flash_bwd_dq_dk_dv_loop_seqk_parallel_kernelI23Flash_bwd_kernel_traitsILi192ELi64ELi64ELi8ELi4ELi2ELi2ELb0ELb0EN7cutlass10bfloat16_tE19Flash_kernel_traitsILi192ELi64ELi64ELi8ES3_EELb1ELb1ELb0ELb0ELb0ELb1ELb0EEEvNS_16Flash_bwd_paramsE,"ax",@progbits
	.sectioninfo	@"SHI_REGISTERS=255"
	.align	128
        .global         _ZN5flash44flash_bwd_dq_dk_dv_loop_seqk_parallel_kernelI23Flash_bwd_kernel_traitsILi192ELi64ELi64ELi8ELi4ELi2ELi2ELb0ELb0EN7cutlass10bfloat16_tE19Flash_kernel_traitsILi192ELi64ELi64ELi8ES3_EELb1ELb1ELb0ELb0ELb0ELb1ELb0EEEvNS_16Flash_bwd_paramsE
        .type           _ZN5flash44flash_bwd_dq_dk_dv_loop_seqk_parallel_kernelI23Flash_bwd_kernel_traitsILi192ELi64ELi64ELi8ELi4ELi2ELi2ELb0ELb0EN7cutlass10bfloat16_tE19Flash_kernel_traitsILi192ELi64ELi64ELi8ES3_EELb1ELb1ELb0ELb0ELb0ELb1ELb0EEEvNS_16Flash_bwd_paramsE,@function
        .size           _ZN5flash44flash_bwd_dq_dk_dv_loop_seqk_parallel_kernelI23Flash_bwd_kernel_traitsILi192ELi64ELi64ELi8ELi4ELi2ELi2ELb0ELb0EN7cutlass10bfloat16_tE19Flash_kernel_traitsILi192ELi64ELi64ELi8ES3_EELb1ELb1ELb0ELb0ELb0ELb1ELb0EEEvNS_16Flash_bwd_paramsE,(.L_x_816 - _ZN5flash44flash_bwd_dq_dk_dv_loop_seqk_parallel_kernelI23Flash_bwd_kernel_traitsILi192ELi64ELi64ELi8ELi4ELi2ELi2ELb0ELb0EN7cutlass10bfloat16_tE19Flash_kernel_traitsILi192ELi64ELi64ELi8ES3_EELb1ELb1ELb0ELb0ELb0ELb1ELb0EEEvNS_16Flash_bwd_paramsE)
        .other          _ZN5flash44flash_bwd_dq_dk_dv_loop_seqk_parallel_kernelI23Flash_bwd_kernel_traitsILi192ELi64ELi64ELi8ELi4ELi2ELi2ELb0ELb0EN7cutlass10bfloat16_tE19Flash_kernel_traitsILi192ELi64ELi64ELi8ES3_EELb1ELb1ELb0ELb0ELb0ELb1ELb0EEEvNS_16Flash_bwd_paramsE,@"STO_CUDA_ENTRY STV_DEFAULT"
_ZN5flash44flash_bwd_dq_dk_dv_loop_seqk_parallel_kernelI23Flash_bwd_kernel_traitsILi192ELi64ELi64ELi8ELi4ELi2ELi2ELb0ELb0EN7cutlass10bfloat16_tE19Flash_kernel_traitsILi192ELi64ELi64ELi8ES3_EELb1ELb1ELb0ELb0ELb0ELb1ELb0EEEvNS_16Flash_bwd_paramsE:
.text._ZN5flash44flash_bwd_dq_dk_dv_loop_seqk_parallel_kernelI23Flash_bwd_kernel_traitsILi192ELi64ELi64ELi8ELi4ELi2ELi2ELb0ELb0EN7cutlass10bfloat16_tE19Flash_kernel_traitsILi192ELi64ELi64ELi8ES3_EELb1ELb1ELb0ELb0ELb0ELb1ELb0EEEvNS_16Flash_bwd_paramsE:
        /* <DEDUP_REMOVED lines=21> */
[----:B------:R-:W-:Y:S02]  /*0150*/  LOP3.LUT R5, R2, 0xfffffff0, RZ, 0xc0, !PT ;  /* 0xfffffff002057812 */ /* 0x000fe400078ec0ff */
[----:B------:R-:W-:-:S02]  /*0160*/  LEA.HI R10, R3, R11, RZ, 0x3 ;  /* 0x0000000b030a7211 */ /* 0x000fc400078f18ff */
[----:B------:R-:W-:Y:S02]  /*0170*/  LEA.HI R2, R2, R4, RZ, 0x1 ;  /* 0x0000000402027211 */ /* 0x000fe400078f08ff */
[--C-:B------:R-:W-:Y:S02]  /*0180*/  SHF.R.S32.HI R6, RZ, 0x2, R0.reuse ;  /* 0x00000002ff067819 */ /* 0x100fe40000011400 */
[----:B------:R-:W-:Y:S02]  /*0190*/  SHF.R.S32.HI R7, RZ, 0x1f, R0 ;  /* 0x0000001fff077819 */ /* 0x000fe40000011400 */
[----:B------:R-:W-:Y:S02]  /*01a0*/  LOP3.LUT R0, R0, 0x7ffffffc, RZ, 0xc0, !PT ;  /* 0x7ffffffc00007812 */ /* 0x000fe400078ec0ff */
[----:B------:R-:W-:Y:S02]  /*01b0*/  LOP3.LUT R9, R8, 0xffffffe0, RZ, 0xc0, !PT ;  /* 0xffffffe008097812 */ /* 0x000fe400078ec0ff */
[-C--:B------:R-:W-:Y:S01]  /*01c0*/  LEA.HI R245, R3, R11.reuse, RZ, 0x7 ;  /* 0x0000000b03f57211 */ /* 0x080fe200078f38ff */
[----:B------:R-:W-:Y:S01]  /*01d0*/  IMAD.IADD R15, R11, 0x1, -R0 ;  /* 0x000000010b0f7824 */ /* 0x000fe200078e0a00 */
[----:B------:R-:W-:Y:S01]  /*01e0*/  LEA.HI R14, R3, R11, RZ, 0x6 ;  /* 0x0000000b030e7211 */ /* 0x000fe200078f30ff */
[C---:B------:R-:W-:Y:S01]  /*01f0*/  IMAD.IADD R17, R11.reuse, 0x1, -R9 ;  /* 0x000000010b117824 */ /* 0x040fe200078e0a09 */
[----:B------:R-:W-:Y:S01]  /*0200*/  LOP3.LUT R3, R10, 0xfffffff8, RZ, 0xc0, !PT ;  /* 0xfffffff80a037812 */ /* 0x000fe200078ec0ff */
[----:B------:R-:W-:Y:S01]  /*0210*/  IMAD.IADD R9, R11, 0x1, -R5 ;  /* 0x000000010b097824 */ /* 0x000fe200078e0a05 */
[----:B------:R-:W-:-:S02]  /*0220*/  SHF.R.S32.HI R233, RZ, 0x3, R10 ;  /* 0x00000003ffe97819 */ /* 0x000fc4000001140a */
[----:B------:R-:W-:Y:S01]  /*0230*/  LOP3.LUT R2, R2, 0xfffffffe, RZ, 0xc0, !PT ;  /* 0xfffffffe02027812 */ /* 0x000fe200078ec0ff */
[----:B------:R-:W-:Y:S01]  /*0240*/  IMAD.IADD R3, R11, 0x1, -R3 ;  /* 0x000000010b037824 */ /* 0x000fe200078e0a03 */
[----:B------:R-:W-:Y:S01]  /*0250*/  SHF.R.S32.HI R20, RZ, 0x5, R8 ;  /* 0x00000005ff147819 */ /* 0x000fe20000011408 */
[----:B------:R-:W-:Y:S01]  /*0260*/  IMAD.SHL.U32 R5, R233, 0x40, RZ ;  /* 0x00000040e9057824 */ /* 0x000fe200078e00ff */
[----:B------:R-:W-:Y:S01]  /*0270*/  LEA.HI R0, R7, R6, RZ, 0x3 ;  /* 0x0000000607007211 */ /* 0x000fe200078f18ff */
[----:B------:R-:W-:Y:S01]  /*0280*/  IMAD.IADD R12, R4, 0x1, -R2 ;  /* 0x00000001040c7824 */ /* 0x000fe200078e0a02 */
[----:B------:R-:W-:Y:S01]  /*0290*/  LEA.HI R4, R8, R20, RZ, 0x1 ;  /* 0x0000001408047211 */ /* 0x000fe200078f08ff */
[----:B------:R-:W-:Y:S01]  /*02a0*/  IMAD.SHL.U32 R18, R3, 0x8, RZ ;  /* 0x0000000803127824 */ /* 0x000fe200078e00ff */
[----:B------:R-:W-:Y:S01]  /*02b0*/  LOP3.LUT R2, R0, 0xfffffff8, RZ, 0xc0, !PT ;  /* 0xfffffff800027812 */ /* 0x000fe200078ec0ff */
[----:B------:R1:W-:Y:S01]  /*02c0*/  STL [R1+0x8], R17 ;  /* 0x0000081101007387 */ /* 0x0003e20000100800 */
[----:B------:R-:W-:-:S02]  /*02d0*/  LOP3.LUT R0, R5, 0x1c0, RZ, 0xc0, !PT ;  /* 0x000001c005007812 */ /* 0x000fc400078ec0ff */
[----:B------:R-:W-:Y:S01]  /*02e0*/  LOP3.LUT R4, R4, 0xfffffffe, RZ, 0xc0, !PT ;  /* 0xfffffffe04047812 */ /* 0x000fe200078ec0ff */
[----:B------:R-:W-:Y:S01]  /*02f0*/  IMAD.IADD R6, R6, 0x1, -R2 ;  /* 0x0000000106067824 */ /* 0x000fe200078e0a02 */
[----:B------:R-:W-:Y:S02]  /*0300*/  LOP3.LUT R5, R0, 0x38, R18, 0xf8, !PT ;  /* 0x0000003800057812 */ /* 0x000fe400078ef812 */
[----:B------:R-:W-:Y:S01]  /*0310*/  SHF.R.U32.HI R2, RZ, 0x3, R0 ;  /* 0x00000003ff027819 */ /* 0x000fe20000011600 */
[C---:B------:R-:W-:Y:S01]  /*0320*/  IMAD.SHL.U32 R0, R3.reuse, 0x40, RZ ;  /* 0x0000004003007824 */ /* 0x040fe200078e00ff */
[C---:B------:R-:W-:Y:S01]  /*0330*/  LOP3.LUT P4, RZ, R3.reuse, 0x2, RZ, 0xc0, !PT ;  /* 0x0000000203ff7812 */ /* 0x040fe2000788c0ff */
[----:B------:R-:W-:Y:S01]  /*0340*/  IMAD.IADD R181, R20, 0x1, -R4 ;  /* 0x0000000114b57824 */ /* 0x000fe200078e0a04 */
[----:B------:R-:W-:Y:S01]  /*0350*/  LOP3.LUT P3, RZ, R3, 0x4, RZ, 0xc0, !PT ;  /* 0x0000000403ff7812 */ /* 0x000fe2000786c0ff */
[----:B------:R-:W-:Y:S01]  /*0360*/  IMAD.SHL.U32 R4, R12, 0x200, RZ ;  /* 0x000002000c047824 */ /* 0x000fe200078e00ff */
[----:B------:R-:W-:-:S02]  /*0370*/  SHF.R.S32.HI R3, RZ, 0x1f, R9 ;  /* 0x0000001fff037819 */ /* 0x000fc40000011409 */
[----:B------:R-:W-:Y:S01]  /*0380*/  LOP3.LUT R11, R5, R2, RZ, 0x3c, !PT ;  /* 0x00000002050b7212 */ /* 0x000fe200078e3cff */
[----:B------:R-:W-:Y:S01]  /*0390*/  IMAD.SHL.U32 R2, R181, 0x10, RZ ;  /* 0x00000010b5027824 */ /* 0x000fe200078e00ff */
[----:B------:R-:W-:Y:S02]  /*03a0*/  LOP3.LUT R0, R0, 0x1c0, RZ, 0xc0, !PT ;  /* 0x000001c000007812 */ /* 0x000fe400078ec0ff */
[----:B------:R-:W-:Y:S02]  /*03b0*/  LEA.HI R13, R3, R9, RZ, 0x3 ;  /* 0x00000009030d7211 */ /* 0x000fe400078f18ff */
[C---:B------:R-:W-:Y:S02]  /*03c0*/  LOP3.LUT R171, R0.reuse, 0x8, R10, 0xf8, !PT ;  /* 0x0000000800ab7812 */ /* 0x040fe400078ef80a */
[----:B------:R-:W-:Y:S02]  /*03d0*/  LOP3.LUT R7, R0, 0x10, R2, 0xf8, !PT ;  /* 0x0000001000077812 */ /* 0x000fe400078ef802 */
[----:B------:R-:W-:-:S02]  /*03e0*/  SHF.R.U32.HI R174, RZ, 0x3, R0 ;  /* 0x00000003ffae7819 */ /* 0x000fc40000011600 */
[----:B------:R-:W-:Y:S02]  /*03f0*/  SHF.R.S32.HI R245, RZ, 0x7, R245 ;  /* 0x00000007fff57819 */ /* 0x000fe400000114f5 */
[----:B------:R-:W-:Y:S02]  /*0400*/  LOP3.LUT R3, R13, 0xfffffff8, RZ, 0xc0, !PT ;  /* 0xfffffff80d037812 */ /* 0x000fe400078ec0ff */
[----:B------:R-:W-:Y:S01]  /*0410*/  LOP3.LUT R0, R6, 0x1, RZ, 0xc0, !PT ;  /* 0x0000000106007812 */ /* 0x000fe200078ec0ff */
[----:B------:R-:W-:Y:S01]  /*0420*/  IMAD R2, R245, 0x800, R4 ;  /* 0x00000800f5027824 */ /* 0x000fe200078e0204 */
[----:B------:R-:W-:Y:S01]  /*0430*/  LOP3.LUT R171, R171, R174, RZ, 0x3c, !PT ;  /* 0x000000aeabab7212 */ /* 0x000fe200078e3cff */
[----:B------:R-:W-:Y:S01]  /*0440*/  IMAD.IADD R21, R9, 0x1, -R3 ;  /* 0x0000000109157824 */ /* 0x000fe200078e0a03 */
[----:B------:R-:W-:Y:S01]  /*0450*/  ISETP.NE.U32.AND P0, PT, R0, 0x1, PT ;  /* 0x000000010000780c */ /* 0x000fe20003f05070 */
[----:B------:R-:W-:Y:S01]  /*0460*/  IMAD.SHL.U32 R3, R6, 0x40, RZ ;  /* 0x0000004006037824 */ /* 0x000fe200078e00ff */
[----:B------:R-:W-:Y:S01]  /*0470*/  SHF.R.S32.HI R0, RZ, 0x6, R14 ;  /* 0x00000006ff007819 */ /* 0x000fe2000001140e */
[----:B------:R-:W-:Y:S01]  /*0480*/  IMAD.IADD R171, R2, 0x1, R171 ;  /* 0x0000000102ab7824 */ /* 0x000fe200078e02ab */
[----:B------:R-:W-:Y:S01]  /*0490*/  LOP3.LUT R7, R7, 0x8, R10, 0xf8, !PT ;  /* 0x0000000807077812 */ /* 0x000fe200078ef80a */
[----:B------:R-:W-:Y:S01]  /*04a0*/  IMAD.SHL.U32 R22, R245, 0x20, RZ ;  /* 0x00000020f5167824 */ /* 0x000fe200078e00ff */
[----:B------:R-:W-:Y:S01]  /*04b0*/  SHF.R.S32.HI R5, RZ, 0x1f, R8 ;  /* 0x0000001fff057819 */ /* 0x000fe20000011408 */
[----:B------:R-:W-:Y:S01]  /*04c0*/  IMAD R16, R0, 0x200, R11 ;  /* 0x0000020000107824 */ /* 0x000fe200078e020b */
[----:B------:R-:W-:Y:S01]  /*04d0*/  LOP3.LUT R174, R4, R7, R174, 0xf6, !PT ;  /* 0x0000000704ae7212 */ /* 0x000fe200078ef6ae */
[----:B------:R-:W-:Y:S01]  /*04e0*/  IMAD.SHL.U32 R2, R0, 0x8, RZ ;  /* 0x0000000800027824 */ /* 0x000fe200078e00ff */
[----:B------:R-:W-:Y:S01]  /*04f0*/  LOP3.LUT R0, R3, 0x1c0, RZ, 0xc0, !PT ;  /* 0x000001c003007812 */ /* 0x000fe200078ec0ff */
[----:B------:R-:W-:Y:S01]  /*0500*/  IMAD.SHL.U32 R4, R12, 0x20, RZ ;  /* 0x000000200c047824 */ /* 0x000fe200078e00ff */
[----:B------:R-:W-:Y:S01]  /*0510*/  LEA.HI R5, R5, R20, RZ, 0x2 ;  /* 0x0000001405057211 */ /* 0x000fe200078f10ff */
[----:B------:R-:W-:Y:S01]  /*0520*/  IMAD.SHL.U32 R7, R15, 0x2, RZ ;  /* 0x000000020f077824 */ /* 0x000fe200078e00ff */
[----:B------:R-:W-:Y:S01]  /*0530*/  LOP3.LUT R2, R2, 0x18, RZ, 0xc0, !PT ;  /* 0x0000001802027812 */ /* 0x000fe200078ec0ff */
[----:B------:R1:W-:Y:S01]  /*0540*/  STL [R1+0x10], R21 ;  /* 0x0000101501007387 */ /* 0x0003e20000100800 */
[----:B------:R-:W-:Y:S01]  /*0550*/  SHF.R.U32.HI R3, RZ, 0x3, R0 ;  /* 0x00000003ff037819 */ /* 0x000fe20000011600 */
[----:B------:R-:W-:Y:S01]  /*0560*/  IMAD.SHL.U32 R172, R171, 0x2, RZ ;  /* 0x00000002abac7824 */ /* 0x000fe200078e00ff */
[----:B------:R-:W-:Y:S01]  /*0570*/  LOP3.LUT R5, R5, 0xfffffffc, RZ, 0xc0, !PT ;  /* 0xfffffffc05057812 */ /* 0x000fe200078ec0ff */
[----:B------:R1:W-:Y:S01]  /*0580*/  STL [R1+0xc], R16 ;  /* 0x00000c1001007387 */ /* 0x0003e20000100800 */
[----:B------:R-:W-:Y:S01]  /*0590*/  LOP3.LUT R8, R2, 0x20, R4, 0xf8, !PT ;  /* 0x0000002002087812 */ /* 0x000fe200078ef804 */
[----:B------:R-:W-:Y:S01]  /*05a0*/  IMAD.SHL.U32 R4, R13, 0x40, RZ ;  /* 0x000000400d047824 */ /* 0x000fe200078e00ff */
[----:B------:R-:W-:Y:S01]  /*05b0*/  LOP3.LUT R9, R3, R0, R2, 0x1e, !PT ;  /* 0x0000000003097212 */ /* 0x000fe200078e1e02 */
[----:B------:R-:W-:Y:S01]  /*05c0*/  IMAD.SHL.U32 R2, R21, 0x40, RZ ;  /* 0x0000004015027824 */ /* 0x000fe200078e00ff */
[----:B------:R-:W-:Y:S01]  /*05d0*/  LOP3.LUT R0, R0, 0x20, R22, 0xf8, !PT ;  /* 0x0000002000007812 */ /* 0x000fe200078ef816 */
[----:B------:R-:W-:Y:S01]  /*05e0*/  IMAD.IADD R246, R20, 0x1, -R5 ;  /* 0x0000000114f67824 */ /* 0x000fe200078e0a05 */
[----:B------:R-:W-:Y:S01]  /*05f0*/  R2P PR, R6, 0x6 ;  /* 0x0000000606007804 */ /* 0x000fe20000000000 */
[----:B------:R-:W-:Y:S01]  /*0600*/  IMAD.SHL.U32 R5, R12, 0x8, RZ ;  /* 0x000000080c057824 */ /* 0x000fe200078e00ff */
[----:B------:R-:W-:Y:S01]  /*0610*/  LOP3.LUT R2, R2, 0x1c0, RZ, 0xc0, !PT ;  /* 0x000001c002027812 */ /* 0x000fe200078ec0ff */
[----:B------:R-:W-:Y:S01]  /*0620*/  IMAD.SHL.U32 R196, R16, 0x2, RZ ;  /* 0x0000000210c47824 */ /* 0x000fe200078e00ff */
[----:B------:R-:W-:Y:S01]  /*0630*/  LOP3.LUT R6, R0, R3, RZ, 0x3c, !PT ;  /* 0x0000000300067212 */ /* 0x000fe200078e3cff */
[----:B------:R-:W-:Y:S01]  /*0640*/  IMAD R0, R246, 0x400, R7 ;  /* 0x00000400f6007824 */ /* 0x000fe200078e0207 */
[----:B------:R-:W-:-:S02]  /*0650*/  SHF.R.S32.HI R19, RZ, 0x1f, R18 ;  /* 0x0000001fff137819 */ /* 0x000fc40000011412 */
[----:B------:R-:W-:Y:S01]  /*0660*/  SHF.R.U32.HI R3, RZ, 0x3, R2 ;  /* 0x00000003ff037819 */ /* 0x000fe20000011602 */
[----:B------:R-:W-:Y:S01]  /*0670*/  IMAD.IADD R6, R0, 0x1, R6 ;  /* 0x0000000100067824 */ /* 0x000fe200078e0206 */
[----:B------:R-:W-:Y:S01]  /*0680*/  LOP3.LUT R5, R2, 0x8, R5, 0xf8, !PT ;  /* 0x0000000802057812 */ /* 0x000fe200078ef805 */
[----:B------:R1:W-:Y:S01]  /*0690*/  STL.64 [R1], R18 ;  /* 0x0000001201007387 */ /* 0x0003e20000100a00 */
        /* <DEDUP_REMOVED lines=27> */
[----:B------:R-:W-:Y:S01]  /*0850*/  SHF.R.S32.HI R2, RZ, 0x1f, R233 ;  /* 0x0000001fff027819 */ /* 0x000fe200000114e9 */
[----:B------:R-:W-:Y:S01]  /*0860*/  IMAD.SHL.U32 R174, R174, 0x2, RZ ;  /* 0x00000002aeae7824 */ /* 0x000fe200078e00ff */
[----:B------:R-:W-:Y:S01]  /*0870*/  LEA R181, R181, 0x1e000, 0x1 ;  /* 0x0001e000b5b57811 */ /* 0x000fe200078e08ff */
[----:B------:R-:W-:Y:S01]  /*0880*/  IMAD.IADD R206, R206, 0x1, R205 ;  /* 0x00000001cece7824 */ /* 0x000fe200078e02cd */
[----:B-1----:R-:W-:-:S02]  /*0890*/  @P2 IADD3 R236, R235, -0x40, RZ ;  /* 0xffffffc0ebec2810 */ /* 0x002fc40007ffe0ff */
.L_x_648:
[----:B-1----:R-:W1:Y:S01]  /*08a0*/  S2R R32, SR_CTAID.Y ;  /* 0x0000000000207919 */ /* 0x002e620000002600 */
[----:B------:R-:W2:Y:S01]  /*08b0*/  LDC.U8 R0, c[0x0][0x312] ;  /* 0x0000c480ff007b82 */ /* 0x000ea20000000000 */
[----:B------:R-:W-:-:S02]  /*08c0*/  ISETP.NE.U32.AND P4, PT, RZ, c[0x0][0x240], PT ;  /* 0x00009000ff007a0c */ /* 0x000fc40003f85070 */
[----:B------:R-:W3:Y:S01]  /*08d0*/  S2R R2, SR_CTAID.Y ;  /* 0x0000000000027919 */ /* 0x000ee20000002600 */
        /* <DEDUP_REMOVED lines=31> */
.L_x_620:
        /* <DEDUP_REMOVED lines=45> */
.L_x_622:
        /* <DEDUP_REMOVED lines=15> */
.L_x_623:
[----:B------:R-:W-:Y:S01]  /*0e90*/  IABS R10, c[0x0][0x1c8] ;  /* 0x00007200000a7a13 */ /* 0x000fe20000000000 */
[----:B------:R-:W1:Y:S01]  /*0ea0*/  S2R R33, SR_CTAID.Z ;  /* 0x0000000000217919 */ /* 0x000e620000002700 */
[----:B------:R-:W2:Y:S01]  /*0eb0*/  LDC.U8 R17, c[0x0][0x328] ;  /* 0x0000ca00ff117b82 */ /* 0x000ea20000000000 */
[----:B------:R-:W-:Y:S01]  /*0ec0*/  IMAD.MOV.U32 R13, RZ, RZ, c[0x0][0x224] ;  /* 0x00008900ff0d7624 */ /* 0x000fe200078e00ff */
[----:B------:R-:W3:Y:S01]  /*0ed0*/  I2F.RP R2, R10 ;  /* 0x0000000a00027306 */ /* 0x000ee20000209400 */
[----:B------:R-:W-:-:S03]  /*0ee0*/  @P1 IMAD.WIDE.U32 R4, R0, c[0x0][0x370], RZ ;  /* 0x0000dc0000041a25 */ /* 0x000fc600078e00ff */
[----:B------:R-:W-:Y:S01]  /*0ef0*/  SHF.R.S32.HI R13, RZ, 0x1f, R13 ;  /* 0x0000001fff0d7819 */ /* 0x000fe2000001140d */
[----:B------:R-:W-:Y:S01]  /*0f00*/  @P1 IMAD R12, R0, c[0x0][0x374], R5 ;  /* 0x0000dd00000c1a24 */ /* 0x000fe200078e0205 */
[----:B------:R-:W-:Y:S01]  /*0f10*/  @P1 MOV R11, R4 ;  /* 0x00000004000b1202 */ /* 0x000fe20000000f00 */
[C---:B------:R-:W-:Y:S01]  /*0f20*/  @!P1 IMAD.WIDE.U32 R4, R32.reuse, c[0x0][0x368], RZ ;  /* 0x0000da0020049a25 */ /* 0x040fe200078e00ff */
[----:B------:R-:W4:Y:S03]  /*0f30*/  LDC.U8 R19, c[0x0][0x3d0] ;  /* 0x0000f400ff137b82 */ /* 0x000f260000000000 */
[----:B------:R-:W-:Y:S02]  /*0f40*/  IMAD.MOV.U32 R28, RZ, RZ, c[0x0][0x22c] ;  /* 0x00008b00ff1c7624 */ /* 0x000fe400078e00ff */
        /* <DEDUP_REMOVED lines=44> */
[----:B------:R-:W-:-:S03]  /*1210*/  IMAD.WIDE.U32 R6, R20, R6, RZ ;  /* 0x0000000614067225 */ /* 0x000fc600078e00ff */
[----:B------:R-:W-:Y:S01]  /*1220*/  @P1 IADD3 R14, R5, R3, RZ ;  /* 0x00000003050e1210 */ /* 0x000fe20007ffe0ff */
[----:B------:R-:W-:Y:S01]  /*1230*/  IMAD R8, R20, R8, R10 ;  /* 0x0000000814087224 */ /* 0x000fe200078e020a */
[----:B------:R-:W-:Y:S01]  /*1240*/  @P6 IADD3 R2, R2, 0x1, RZ ;  /* 0x0000000102026810 */ /* 0x000fe20007ffe0ff */
[----:B------:R-:W-:Y:S01]  /*1250*/  @P2 IMAD R4, R32, c[0x0][0x214], RZ ;  /* 0x0000850020042a24 */ /* 0x000fe200078e02ff */
[----:B----4-:R-:W-:Y:S01]  /*1260*/  ISETP.NE.AND P6, PT, R19, RZ, PT ;  /* 0x000000ff1300720c */ /* 0x010fe20003fc5270 */
[C---:B-1----:R-:W-:Y:S01]  /*1270*/  IMAD.WIDE.U32 R20, R13.reuse, c[0x0][0x3d8], RZ ;  /* 0x0000f6000d147a25 */ /* 0x042fe200078e00ff */
[----:B------:R-:W-:Y:S02]  /*1280*/  SHF.R.S32.HI R19, RZ, 0x1f, R18 ;  /* 0x0000001fff137819 */ /* 0x000fe40000011412 */
[----:B------:R-:W-:Y:S01]  /*1290*/  @P2 SEL R4, R4, R0, !P1 ;  /* 0x0000000004042207 */ /* 0x000fe20004800000 */
[----:B------:R-:W-:Y:S01]  /*12a0*/  IMAD.MOV.U32 R10, RZ, RZ, R2 ;  /* 0x000000ffff0a7224 */ /* 0x000fe200078e0002 */
[----:B------:R-:W-:Y:S01]  /*12b0*/  SEL R20, R20, RZ, P6 ;  /* 0x000000ff14147207 */ /* 0x000fe20003000000 */
[----:B------:R-:W-:Y:S01]  /*12c0*/  IMAD R3, R13, c[0x0][0x3dc], R21 ;  /* 0x0000f7000d037a24 */ /* 0x000fe200078e0215 */
[----:B------:R-:W-:Y:S01]  /*12d0*/  IADD3 R8, R7, R8, RZ ;  /* 0x0000000807087210 */ /* 0x000fe20007ffe0ff */
        /* <DEDUP_REMOVED lines=17> */
.L_x_624:
[----:B------:R-:W-:-:S04]  /*13f0*/  IMAD R0, R32, c[0x0][0x1c0], R33 ;  /* 0x0000700020007a24 */ /* 0x000fc800078e0221 */
[----:B------:R-:W-:Y:S02]  /*1400*/  IMAD R0, R0, c[0x0][0x224], RZ ;  /* 0x0000890000007a24 */ /* 0x000fe400078e02ff */
.L_x_625:
[----:B------:R-:W2:Y:S04]  /*1410*/  LDL.64 R36, [R1] ;  /* 0x0000000001247983 */ /* 0x000ea80000100a00 */
[----:B------:R-:W3:Y:S01]  /*1420*/  LDL R31, [R1+0x8] ;  /* 0x00000800011f7983 */ /* 0x000ee20000100800 */
[----:B------:R-:W-:Y:S01]  /*1430*/  IMAD R28, R28, c[0x0][0x1c0], RZ ;  /* 0x000070001c1c7a24 */ /* 0x000fe200078e02ff */
[----:B------:R-:W-:Y:S01]  /*1440*/  SHF.R.S32.HI R34, RZ, 0x1f, R233 ;  /* 0x0000001fff227819 */ /* 0x000fe200000114e9 */
[C---:B------:R-:W-:Y:S01]  /*1450*/  IMAD.IADD R5, R9.reuse, 0x1, R0 ;  /* 0x0000000109057824 */ /* 0x040fe200078e0200 */
[----:B------:R-:W1:Y:S01]  /*1460*/  S2R R38, SR_TID.X ;  /* 0x0000000000267919 */ /* 0x000e620000002100 */
[----:B------:R-:W-:Y:S01]  /*1470*/  IMAD R0, R16, c[0x0][0x370], RZ ;  /* 0x0000dc0010007a24 */ /* 0x000fe200078e02ff */
[----:B------:R-:W-:Y:S01]  /*1480*/  BSSY B1, `(.L_x_621) ;  /* 0x0000690000017945 */ /* 0x000fe20003800000 */
[----:B------:R-:W-:Y:S01]  /*1490*/  IMAD.IADD R198, R9, 0x1, R4 ;  /* 0x0000000109c67824 */ /* 0x000fe200078e0204 */
[----:B------:R-:W4:Y:S01]  /*14a0*/  S2R R39, SR_TID.X ;  /* 0x0000000000277919 */ /* 0x000f220000002100 */
[----:B------:R-:W-:Y:S01]  /*14b0*/  IADD3 R4, P3, R233, R9, RZ ;  /* 0x00000009e9047210 */ /* 0x000fe20007f7e0ff */
[----:B------:R-:W-:Y:S01]  /*14c0*/  IMAD.MOV.U32 R199, RZ, RZ, 0x4 ;  /* 0x00000004ffc77424 */ /* 0x000fe200078e00ff */
[----:B-1----:R-:W-:-:S04]  /*14d0*/  SHF.R.S32.HI R38, RZ, 0x1f, R38 ;  /* 0x0000001fff267819 */ /* 0x002fc80000011426 */
[----:B----4-:R-:W-:-:S04]  /*14e0*/  LEA.HI R38, R38, R39, RZ, 0x5 ;  /* 0x0000002726267211 */ /* 0x010fc800078f28ff */
[----:B------:R-:W-:Y:S02]  /*14f0*/  SHF.R.S32.HI R38, RZ, 0x5, R38 ;  /* 0x00000005ff267819 */ /* 0x000fe40000011426 */
[----:B--2---:R-:W-:Y:S01]  /*1500*/  IADD3 R2, P1, R36, R11, RZ ;  /* 0x0000000b24027210 */ /* 0x004fe20007f3e0ff */
[----:B------:R-:W-:-:S04]  /*1510*/  IMAD.SHL.U32 R11, R28, 0x40, RZ ;  /* 0x000000401c0b7824 */ /* 0x000fc800078e00ff */
[----:B------:R-:W-:Y:S01]  /*1520*/  IMAD.X R3, R37, 0x1, R12, P1 ;  /* 0x0000000125037824 */ /* 0x000fe200008e060c */
[----:B------:R-:W-:Y:S01]  /*1530*/  IADD3 R7, P2, P1, R6, R11, R13 ;  /* 0x0000000b06077210 */ /* 0x000fe2000795e00d */
[C---:B------:R-:W-:Y:S01]  /*1540*/  IMAD R6, R9.reuse, c[0x0][0x374], R0 ;  /* 0x0000dd0009067a24 */ /* 0x040fe200078e0200 */
[----:B------:R-:W-:Y:S01]  /*1550*/  SHF.R.S32.HI R0, RZ, 0x1f, R11 ;  /* 0x0000001fff007819 */ /* 0x000fe2000001140b */
[----:B------:R-:W-:-:S03]  /*1560*/  IMAD.WIDE.U32 R2, R9, c[0x0][0x370], R2 ;  /* 0x0000dc0009027a25 */ /* 0x000fc600078e0002 */
[----:B------:R-:W-:Y:S01]  /*1570*/  IADD3.X R9, R8, R0, R30, P2, P1 ;  /* 0x0000000008097210 */ /* 0x000fe200017e241e */
[----:B------:R-:W-:Y:S01]  /*1580*/  IMAD.WIDE R12, R5, R199, c[0x0][0x3c8] ;  /* 0x0000f200050c7625 */ /* 0x000fe200078e02c7 */
[----:B------:R-:W-:Y:S02]  /*1590*/  IADD3 R0, -R200, R234, R18 ;  /* 0x000000eac8007210 */ /* 0x000fe40007ffe112 */
[----:B------:R-:W-:Y:S01]  /*15a0*/  IADD3 R3, R3, R6, RZ ;  /* 0x0000000603037210 */ /* 0x000fe20007ffe0ff */
[----:B------:R-:W-:Y:S01]  /*15b0*/  IMAD.X R5, R34, 0x1, R16, P3 ;  /* 0x0000000122057824 */ /* 0x000fe200018e0610 */
[----:B------:R-:W-:Y:S01]  /*15c0*/  IADD3 R6, R0, -c[0x0][0x2e8], RZ ;  /* 0x8000ba0000067a10 */ /* 0x000fe20007ffe0ff */
[----:B------:R-:W-:Y:S01]  /*15d0*/  IMAD.MOV.U32 R209, RZ, RZ, R12 ;  /* 0x000000ffffd17224 */ /* 0x000fe200078e000c */
[----:B------:R-:W-:Y:S01]  /*15e0*/  IADD3 R7, P2, P1, R20, R7, R17 ;  /* 0x0000000714077210 */ /* 0x000fe2000795e011 */
[----:B------:R-:W-:Y:S01]  /*15f0*/  IMAD R5, R5, c[0x0][0x190], RZ ;  /* 0x0000640005057a24 */ /* 0x000fe200078e02ff */
[----:B------:R-:W-:Y:S01]  /*1600*/  SHF.R.S32.HI R8, RZ, 0x1f, R6 ;  /* 0x0000001fff087819 */ /* 0x000fe20000011406 */
[----:B---3--:R-:W-:Y:S01]  /*1610*/  IMAD R0, R38, R28, R31 ;  /* 0x0000001c26007224 */ /* 0x008fe200078e021f */
[----:B------:R-:W-:Y:S01]  /*1620*/  IADD3.X R9, R15, R9, R14, P2, P1 ;  /* 0x000000090f097210 */ /* 0x000fe200017e240e */
[----:B------:R-:W-:Y:S01]  /*1630*/  IMAD R12, R4, c[0x0][0x194], R5 ;  /* 0x00006500040c7a24 */ /* 0x000fe200078e0205 */
[----:B------:R-:W-:Y:S01]  /*1640*/  LEA.HI R6, R8, R6, RZ, 0x6 ;  /* 0x0000000608067211 */ /* 0x000fe200078f30ff */
[----:B------:R-:W-:Y:S01]  /*1650*/  IMAD.WIDE.U32 R4, R4, c[0x0][0x190], R36 ;  /* 0x0000640004047a25 */ /* 0x000fe200078e0024 */
[----:B------:R-:W-:-:S02]  /*1660*/  IADD3 R7, P1, R0, R7, RZ ;  /* 0x0000000700077210 */ /* 0x000fc40007f3e0ff */
[----:B------:R-:W-:Y:S01]  /*1670*/  SHF.R.S32.HI R6, RZ, 0x6, R6 ;  /* 0x00000006ff067819 */ /* 0x000fe20000011406 */
[----:B------:R-:W-:Y:S01]  /*1680*/  IMAD R11, R29, c[0x0][0x378], RZ ;  /* 0x0000de001d0b7a24 */ /* 0x000fe200078e02ff */
[----:B------:R-:W-:Y:S01]  /*1690*/  IADD3 R4, P2, R27, R4, RZ ;  /* 0x000000041b047210 */ /* 0x000fe20007f5e0ff */
[C---:B------:R-:W-:Y:S01]  /*16a0*/  IMAD.WIDE.U32 R2, R33.reuse, c[0x0][0x378], R2 ;  /* 0x0000de0021027a25 */ /* 0x040fe200078e0002 */
[----:B------:R-:W-:Y:S02]  /*16b0*/  IMNMX R227, RZ, R6, !PT ;  /* 0x00000006ffe37217 */ /* 0x000fe40007800200 */
[----:B------:R-:W-:Y:S01]  /*16c0*/  IADD3.X R5, R22, R5, R12, P2, !PT ;  /* 0x0000000516057210 */ /* 0x000fe200017fe40c */
[----:B------:R-:W-:Y:S01]  /*16d0*/  IMAD R11, R33, c[0x0][0x37c], R11 ;  /* 0x0000df00210b7a24 */ /* 0x000fe200078e020b */
[----:B------:R-:W-:Y:S01]  /*16e0*/  ISETP.GT.AND P4, PT, R191, R227, PT ;  /* 0x000000e3bf00720c */ /* 0x000fe20003f84270 */
[----:B------:R-:W-:Y:S01]  /*16f0*/  IMAD R8, R29, c[0x0][0x1a8], RZ ;  /* 0x00006a001d087a24 */ /* 0x000fe200078e02ff */
[----:B------:R-:W-:Y:S01]  /*1700*/  LEA.HI.X.SX32 R9, R0, R9, 0x1, P1 ;  /* 0x0000000900097211 */ /* 0x000fe200008f0eff */
[----:B------:R-:W-:Y:S01]  /*1710*/  IMAD.IADD R3, R3, 0x1, R11 ;  /* 0x0000000103037824 */ /* 0x000fe200078e020b */
[----:B------:R-:W-:Y:S01]  /*1720*/  LEA R188, P1, R7, c[0x0][0x350], 0x2 ;  /* 0x0000d40007bc7a11 */ /* 0x000fe200078210ff */
[----:B------:R-:W-:Y:S01]  /*1730*/  IMAD R0, R34, c[0x0][0x370], RZ ;  /* 0x0000dc0022007a24 */ /* 0x000fe200078e02ff */
[----:B------:R-:W-:Y:S01]  /*1740*/  IADD3 R191, R191, -0x1, RZ ;  /* 0xffffffffbfbf7810 */ /* 0x000fe20007ffe0ff */
[----:B------:R-:W-:Y:S01]  /*1750*/  IMAD R8, R33, c[0x0][0x1ac], R8 ;  /* 0x00006b0021087a24 */ /* 0x000fe200078e0208 */
[----:B------:R-:W-:Y:S01]  /*1760*/  LEA.HI.X R189, R7, c[0x0][0x354], R9, 0x2, P1 ;  /* 0x0000d50007bd7a11 */ /* 0x000fe200008f1409 */
[----:B------:R-:W-:-:S04]  /*1770*/  IMAD.WIDE.U32 R4, R33, c[0x0][0x1a8], R4 ;  /* 0x00006a0021047a25 */ /* 0x000fc800078e0004 */
[----:B------:R-:W-:Y:S01]  /*1780*/  IMAD R0, R233, c[0x0][0x374], R0 ;  /* 0x0000dd00e9007a24 */ /* 0x000fe200078e0200 */
[----:B------:R-:W-:Y:S01]  /*1790*/  IADD3 R8, R5, R8, RZ ;  /* 0x0000000805087210 */ /* 0x000fe20007ffe0ff */
[----:B------:R-:W-:Y:S01]  /*17a0*/  IMAD.WIDE.U32 R2, R233, c[0x0][0x370], R2 ;  /* 0x0000dc00e9027a25 */ /* 0x000fe200078e0002 */
[----:B------:R-:W-:-:S03]  /*17b0*/  LEA R194, P3, R4, c[0x0][0x160], 0x1 ;  /* 0x0000580004c27a11 */ /* 0x000fc600078608ff */
[----:B------:R-:W-:Y:S01]  /*17c0*/  IMAD.IADD R0, R3, 0x1, R0 ;  /* 0x0000000103007824 */ /* 0x000fe200078e0200 */
[----:B------:R-:W-:Y:S01]  /*17d0*/  LEA R192, P2, R2, c[0x0][0x330], 0x1 ;  /* 0x0000cc0002c07a11 */ /* 0x000fe200078408ff */
[----:B------:R-:W-:Y:S01]  /*17e0*/  IMAD.MOV.U32 R208, RZ, RZ, R13 ;  /* 0x000000ffffd07224 */ /* 0x000fe200078e000d */
[----:B------:R-:W-:Y:S01]  /*17f0*/  LEA.HI.X R195, R4, c[0x0][0x164], R8, 0x1, P3 ;  /* 0x0000590004c37a11 */ /* 0x000fe200018f0c08 */
[----:B------:R-:W-:Y:S01]  /*1800*/  IMAD.WIDE R198, R198, R199, c[0x0][0x200] ;  /* 0x00008000c6c67625 */ /* 0x000fe200078e02c7 */
        /* <DEDUP_REMOVED lines=17> */
.L_x_627:
        /* <DEDUP_REMOVED lines=15> */
.L_x_628:
        /* <DEDUP_REMOVED lines=24> */
.L_x_630:
[----:B------:R-:W-:Y:S05]  /*1b90*/  BSYNC B0 ;  /* 0x0000000000007941 */ /* 0x000fea0003800000 */
.L_x_629:
        /* <DEDUP_REMOVED lines=16> */
.L_x_632:
[----:B------:R-:W-:Y:S05]  /*1ca0*/  BSYNC B0 ;  /* 0x0000000000007941 */ /* 0x000fea0003800000 */
.L_x_631:
        /* <DEDUP_REMOVED lines=22> */
.L_x_634:
[----:B------:R-:W-:Y:S05]  /*1e10*/  BSYNC B0 ;  /* 0x0000000000007941 */ /* 0x000fea0003800000 */
.L_x_633:
        /* <DEDUP_REMOVED lines=14> */
.L_x_626:
[----:B------:R-:W2:Y:S01]  /*1f00*/  LDL R22, [R1+0xc] ;  /* 0x00000c0001167983 */ /* 0x000ea20000100800 */
[----:B------:R-:W-:Y:S01]  /*1f10*/  IMAD R20, R191, -0x40, R234 ;  /* 0xffffffc0bf147824 */ /* 0x000fe200078e02ea */
[----:B------:R-:W-:Y:S01]  /*1f20*/  IADD3 R2, R233, 0x20, RZ ;  /* 0x00000020e9027810 */ /* 0x000fe20007ffe0ff */
[----:B------:R-:W-:-:S02]  /*1f30*/  IMAD R0, R228, -0x40, R200 ;  /* 0xffffffc0e4007824 */ /* 0x000fc400078e02c8 */
[----:B------:R-:W-:Y:S01]  /*1f40*/  IMAD.MOV.U32 R180, RZ, RZ, 0x40 ;  /* 0x00000040ffb47424 */ /* 0x000fe200078e00ff */
[----:B------:R-:W-:Y:S01]  /*1f50*/  ISETP.GE.AND P3, PT, R2, R20, PT ;  /* 0x000000140200720c */ /* 0x000fe20003f66270 */
[--C-:B------:R-:W-:Y:S01]  /*1f60*/  IMAD.WIDE.U32 R4, R18, c[0x0][0x1a0], R36.reuse ;  /* 0x0000680012047a25 */ /* 0x100fe200078e0024 */
[-C--:B------:R-:W-:Y:S02]  /*1f70*/  ISETP.GE.AND P1, PT, R2, R0.reuse, PT ;  /* 0x000000000200720c */ /* 0x080fe40003f26270 */
[----:B------:R-:W-:Y:S01]  /*1f80*/  ISETP.GE.AND P2, PT, R233, R0, PT ;  /* 0x00000000e900720c */ /* 0x000fe20003f46270 */
[----:B------:R-:W-:Y:S02]  /*1f90*/  IMAD R0, R19, c[0x0][0x198], RZ ;  /* 0x0000660013007a24 */ /* 0x000fe400078e02ff */
[----:B------:R-:W-:-:S04]  /*1fa0*/  IMAD.WIDE.U32 R2, R18, c[0x0][0x198], R36 ;  /* 0x0000660012027a25 */ /* 0x000fc800078e0024 */
[----:B------:R-:W-:Y:S01]  /*1fb0*/  IMAD R6, R19, c[0x0][0x1a0], RZ ;  /* 0x0000680013067a24 */ /* 0x000fe200078e02ff */
[----:B------:R-:W-:Y:S01]  /*1fc0*/  IADD3 R2, P4, R25, R2, RZ ;  /* 0x0000000219027210 */ /* 0x000fe20007f9e0ff */
[----:B------:R-:W-:Y:S01]  /*1fd0*/  IMAD R0, R18, c[0x0][0x19c], R0 ;  /* 0x0000670012007a24 */ /* 0x000fe200078e0200 */
[----:B------:R-:W-:Y:S01]  /*1fe0*/  IADD3 R4, P0, R23, R4, RZ ;  /* 0x0000000417047210 */ /* 0x000fe20007f1e0ff */
[----:B------:R-:W-:-:S04]  /*1ff0*/  IMAD.WIDE.U32 R12, R180, c[0x0][0x370], RZ ;  /* 0x0000dc00b40c7a25 */ /* 0x000fc800078e00ff */
[----:B------:R-:W-:Y:S02]  /*2000*/  IMAD R6, R18, c[0x0][0x1a4], R6 ;  /* 0x0000690012067a24 */ /* 0x000fe400078e0206 */
[----:B------:R-:W-:Y:S01]  /*2010*/  IMAD.WIDE.U32 R8, R180, c[0x0][0x190], RZ ;  /* 0x00006400b4087a25 */ /* 0x000fe200078e00ff */
[----:B------:R-:W-:Y:S02]  /*2020*/  @!P3 IADD3 R14, P5, R192, R12, RZ ;  /* 0x0000000cc00eb210 */ /* 0x000fe40007fbe0ff */
[----:B------:R-:W-:Y:S01]  /*2030*/  IADD3.X R3, R26, R3, R0, P4, !PT ;  /* 0x000000031a037210 */ /* 0x000fe200027fe400 */
[----:B------:R-:W-:Y:S01]  /*2040*/  IMAD R7, R180, c[0x0][0x374], RZ ;  /* 0x0000dd00b4077a24 */ /* 0x000fe200078e02ff */
[----:B------:R-:W-:Y:S01]  /*2050*/  IADD3.X R5, R24, R5, R6, P0, !PT ;  /* 0x0000000518057210 */ /* 0x000fe200007fe406 */
[----:B------:R-:W-:Y:S01]  /*2060*/  IMAD R11, R180, c[0x0][0x194], RZ ;  /* 0x00006500b40b7a24 */ /* 0x000fe200078e02ff */
[----:B------:R-:W-:Y:S01]  /*2070*/  @!P3 IADD3 R12, P0, R194, R8, RZ ;  /* 0x00000008c20cb210 */ /* 0x000fe20007f1e0ff */
[----:B------:R-:W-:Y:S01]  /*2080*/  IMAD R0, R21, c[0x0][0x1b0], RZ ;  /* 0x00006c0015007a24 */ /* 0x000fe200078e02ff */
[----:B------:R-:W-:Y:S01]  /*2090*/  @!P3 IADD3.X R15, R193, R13, R7, P5, !PT ;  /* 0x0000000dc10fb210 */ /* 0x000fe20002ffe407 */
[----:B------:R-:W-:Y:S01]  /*20a0*/  IMAD R6, R21, c[0x0][0x1b8], RZ ;  /* 0x00006e0015067a24 */ /* 0x000fe200078e02ff */
[----:B------:R-:W-:Y:S01]  /*20b0*/  @!P3 IADD3.X R13, R195, R9, R11, P0, !PT ;  /* 0x00000009c30db210 */ /* 0x000fe200007fe40b */
[C---:B------:R-:W-:Y:S01]  /*20c0*/  IMAD R7, R10.reuse, c[0x0][0x1b4], R0 ;  /* 0x00006d000a077a24 */ /* 0x040fe200078e0200 */
[----:B------:R-:W-:Y:S01]  /*20d0*/  @!P1 IADD3 R0, P0, R233, 0x20, RZ ;  /* 0x00000020e9009810 */ /* 0x000fe20007f1e0ff */
[C---:B------:R-:W-:Y:S01]  /*20e0*/  IMAD.WIDE.U32 R2, R10.reuse, c[0x0][0x1b0], R2 ;  /* 0x00006c000a027a25 */ /* 0x040fe200078e0002 */
[----:B------:R-:W-:Y:S01]  /*20f0*/  LEA.HI R8, R191, R191, RZ, 0x1 ;  /* 0x000000bfbf087211 */ /* 0x000fe200078f08ff */
[----:B------:R-:W3:Y:S02]  /*2100*/  LDL R21, [R1+0x10] ;  /* 0x0000100001157983 */ /* 0x000ee40000100800 */
[----:B------:R-:W-:-:S02]  /*2110*/  IMAD R9, R10, c[0x0][0x1bc], R6 ;  /* 0x00006f000a097a24 */ /* 0x000fc400078e0206 */
[----:B------:R-:W-:Y:S02]  /*2120*/  IMAD.IADD R3, R3, 0x1, R7 ;  /* 0x0000000103037824 */ /* 0x000fe400078e0207 */
[----:B------:R-:W-:Y:S02]  /*2130*/  @!P1 IMAD.X R6, RZ, RZ, R34, P0 ;  /* 0x000000ffff069224 */ /* 0x000fe400000e0622 */
[----:B------:R-:W-:Y:S01]  /*2140*/  IMAD.WIDE.U32 R10, R10, c[0x0][0x1b8], R4 ;  /* 0x00006e000a0a7a25 */ /* 0x000fe200078e0004 */
[----:B------:R-:W-:-:S03]  /*2150*/  @!P1 MOV R4, R2 ;  /* 0x0000000200049202 */ /* 0x000fc60000000f00 */
[----:B------:R-:W-:Y:S01]  /*2160*/  @!P2 IMAD R7, R34, c[0x0][0x198], RZ ;  /* 0x000066002207aa24 */ /* 0x000fe200078e02ff */
[----:B------:R-:W-:Y:S01]  /*2170*/  LOP3.LUT R8, R8, 0xfffffffe, RZ, 0xc0, !PT ;  /* 0xfffffffe08087812 */ /* 0x000fe200078ec0ff */
[----:B------:R-:W-:Y:S02]  /*2180*/  @!P1 IMAD.MOV.U32 R5, RZ, RZ, R3 ;  /* 0x000000ffff059224 */ /* 0x000fe400078e0003 */
[----:B------:R-:W-:Y:S02]  /*2190*/  @!P1 IMAD R6, R6, c[0x0][0x198], RZ ;  /* 0x0000660006069a24 */ /* 0x000fe400078e02ff */
[C---:B------:R-:W-:Y:S02]  /*21a0*/  @!P2 IMAD R7, R233.reuse, c[0x0][0x19c], R7 ;  /* 0x00006700e907aa24 */ /* 0x040fe400078e0207 */
[----:B------:R-:W-:-:S04]  /*21b0*/  @!P2 IMAD.WIDE.U32 R2, R233, c[0x0][0x198], R2 ;  /* 0x00006600e902aa25 */ /* 0x000fc800078e0002 */
[C---:B------:R-:W-:Y:S02]  /*21c0*/  @!P1 IMAD R17, R0.reuse, c[0x0][0x19c], R6 ;  /* 0x0000670000119a24 */ /* 0x040fe400078e0206 */
[----:B------:R-:W-:Y:S01]  /*21d0*/  @!P1 IMAD.WIDE.U32 R4, R0, c[0x0][0x198], R4 ;  /* 0x0000660000049a25 */ /* 0x000fe200078e0004 */
[----:B------:R-:W-:-:S03]  /*21e0*/  @!P1 IADD3 R0, P4, R233, 0x20, RZ ;  /* 0x00000020e9009810 */ /* 0x000fc60007f9e0ff */
[----:B------:R-:W-:Y:S01]  /*21f0*/  IMAD.IADD R16, R191, 0x1, -R8 ;  /* 0x00000001bf107824 */ /* 0x000fe200078e0a08 */
[C---:B------:R-:W-:Y:S01]  /*2200*/  @!P2 LEA R8, P0, R2.reuse, c[0x0][0x168], 0x1 ;  /* 0x00005a000208aa11 */ /* 0x040fe200078008ff */
[----:B------:R-:W-:Y:S01]  /*2210*/  @!P2 IMAD.IADD R7, R3, 0x1, R7 ;  /* 0x000000010307a824 */ /* 0x000fe200078e0207 */
[----:B------:R-:W-:Y:S01]  /*2220*/  @!P1 IADD3.X R6, RZ, R34, RZ, P4, !PT ;  /* 0x00000022ff069210 */ /* 0x000fe200027fe4ff */
[----:B------:R-:W-:Y:S01]  /*2230*/  IMAD.IADD R3, R11, 0x1, R9 ;  /* 0x000000010b037824 */ /* 0x000fe200078e0209 */
[----:B------:R-:W-:Y:S01]  /*2240*/  ISETP.GE.AND P4, PT, R233, R20, PT ;  /* 0x00000014e900720c */ /* 0x000fe20003f86270 */
[----:B------:R-:W-:Y:S01]  /*2250*/  @P6 BAR.SYNC.DEFER_BLOCKING 0x0 ;  /* 0x0000000000006b1d */ /* 0x000fe20000010000 */
[----:B------:R-:W-:Y:S01]  /*2260*/  @!P2 LEA.HI.X R9, R2, c[0x0][0x16c], R7, 0x1, P0 ;  /* 0x00005b000209aa11 */ /* 0x000fe200000f0c07 */
[----:B------:R-:W-:Y:S01]  /*2270*/  @!P1 IMAD.IADD R5, R5, 0x1, R17 ;  /* 0x0000000105059824 */ /* 0x000fe200078e0211 */
[----:B------:R-:W-:Y:S01]  /*2280*/  ISETP.NE.AND P0, PT, R16, 0x1, PT ;  /* 0x000000011000780c */ /* 0x000fe20003f05270 */
[----:B------:R-:W-:Y:S01]  /*2290*/  @!P1 IMAD R7, R6, c[0x0][0x1a0], RZ ;  /* 0x0000680006079a24 */ /* 0x000fe200078e02ff */
[----:B------:R-:W-:Y:S01]  /*22a0*/  @!P1 MOV R16, R10 ;  /* 0x0000000a00109202 */ /* 0x000fe20000000f00 */
[----:B------:R-:W-:-:S02]  /*22b0*/  @!P1 IMAD.MOV.U32 R17, RZ, RZ, R3 ;  /* 0x000000ffff119224 */ /* 0x000fc400078e0003 */
[C---:B------:R-:W-:Y:S02]  /*22c0*/  @!P1 IMAD R19, R0.reuse, c[0x0][0x1a4], R7 ;  /* 0x0000690000139a24 */ /* 0x040fe400078e0207 */
[----:B------:R-:W-:Y:S01]  /*22d0*/  @!P1 IMAD.WIDE.U32 R16, R0, c[0x0][0x1a0], R16 ;  /* 0x0000680000109a25 */ /* 0x000fe200078e0010 */
[----:B------:R-:W-:-:S03]  /*22e0*/  @!P1 LEA R6, P5, R4, c[0x0][0x168], 0x1 ;  /* 0x00005a0004069a11 */ /* 0x000fc600078a08ff */
[----:B------:R-:W-:Y:S01]  /*22f0*/  @!P2 IMAD.MOV.U32 R2, RZ, RZ, R10 ;  /* 0x000000ffff02a224 */ /* 0x000fe200078e000a */
[----:B------:R-:W-:Y:S01]  /*2300*/  @!P1 LEA.HI.X R7, R4, c[0x0][0x16c], R5, 0x1, P5 ;  /* 0x00005b0004079a11 */ /* 0x000fe200028f0c05 */
[----:B------:R-:W-:Y:S01]  /*2310*/  @!P2 IMAD R4, R34, c[0x0][0x1a0], RZ ;  /* 0x000068002204aa24 */ /* 0x000fe200078e02ff */
        /* <DEDUP_REMOVED lines=18> */
[----:B------:R-:W-:-:S02]  /*2440*/  @!P2 IMAD R4, R233, c[0x0][0x1a4], R4 ;  /* 0x00006900e904aa24 */ /* 0x000fc400078e0204 */
[----:B------:R-:W-:-:S04]  /*2450*/  @!P2 IMAD.WIDE.U32 R10, R233, c[0x0][0x1a0], R2 ;  /* 0x00006800e90aaa25 */ /* 0x000fc800078e0002 */
[----:B------:R-:W-:Y:S02]  /*2460*/  IMAD.MOV.U32 R230, RZ, RZ, c[0x0][0x308] ;  /* 0x0000c200ffe67624 */ /* 0x000fe400078e00ff */
[----:B------:R-:W-:Y:S01]  /*2470*/  IMAD.MOV.U32 R231, RZ, RZ, c[0x0][0x30c] ;  /* 0x0000c300ffe77624 */ /* 0x000fe200078e00ff */
[----:B--2---:R-:W-:-:S04]  /*2480*/  IADD3 R0, R22, 0x3000, RZ ;  /* 0x0000300016007810 */ /* 0x004fc80007ffe0ff */
[----:B------:R-:W-:-:S05]  /*2490*/  SEL R0, R0, R22, !P0 ;  /* 0x0000001600007207 */ /* 0x000fca0004000000 */
[----:B------:R-:W-:-:S05]  /*24a0*/  IMAD.SHL.U32 R190, R0, 0x2, RZ ;  /* 0x0000000200be7824 */ /* 0x000fca00078e00ff */
[----:B------:R1:W-:Y:S04]  /*24b0*/  @P4 STS [R190], RZ ;  /* 0x000000ffbe004388 */ /* 0x0003e80000000800 */
        /* <DEDUP_REMOVED lines=16> */
[----:B------:R1:W-:Y:S01]  /*25c0*/  @!P4 LDGSTS.E.BYPASS.LTC128B.128 [R190+0x4000], [R194.64+0x100] ;  /* 0x04000100c2becfae */ /* 0x0003e2000b901d46 */
[----:B------:R-:W-:-:S03]  /*25d0*/  @!P2 IMAD.IADD R0, R11, 0x1, R4 ;  /* 0x000000010b00a824 */ /* 0x000fc600078e0204 */
        /* <DEDUP_REMOVED lines=12> */
[----:B------:R-:W-:-:S03]  /*26a0*/  @!P2 LEA R4, P6, R10, c[0x0][0x170], 0x1 ;  /* 0x00005c000a04aa11 */ /* 0x000fc600078c08ff */
        /* <DEDUP_REMOVED lines=37> */
[----:B------:R-:W-:-:S03]  /*2900*/  ISETP.GE.AND P2, PT, R201, R20, PT ;  /* 0x00000014c900720c */ /* 0x000fc60003f46270 */
[----:B----4-:R4:W2:Y:S04]  /*2910*/  LDG.E.64 R4, [R230.64+0x8] ;  /* 0x00000806e6047981 */ /* 0x0108a8000c1e1b00 */
[----:B----4-:R-:W4:Y:S01]  /*2920*/  LDG.E.64 R230, [R230.64] ;  /* 0x00000006e6e67981 */ /* 0x010f22000c1e1b00 */
[----:B------:R-:W-:Y:S02]  /*2930*/  @!P1 IADD3 R3, R17, R19, RZ ;  /* 0x0000001311039210 */ /* 0x000fe40007ffe0ff */
[----:B------:R-:W-:-:S04]  /*2940*/  @!P1 LEA R2, P5, R16, c[0x0][0x170], 0x1 ;  /* 0x00005c0010029a11 */ /* 0x000fc800078a08ff */
[----:B------:R-:W-:Y:S02]  /*2950*/  @!P1 LEA.HI.X R3, R16, c[0x0][0x174], R3, 0x1, P5 ;  /* 0x00005d0010039a11 */ /* 0x000fe400028f0c03 */
[----:B------:R-:W-:-:S03]  /*2960*/  IADD3 R0, R201, 0x8, RZ ;  /* 0x00000008c9007810 */ /* 0x000fc60007ffe0ff */
[----:B------:R-:W-:Y:S01]  /*2970*/  @!PT LDS RZ, [RZ] ;  /* 0x00000000fffff984 */ /* 0x000fe20000000800 */
[----:B------:R-:W-:Y:S01]  /*2980*/  @!PT LDS RZ, [RZ] ;  /* 0x00000000fffff984 */ /* 0x000fe20000000800 */
[----:B------:R-:W-:Y:S01]  /*2990*/  @!PT LDS RZ, [RZ] ;  /* 0x00000000fffff984 */ /* 0x000fe20000000800 */
[----:B------:R1:W-:Y:S04]  /*29a0*/  @!P1 LDGSTS.E.BYPASS.LTC128B.128 [R196+0x19000], [R2.64] ;  /* 0x1900000002c49fae */ /* 0x0003e8000b901d46 */
[----:B------:R1:W-:Y:S04]  /*29b0*/  @!P1 LDGSTS.E.BYPASS.LTC128B.128 [R196+0x1b000], [R2.64+0x80] ;  /* 0x1b00008002c49fae */ /* 0x0003e8000b901d46 */
[----:B------:R1:W-:Y:S01]  /*29c0*/  @!P1 LDGSTS.E.BYPASS.LTC128B.128 [R196+0x1d000], [R2.64+0x100] ;  /* 0x1d00010002c49fae */ /* 0x0003e2000b901d46 */
[----:B------:R-:W-:Y:S01]  /*29d0*/  ISETP.GE.AND P1, PT, R0, R20, PT ;  /* 0x000000140000720c */ /* 0x000fe20003f26270 */
[----:B------:R-:W-:Y:S01]  /*29e0*/  IMAD R0, R32, c[0x0][0x1c0], R33 ;  /* 0x0000700020007a24 */ /* 0x000fe200078e0221 */
[----:B------:R-:W-:Y:S01]  /*29f0*/  MOV R203, 0x7f800000 ;  /* 0x7f80000000cb7802 */ /* 0x000fe20000000f00 */
[----:B------:R-:W-:Y:S01]  /*2a00*/  IMAD.MOV.U32 R202, RZ, RZ, 0x7f800000 ;  /* 0x7f800000ffca7424 */ /* 0x000fe200078e00ff */
[----:B------:R-:W0:Y:S01]  /*2a10*/  LDGDEPBAR ;  /* 0x00000000000079af */ /* 0x000e220000000000 */
[----:B------:R-:W-:-:S02]  /*2a20*/  IMAD.SHL.U32 R0, R0, 0x20, RZ ;  /* 0x0000002000007824 */ /* 0x000fc400078e00ff */
[----:B-1----:R-:W-:-:S05]  /*2a30*/  IMAD.WIDE R2, R201, 0x4, R198 ;  /* 0x00000004c9027825 */ /* 0x002fca00078e02c6 */
[----:B------:R1:W5:Y:S04]  /*2a40*/  @!P2 LDG.E R202, [R2.64] ;  /* 0x0000000602caa981 */ /* 0x000368000c1e1900 */
[----:B------:R1:W5:Y:S02]  /*2a50*/  @!P1 LDG.E R203, [R2.64+0x20] ;  /* 0x0000200602cb9981 */ /* 0x000364000c1e1900 */
[----:B-1----:R-:W-:Y:S02]  /*2a60*/  SHF.R.S32.HI R2, RZ, 0x1f, R0 ;  /* 0x0000001fff027819 */ /* 0x002fe40000011400 */
[--C-:B------:R-:W-:Y:S01]  /*2a70*/  SHF.R.S32.HI R3, RZ, 0x1f, R31.reuse ;  /* 0x0000001fff037819 */ /* 0x100fe2000001141f */
[----:B------:R-:W-:Y:S02]  /*2a80*/  IMAD.MOV.U32 R185, RZ, RZ, 0x20 ;  /* 0x00000020ffb97424 */ /* 0x000fe400078e00ff */
[----:B------:R-:W-:Y:S01]  /*2a90*/  IMAD.SHL.U32 R176, R187, 0x2, RZ ;  /* 0x00000002bbb07824 */ /* 0x000fe200078e00ff */
        /* <DEDUP_REMOVED lines=47> */
[----:B--2---:R-:W-:-:S02]  /*2d90*/  IADD3 R210, P2, P1, R0, R4, R31 ;  /* 0x0000000400d27210 */ /* 0x004fc4000795e01f */
[----:B------:R-:W-:-:S04]  /*2da0*/  IADD3 R0, R186, 0x3000, RZ ;  /* 0x00003000ba007810 */ /* 0x000fc80007ffe0ff */
[----:B------:R-:W-:-:S05]  /*2db0*/  SEL R0, R0, R186, !P0 ;  /* 0x000000ba00007207 */ /* 0x000fca0004000000 */
[----:B------:R-:W-:Y:S01]  /*2dc0*/  IMAD.SHL.U32 R168, R0, 0x2, RZ ;  /* 0x0000000200a87824 */ /* 0x000fe200078e00ff */
[----:B------:R-:W-:-:S05]  /*2dd0*/  MOV R0, c[0x0][0x22c] ;  /* 0x00008b0000007a02 */ /* 0x000fca0000000f00 */
[----:B------:R-:W-:Y:S01]  /*2de0*/  IMAD R0, R0, c[0x0][0x1c0], RZ ;  /* 0x0000700000007a24 */ /* 0x000fe200078e02ff */
[----:B------:R-:W-:Y:S02]  /*2df0*/  IADD3.X R239, R2, R5, R3, P2, P1 ;  /* 0x0000000502ef7210 */ /* 0x000fe400017e2403 */
[----:B------:R-:W-:Y:S01]  /*2e00*/  IADD3 R2, R187, 0x3000, RZ ;  /* 0x00003000bb027810 */ /* 0x000fe20007ffe0ff */
[----:B------:R-:W-:Y:S01]  /*2e10*/  IMAD.SHL.U32 R229, R0, 0x10, RZ ;  /* 0x0000001000e57824 */ /* 0x000fe200078e00ff */
[----:B------:R-:W-:Y:S01]  /*2e20*/  IADD3 R3, R234, 0x40, R18 ;  /* 0x00000040ea037810 */ /* 0x000fe20007ffe012 */
[----:B------:R-:W-:Y:S01]  /*2e30*/  IMAD.SHL.U32 R197, R0, 0x8, RZ ;  /* 0x0000000800c57824 */ /* 0x000fe200078e00ff */
[----:B------:R-:W-:Y:S02]  /*2e40*/  SEL R2, R2, R187, !P0 ;  /* 0x000000bb02027207 */ /* 0x000fe40004000000 */
[C---:B------:R-:W-:Y:S02]  /*2e50*/  IADD3 R251, R229.reuse, 0x20, RZ ;  /* 0x00000020e5fb7810 */ /* 0x040fe40007ffe0ff */
[----:B------:R-:W-:-:S02]  /*2e60*/  IADD3 R248, R229, 0x80, RZ ;  /* 0x00000080e5f87810 */ /* 0x000fc40007ffe0ff */
[C---:B------:R-:W-:Y:S02]  /*2e70*/  IADD3 R250, R229.reuse, 0x40, RZ ;  /* 0x00000040e5fa7810 */ /* 0x040fe40007ffe0ff */
[C---:B------:R-:W-:Y:S02]  /*2e80*/  IADD3 R249, R229.reuse, 0x60, RZ ;  /* 0x00000060e5f97810 */ /* 0x040fe40007ffe0ff */
[----:B------:R-:W-:Y:S01]  /*2e90*/  IADD3 R247, R229, 0xa0, RZ ;  /* 0x000000a0e5f77810 */ /* 0x000fe20007ffe0ff */
[----:B------:R-:W-:Y:S01]  /*2ea0*/  IMAD.SHL.U32 R175, R2, 0x2, RZ ;  /* 0x0000000202af7824 */ /* 0x000fe200078e00ff */
[----:B------:R-:W-:Y:S01]  /*2eb0*/  IADD3 R237, R3, -R200, RZ ;  /* 0x800000c803ed7210 */ /* 0x000fe20007ffe0ff */
[C---:B------:R-:W-:Y:S01]  /*2ec0*/  IMAD.IADD R244, R197.reuse, 0x1, R251 ;  /* 0x00000001c5f47824 */ /* 0x040fe200078e02fb */
[C---:B------:R-:W-:Y:S01]  /*2ed0*/  IADD3 R242, R197.reuse, R249, RZ ;  /* 0x000000f9c5f27210 */ /* 0x040fe20007ffe0ff */
[C---:B------:R-:W-:Y:S01]  /*2ee0*/  IMAD.IADD R241, R197.reuse, 0x1, R248 ;  /* 0x00000001c5f17824 */ /* 0x040fe200078e02f8 */
[C---:B----4-:R-:W-:Y:S01]  /*2ef0*/  IADD3 R4, R230.reuse, -0x61c88647, RZ ;  /* 0x9e3779b9e6047810 */ /* 0x050fe20007ffe0ff */
[----:B------:R-:W-:Y:S01]  /*2f00*/  IMAD.IADD R243, R197, 0x1, R250 ;  /* 0x00000001c5f37824 */ /* 0x000fe200078e02fa */
[----:B------:R-:W-:Y:S01]  /*2f10*/  IADD3 R3, R231, -0x4498517b, RZ ;  /* 0xbb67ae85e7037810 */ /* 0x000fe20007ffe0ff */
[----:B------:R-:W-:Y:S01]  /*2f20*/  IMAD.IADD R240, R197, 0x1, R247 ;  /* 0x00000001c5f07824 */ /* 0x000fe200078e02f7 */
[----:B------:R-:W-:-:S02]  /*2f30*/  IADD3 R2, R230, 0x3c6ef372, RZ ;  /* 0x3c6ef372e6027810 */ /* 0x000fc40007ffe0ff */
[C---:B------:R-:W-:Y:S02]  /*2f40*/  IADD3 R4, R231.reuse, 0x76cf5d0a, RZ ;  /* 0x76cf5d0ae7047810 */ /* 0x040fe40007ffe0ff */
[C---:B------:R-:W-:Y:S02]  /*2f50*/  IADD3 R3, R230.reuse, -0x255992d5, RZ ;  /* 0xdaa66d2be6037810 */ /* 0x040fe40007ffe0ff */
[C---:B------:R-:W-:Y:S02]  /*2f60*/  IADD3 R2, R231.reuse, 0x32370b8f, RZ ;  /* 0x32370b8fe7027810 */ /* 0x040fe40007ffe0ff */
[C---:B------:R-:W-:Y:S02]  /*2f70*/  IADD3 R4, R230.reuse, 0x78dde6e4, RZ ;  /* 0x78dde6e4e6047810 */ /* 0x040fe40007ffe0ff */
[----:B------:R-:W-:Y:S02]  /*2f80*/  IADD3 R3, R231, -0x126145ec, RZ ;  /* 0xed9eba14e7037810 */ /* 0x000fe40007ffe0ff */
[----:B------:R-:W-:Y:S01]  /*2f90*/  IADD3 R2, R230, 0x1715609d, RZ ;  /* 0x1715609de6027810 */ /* 0x000fe20007ffe0ff */
[----:B------:R-:W-:Y:S01]  /*2fa0*/  IMAD.IADD R5, R197, 0x1, R243 ;  /* 0x00000001c5057824 */ /* 0x000fe200078e02f3 */
[----:B---3--:R-:W-:-:S02]  /*2fb0*/  R2P PR, R21, 0x6 ;  /* 0x0000000615007804 */ /* 0x008fc40000000000 */
[----:B------:R-:W-:Y:S01]  /*2fc0*/  IADD3 R4, R231, -0x56f99767, RZ ;  /* 0xa9066899e7047810 */ /* 0x000fe20007ffe0ff */
[----:B------:R-:W-:Y:S01]  /*2fd0*/  IMAD.IADD R4, R197, 0x1, R242 ;  /* 0x00000001c5047824 */ /* 0x000fe200078e02f2 */
[----:B------:R-:W-:Y:S02]  /*2fe0*/  IADD3 R3, R230, -0x4ab325aa, RZ ;  /* 0xb54cda56e6037810 */ /* 0x000fe40007ffe0ff */
[----:B------:R-:W-:Y:S01]  /*2ff0*/  IADD3 R2, R231, 0x646e171e, RZ ;  /* 0x646e171ee7027810 */ /* 0x000fe20007ffe0ff */
[C---:B------:R-:W-:Y:S01]  /*3000*/  IMAD.IADD R2, R197.reuse, 0x1, R240 ;  /* 0x00000001c5027824 */ /* 0x040fe200078e02f0 */
[C---:B------:R-:W-:Y:S02]  /*3010*/  IADD3 R6, R197.reuse, R244, RZ ;  /* 0x000000f4c5067210 */ /* 0x040fe40007ffe0ff */
[C---:B------:R-:W-:Y:S01]  /*3020*/  IADD3 R3, R197.reuse, R241, RZ ;  /* 0x000000f1c5037210 */ /* 0x040fe20007ffe0ff */
[----:B------:R-:W-:Y:S01]  /*3030*/  IMAD.IADD R217, R197, 0x1, R4 ;  /* 0x00000001c5d97824 */ /* 0x000fe200078e0204 */
[----:B------:R-:W-:Y:S01]  /*3040*/  SEL R185, R185, 0xffffffe0, !P1 ;  /* 0xffffffe0b9b97807 */ /* 0x000fe20004800000 */
[C---:B------:R-:W-:Y:S01]  /*3050*/  IMAD.IADD R221, R197.reuse, 0x1, R6 ;  /* 0x00000001c5dd7824 */ /* 0x040fe200078e0206 */
[C---:B------:R-:W-:Y:S01]  /*3060*/  IADD3 R219, R197.reuse, R5, RZ ;  /* 0x00000005c5db7210 */ /* 0x040fe20007ffe0ff */
[C---:B------:R-:W-:Y:S01]  /*3070*/  IMAD.IADD R215, R197.reuse, 0x1, R3 ;  /* 0x00000001c5d77824 */ /* 0x040fe200078e0203 */
[----:B------:R-:W-:Y:S01]  /*3080*/  IADD3 R213, R197, R2, RZ ;  /* 0x00000002c5d57210 */ /* 0x000fe20007ffe0ff */
[----:B------:R-:W-:Y:S01]  /*3090*/  IMAD.IADD R182, R181, 0x1, R185 ;  /* 0x00000001b5b67824 */ /* 0x000fe200078e02b9 */
[----:B------:R-:W-:Y:S01]  /*30a0*/  SEL R180, R180, 0xffffffc0, !P2 ;  /* 0xffffffc0b4b47807 */ /* 0x000fe20005000000 */
[----:B------:R-:W-:Y:S01]  /*30b0*/  IMAD.IADD R177, R185, 0x1, R176 ;  /* 0x00000001b9b17824 */ /* 0x000fe200078e02b0 */
[C---:B------:R-:W-:Y:S01]  /*30c0*/  IADD3 R216, R197.reuse, R217, RZ ;  /* 0x000000d9c5d87210 */ /* 0x040fe20007ffe0ff */
[----:B------:R-:W-:-:S02]  /*30d0*/  IMAD.IADD R220, R197, 0x1, R221 ;  /* 0x00000001c5dc7824 */ /* 0x000fc400078e02dd */
[C---:B------:R-:W-:Y:S02]  /*30e0*/  IMAD.IADD R214, R197.reuse, 0x1, R215 ;  /* 0x00000001c5d67824 */ /* 0x040fe400078e02d7 */
[C---:B------:R-:W-:Y:S02]  /*30f0*/  IMAD.IADD R218, R197.reuse, 0x1, R219 ;  /* 0x00000001c5da7824 */ /* 0x040fe400078e02db */
[----:B------:R-:W-:Y:S01]  /*3100*/  IMAD.IADD R212, R197, 0x1, R213 ;  /* 0x00000001c5d47824 */ /* 0x000fe200078e02d5 */
[----:B------:R-:W-:Y:S01]  /*3110*/  CS2R R30, SRZ ;  /* 0x00000000001e7805 */ /* 0x000fe2000001ff00 */
[----:B------:R-:W-:Y:S01]  /*3120*/  CS2R R20, SRZ ;  /* 0x0000000000147805 */ /* 0x000fe2000001ff00 */
[----:B------:R-:W-:Y:S01]  /*3130*/  IMAD.WIDE.U32 R210, R210, -0x2daee0ad, RZ ;  /* 0xd2511f53d2d27825 */ /* 0x000fe200078e00ff */
[----:B------:R-:W-:Y:S02]  /*3140*/  IADD3 R183, R181, R180, RZ ;  /* 0x000000b4b5b77210 */ /* 0x000fe40007ffe0ff */
[C---:B------:R-:W-:Y:S01]  /*3150*/  IADD3 R184, R180.reuse, R182, RZ ;  /* 0x000000b6b4b87210 */ /* 0x040fe20007ffe0ff */
[C---:B------:R-:W-:Y:S01]  /*3160*/  IMAD.IADD R179, R180.reuse, 0x1, R176 ;  /* 0x00000001b4b37824 */ /* 0x040fe200078e02b0 */
[----:B------:R-:W-:Y:S01]  /*3170*/  IADD3 R178, R180, R177, RZ ;  /* 0x000000b1b4b27210 */ /* 0x000fe20007ffe0ff */
[C---:B------:R-:W-:Y:S01]  /*3180*/  IMAD.IADD R225, R197.reuse, 0x1, R218 ;  /* 0x00000001c5e17824 */ /* 0x040fe200078e02da */
[C---:B------:R-:W-:Y:S01]  /*3190*/  IADD3 R226, R197.reuse, R220, RZ ;  /* 0x000000dcc5e27210 */ /* 0x040fe20007ffe0ff */
[C---:B------:R-:W-:Y:S01]  /*31a0*/  IMAD.IADD R224, R197.reuse, 0x1, R216 ;  /* 0x00000001c5e07824 */ /* 0x040fe200078e02d8 */
[C---:B------:R-:W-:Y:S01]  /*31b0*/  IADD3 R223, R197.reuse, R214, RZ ;  /* 0x000000d6c5df7210 */ /* 0x040fe20007ffe0ff */
[----:B------:R-:W-:-:S02]  /*31c0*/  IMAD.IADD R222, R197, 0x1, R212 ;  /* 0x00000001c5de7824 */ /* 0x000fc400078e02d4 */
.L_x_638:
[----:B------:R-:W0:Y:S01]  /*31d0*/  LDGDEPBAR ;  /* 0x00000000000079af */ /* 0x000e220000000000 */
[C---:B------:R-:W-:Y:S01]  /*31e0*/  IMAD.IADD R0, R175.reuse, 0x1, R185 ;  /* 0x00000001af007824 */ /* 0x040fe200078e02b9 */
        /* <DEDUP_REMOVED lines=88> */
[----:B------:R-:W-:Y:S02]  /*3770*/  ISETP.LT.AND P6, PT, R238, R200, P6 ;  /* 0x000000c8ee00720c */ /* 0x000fe400037c1270 */
        /* <DEDUP_REMOVED lines=43> */
[----:B------:R-:W-:Y:S01]  /*3a30*/  IADD3 R86, R230, 0x78dde6e4, RZ ;  /* 0x78dde6e4e6567810 */ /* 0x000fe20007ffe0ff */
        /* <DEDUP_REMOVED lines=164> */
[----:B------:R-:W-:Y:S03]  /*4480*/  FSETP.GE.FTZ.AND P3, PT, R80, RZ, PT ;  /* 0x000000ff5000720b */ /* 0x000fe60003f76000 */
        /* <DEDUP_REMOVED lines=112> */
[C---:B-1----:R-:W-:Y:S08]  /*4b90*/  HMMA.16816.F32.BF16 R12, R68.reuse, R72, R12 ;  /* 0x00000048440c723c */ /* 0x042ff0000004180c */
[----:B------:R-:W-:Y:S07]  /*4ba0*/  HMMA.16816.F32.BF16 R16, R68, R74, R16 ;  /* 0x0000004a4410723c */ /* 0x000fee0000041810 */
[----:B------:R-:W-:Y:S09]  /*4bb0*/  FMUL.FTZ R70, R85, R8 ;  /* 0x0000000855467220 */ /* 0x000ff20000410000 */
[C---:B------:R-:W-:Y:S02]  /*4bc0*/  FADD.FTZ R5, -R2.reuse, R12 ;  /* 0x0000000c02057221 */ /* 0x040fe40000010100 */
[----:B------:R-:W-:Y:S03]  /*4bd0*/  FADD.FTZ R4, -R2, R13 ;  /* 0x0000000d02047221 */ /* 0x000fe60000010100 */
[-C--:B------:R-:W-:Y:S02]  /*4be0*/  FSEL R5, R5, R2.reuse, P4 ;  /* 0x0000000205057208 */ /* 0x080fe40002000000 */
[-C--:B------:R-:W-:Y:S01]  /*4bf0*/  FSEL R4, R4, R2.reuse, P3 ;  /* 0x0000000204047208 */ /* 0x080fe20001800000 */
[----:B------:R-:W-:Y:S01]  /*4c00*/  FADD.FTZ R3, -R2, R16 ;  /* 0x0000001002037221 */ /* 0x000fe20000010100 */
[----:B------:R-:W-:Y:S01]  /*4c10*/  FSETP.GE.FTZ.AND P4, PT, R86, RZ, PT ;  /* 0x000000ff5600720b */ /* 0x000fe20003f96000 */
[----:B------:R-:W-:Y:S01]  /*4c20*/  FMUL.FTZ R71, R83, R5 ;  /* 0x0000000553477220 */ /* 0x000fe20000410000 */
[----:B------:R-:W-:Y:S01]  /*4c30*/  FSETP.GE.FTZ.AND P3, PT, R82, RZ, PT ;  /* 0x000000ff5200720b */ /* 0x000fe20003f76000 */
[----:B------:R-:W-:Y:S01]  /*4c40*/  FADD.FTZ R5, -R0, R11 ;  /* 0x0000000b00057221 */ /* 0x000fe20000010100 */
[----:B------:R-:W-:Y:S01]  /*4c50*/  FSEL R3, R3, R2, P2 ;  /* 0x0000000203037208 */ /* 0x000fe20001000000 */
[----:B------:R-:W-:Y:S01]  /*4c60*/  @P1 FADD.FTZ R2, -R2, R17 ;  /* 0x0000001102021221 */ /* 0x000fe20000010100 */
[----:B------:R-:W-:Y:S01]  /*4c70*/  FSETP.GE.FTZ.AND P1, PT, R90, RZ, PT ;  /* 0x000000ff5a00720b */ /* 0x000fe20003f36000 */
[----:B------:R-:W-:Y:S01]  /*4c80*/  FMUL.FTZ R69, R80, R4 ;  /* 0x0000000450457220 */ /* 0x000fe20000410000 */
[----:B------:R-:W-:Y:S01]  /*4c90*/  FSEL R5, R5, R0, P4 ;  /* 0x0000000005057208 */ /* 0x000fe20002000000 */
[----:B------:R-:W-:Y:S01]  /*4ca0*/  FMUL.FTZ R68, R78, R3 ;  /* 0x000000034e447220 */ /* 0x000fe20000410000 */
[----:B------:R-:W-:Y:S01]  /*4cb0*/  ISETP.GT.AND P4, PT, R191, R227, PT ;  /* 0x000000e3bf00720c */ /* 0x000fe20003f84270 */
[----:B------:R-:W-:Y:S01]  /*4cc0*/  FADD.FTZ R3, -R0, R7 ;  /* 0x0000000700037221 */ /* 0x000fe20000010100 */
[----:B------:R-:W-:Y:S01]  /*4cd0*/  FSETP.GE.FTZ.AND P2, PT, R91, RZ, PT ;  /* 0x000000ff5b00720b */ /* 0x000fe20003f56000 */
[----:B------:R-:W-:Y:S01]  /*4ce0*/  FMUL.FTZ R17, R76, R2 ;  /* 0x000000024c117220 */ /* 0x000fe20000410000 */
[-C--:B------:R-:W-:Y:S01]  /*4cf0*/  FSEL R2, R10, R0.reuse, P0 ;  /* 0x000000000a027208 */ /* 0x080fe20000000000 */
[----:B------:R-:W-:Y:S01]  /*4d00*/  FADD.FTZ R4, -R0, R14 ;  /* 0x0000000e00047221 */ /* 0x000fe20000010100 */
[----:B------:R-:W-:Y:S01]  /*4d10*/  FSETP.GE.FTZ.AND P0, PT, R77, RZ, PT ;  /* 0x000000ff4d00720b */ /* 0x000fe20003f16000 */
[----:B------:R-:W-:Y:S01]  /*4d20*/  FMUL.FTZ R11, R86, R5 ;  /* 0x00000005560b7220 */ /* 0x000fe20000410000 */
[----:B------:R-:W-:Y:S01]  /*4d30*/  FSEL R3, R3, R0, P1 ;  /* 0x0000000003037208 */ /* 0x000fe20000800000 */
[----:B------:R-:W-:Y:S01]  /*4d40*/  FMUL.FTZ R12, R87, R2 ;  /* 0x00000002570c7220 */ /* 0x000fe20000410000 */
[-C--:B------:R-:W-:Y:S01]  /*4d50*/  FSEL R6, R6, R0.reuse, P2 ;  /* 0x0000000006067208 */ /* 0x080fe20001000000 */
[----:B------:R-:W-:Y:S01]  /*4d60*/  FADD.FTZ R2, -R0, R18 ;  /* 0x0000001200027221 */ /* 0x000fe20000010100 */
[----:B------:R-:W-:Y:S01]  /*4d70*/  FSETP.GE.FTZ.AND P2, PT, R81, RZ, PT ;  /* 0x000000ff5100720b */ /* 0x000fe20003f56000 */
[----:B------:R-:W-:Y:S01]  /*4d80*/  FMUL.FTZ R13, R90, R3 ;  /* 0x000000035a0d7220 */ /* 0x000fe20000410000 */
[----:B------:R-:W-:Y:S01]  /*4d90*/  FSETP.GE.FTZ.AND P1, PT, R79, RZ, PT ;  /* 0x000000ff4f00720b */ /* 0x000fe20003f36000 */
[----:B------:R-:W-:Y:S01]  /*4da0*/  FADD.FTZ R3, -R0, R15 ;  /* 0x0000000f00037221 */ /* 0x000fe20000010100 */
[----:B------:R-:W-:Y:S01]  /*4db0*/  FSEL R4, R4, R0, P3 ;  /* 0x0000000004047208 */ /* 0x000fe20001800000 */
[----:B------:R-:W-:Y:S01]  /*4dc0*/  FMUL.FTZ R16, R91, R6 ;  /* 0x000000065b107220 */ /* 0x000fe20000410000 */
[-C--:B------:R-:W-:Y:S02]  /*4dd0*/  FSEL R2, R2, R0.reuse, P1 ;  /* 0x0000000002027208 */ /* 0x080fe40000800000 */
[----:B------:R-:W-:Y:S01]  /*4de0*/  FSEL R3, R3, R0, P2 ;  /* 0x0000000003037208 */ /* 0x000fe20001000000 */
[----:B------:R-:W-:Y:S02]  /*4df0*/  @P0 FADD.FTZ R0, -R0, R19 ;  /* 0x0000001300000221 */ /* 0x000fe40000010100 */
        /* <DEDUP_REMOVED lines=11> */
[C---:B------:R-:W-:Y:S02]  /*4eb0*/  LEA R3, P0, R2.reuse, R194, 0x1 ;  /* 0x000000c202037211 */ /* 0x040fe400078008ff */
        /* <DEDUP_REMOVED lines=18> */
.L_x_636:
        /* <DEDUP_REMOVED lines=107> */
.L_x_637:
[----:B------:R-:W-:Y:S01]  /*5690*/  LDSM.16.M88.4 R96, [R181] ;  /* 0x00000000b560783b */ /* 0x000fe20000000200 */
[----:B-1----:R-:W-:Y:S03]  /*56a0*/  @P4 IADD3 R2, P0, R198, -0x100, RZ ;  /* 0xffffff00c6024810 */ /* 0x002fe60007f1e0ff */
[----:B------:R-:W1:Y:S02]  /*56b0*/  LDSM.16.MT88.4 R16, [R0+0x12000] ;  /* 0x012000000010783b */ /* 0x000e640000004200 */
[----:B------:R-:W-:Y:S01]  /*56c0*/  @P4 IMAD.MOV.U32 R198, RZ, RZ, R2 ;  /* 0x000000ffffc64224 */ /* 0x000fe200078e0002 */
[CC--:B------:R-:W-:Y:S01]  /*56d0*/  LEA R2, P1, R197.reuse, R188.reuse, 0x2 ;  /* 0x000000bcc5027211 */ /* 0x0c0fe200078210ff */
[----:B------:R-:W2:Y:S03]  /*56e0*/  LDSM.16.M88.4 R92, [R181+0x1000] ;  /* 0x00100000b55c783b */ /* 0x000ea60000000200 */
[-C--:B------:R-:W-:Y:S01]  /*56f0*/  LEA.HI.X.SX32 R3, R197, R189.reuse, 0x2, P1 ;  /* 0x000000bdc5037211 */ /* 0x080fe200008f16ff */
        /* <DEDUP_REMOVED lines=115> */
[-C--:B---3--:R-:W-:Y:S02]  /*5e30*/  LEA.HI.X.SX32 R11, R157, R189.reuse, 0x2, P0 ;  /* 0x000000bd9d0b7211 */ /* 0x088fe400000f16ff */
        /* <DEDUP_REMOVED lines=15> */
[CC--:B-1----:R-:W-:Y:S02]  /*5f30*/  LEA R8, P2, R219.reuse, R188.reuse, 0x2 ;  /* 0x000000bcdb087211 */ /* 0x0c2fe400078410ff */
[CC--:B--2---:R-:W-:Y:S02]  /*5f40*/  LEA R4, P0, R250.reuse, R188.reuse, 0x2 ;  /* 0x000000bcfa047211 */ /* 0x0c4fe400078010ff */
        /* <DEDUP_REMOVED lines=76> */
[----:B------:R-:W-:Y:S02]  /*6410*/  LEA.HI.X.SX32 R7, R213, R189, 0x2, P2 ;  /* 0x000000bdd5077211 */ /* 0x000fe400010f16ff */
[----:B------:R-:W-:Y:S01]  /*6420*/  ISETP.GT.AND P2, PT, R191, R227, PT ;  /* 0x000000e3bf00720c */ /* 0x000fe20003f44270 */
[----:B------:R-:W-:Y:S01]  /*6430*/  RED.E.ADD.F32.FTZ.RN.STRONG.GPU [R10.64], R99 ;  /* 0x000000630a00798e */ /* 0x000fe2000c10e786 */
[CC--:B---3--:R-:W-:Y:S03]  /*6440*/  LEA R2, P0, R222.reuse, R188.reuse, 0x2 ;  /* 0x000000bcde027211 */ /* 0x0c8fe600078010ff */
[----:B------:R-:W-:Y:S01]  /*6450*/  RED.E.ADD.F32.FTZ.RN.STRONG.GPU [R8.64], R92 ;  /* 0x0000005c0800798e */ /* 0x000fe2000c10e786 */
[-C--:B------:R-:W-:Y:S02]  /*6460*/  LEA.HI.X.SX32 R3, R222, R189.reuse, 0x2, P0 ;  /* 0x000000bdde037211 */ /* 0x080fe400000f16ff */
[----:B------:R-:W-:Y:S01]  /*6470*/  ISETP.NE.U32.AND P0, PT, R0, 0x1, PT ;  /* 0x000000010000780c */ /* 0x000fe20003f05070 */
[----:B------:R-:W-:Y:S01]  /*6480*/  RED.E.ADD.F32.FTZ.RN.STRONG.GPU [R6.64], R93 ;  /* 0x0000005d0600798e */ /* 0x000fe2000c10e786 */
[C---:B------:R-:W-:Y:S03]  /*6490*/  IADD3 R0, R168.reuse, -0x6000, RZ ;  /* 0xffffa000a8007810 */ /* 0x040fe60007ffe0ff */
[----:B------:R-:W-:Y:S08]  /*64a0*/  LDSM.16.MT88.4 R8, [R168] ;  /* 0x00000000a808783b */ /* 0x000ff00000004200 */
        /* <DEDUP_REMOVED lines=71> */
[----:B------:R-:W-:Y:S01]  /*6920*/  FMUL.FTZ R68, R48, c[0x0][0x2dc] ;  /* 0x0000b70030447a20 */ /* 0x000fe20000410000 */
[----:B------:R-:W-:Y:S01]  /*6930*/  ISETP.NE.AND P0, PT, R252, -0x1, PT ;  /* 0xfffffffffc00780c */ /* 0x000fe20003f05270 */
[----:B------:R-:W-:-:S02]  /*6940*/  FMUL.FTZ R13, R43, c[0x0][0x2dc] ;  /* 0x0000b7002b0d7a20 */ /* 0x000fc40000410000 */
[----:B------:R-:W-:Y:S01]  /*6950*/  FMUL.FTZ R48, R44, c[0x0][0x2dc] ;  /* 0x0000b7002c307a20 */ /* 0x000fe20000410000 */
[----:B------:R-:W1:Y:S01]  /*6960*/  S2R R157, SR_CTAID.Y ;  /* 0x00000000009d7919 */ /* 0x000e620000002600 */
[----:B------:R-:W-:Y:S02]  /*6970*/  FMUL.FTZ R15, R39, c[0x0][0x2dc] ;  /* 0x0000b700270f7a20 */ /* 0x000fe40000410000 */
[----:B------:R-:W-:Y:S01]  /*6980*/  FMUL.FTZ R70, R40, c[0x0][0x2dc] ;  /* 0x0000b70028467a20 */ /* 0x000fe20000410000 */
[----:B------:R-:W2:Y:S01]  /*6990*/  S2R R96, SR_CTAID.Y ;  /* 0x0000000000607919 */ /* 0x000ea20000002600 */
[----:B------:R-:W-:Y:S02]  /*69a0*/  FMUL.FTZ R100, R100, c[0x0][0x2e0] ;  /* 0x0000b80064647a20 */ /* 0x000fe40000410000 */
[----:B------:R-:W-:Y:S02]  /*69b0*/  FMUL.FTZ R44, R101, c[0x0][0x2e0] ;  /* 0x0000b800652c7a20 */ /* 0x000fe40000410000 */
[----:B------:R-:W-:-:S02]  /*69c0*/  FMUL.FTZ R102, R102, c[0x0][0x2e0] ;  /* 0x0000b80066667a20 */ /* 0x000fc40000410000 */
[----:B------:R-:W-:Y:S01]  /*69d0*/  FMUL.FTZ R43, R103, c[0x0][0x2e0] ;  /* 0x0000b800672b7a20 */ /* 0x000fe20000410000 */
[----:B------:R-:W-:Y:S01]  /*69e0*/  F2FP.BF16.PACK_AB R44, R44, R100 ;  /* 0x000000642c2c723e */ /* 0x000fe200000010ff */
[----:B------:R-:W-:Y:S02]  /*69f0*/  FMUL.FTZ R14, R41, c[0x0][0x2dc] ;  /* 0x0000b700290e7a20 */ /* 0x000fe40000410000 */
        /* <DEDUP_REMOVED lines=23> */
[----:B-1----:R-:W-:Y:S01]  /*6b70*/  SHF.R.S32.HI R97, RZ, 0x1f, R157 ;  /* 0x0000001fff617819 */ /* 0x002fe2000001149d */
        /* <DEDUP_REMOVED lines=17> */
[----:B------:R-:W-:Y:S01]  /*6c90*/  STS [R236+0x1400], R37 ;  /* 0x00140025ec007388 */ /* 0x000fe20000000800 */
[----:B------:R-:W-:Y:S02]  /*6ca0*/  FMUL.FTZ R118, R118, c[0x0][0x2e0] ;  /* 0x0000b80076767a20 */ /* 0x000fe40000410000 */
        /* <DEDUP_REMOVED lines=19> */
[----:B------:R-:W-:-:S02]  /*6de0*/  FMUL.FTZ R120, R120, c[0x0][0x2e0] ;  /* 0x0000b80078787a20 */ /* 0x000fc40000410000 */
[----:B------:R-:W-:Y:S01]  /*6df0*/  FMUL.FTZ R34, R121, c[0x0][0x2e0] ;  /* 0x0000b80079227a20 */ /* 0x000fe20000410000 */
[----:B------:R-:W-:Y:S01]  /*6e00*/  STS [R236+0x2400], R31 ;  /* 0x0024001fec007388 */ /* 0x000fe20000000800 */
[----:B------:R-:W-:Y:S01]  /*6e10*/  FMUL.FTZ R122, R122, c[0x0][0x2e0] ;  /* 0x0000b8007a7a7a20 */ /* 0x000fe20000410000 */
[----:B------:R-:W-:Y:S01]  /*6e20*/  F2FP.BF16.PACK_AB R17, R17, R73 ;  /* 0x000000491111723e */ /* 0x000fe200000010ff */
[----:B------:R-:W-:Y:S01]  /*6e30*/  FMUL.FTZ R33, R123, c[0x0][0x2e0] ;  /* 0x0000b8007b217a20 */ /* 0x000fe20000410000 */
[----:B------:R-:W-:Y:S01]  /*6e40*/  F2FP.BF16.PACK_AB R34, R34, R120 ;  /* 0x000000782222723e */ /* 0x000fe200000010ff */
        /* <DEDUP_REMOVED lines=112> */
[----:B------:R3:W-:Y:S01]  /*7550*/  STS [R236+0xb000], R2 ;  /* 0x00b00002ec007388 */ /* 0x0007e20000000800 */
[----:B-1----:R-:W-:-:S05]  /*7560*/  @P0 IADD3 R0, R232, R252, RZ ;  /* 0x000000fce8000210 */ /* 0x002fca0007ffe0ff */
[----:B---3--:R-:W-:-:S04]  /*7570*/  @P0 IMAD.WIDE.U32 R2, R0, c[0x0][0x3a0], RZ ;  /* 0x0000e80000020a25 */ /* 0x008fc800078e00ff */
[----:B------:R-:W-:Y:S01]  /*7580*/  @P0 IMAD R6, R0, c[0x0][0x3a4], R3 ;  /* 0x0000e90000060a24 */ /* 0x000fe200078e0203 */
[----:B------:R-:W-:Y:S01]  /*7590*/  @P0 MOV R5, R2 ;  /* 0x0000000200050202 */ /* 0x000fe20000000f00 */
[----:B------:R-:W-:Y:S05]  /*75a0*/  @P0 BRA `(.L_x_639) ;  /* 0x000000a000000947 */ /* 0x000fea0003800000 */
[----:B--2---:R-:W-:Y:S01]  /*75b0*/  SHF.R.S32.HI R0, RZ, 0x1f, R232 ;  /* 0x0000001fff007819 */ /* 0x004fe200000114e8 */
        /* <DEDUP_REMOVED lines=9> */
.L_x_639:
[----:B--2---:R-:W-:-:S05]  /*7650*/  @P0 IADD3 R0, R232, R252, RZ ;  /* 0x000000fce8000210 */ /* 0x004fca0007ffe0ff */
        /* <DEDUP_REMOVED lines=14> */
.L_x_640:
[----:B------:R-:W2:Y:S01]  /*7740*/  LDL.64 R2, [R1] ;  /* 0x0000000001027983 */ /* 0x000ea20000100a00 */
[C---:B------:R-:W-:Y:S01]  /*7750*/  SHF.L.U32 R0, R228.reuse, 0x6, RZ ;  /* 0x00000006e4007819 */ /* 0x040fe200000006ff */
[----:B------:R-:W-:Y:S01]  /*7760*/  IMAD R23, R228, -0x40, R200 ;  /* 0xffffffc0e4177824 */ /* 0x000fe200078e02c8 */
[----:B------:R-:W-:Y:S01]  /*7770*/  BSSY B0, `(.L_x_641) ;  /* 0x000002a000007945 */ /* 0x000fe20003800000 */
[----:B------:R-:W-:Y:S01]  /*7780*/  BAR.SYNC.DEFER_BLOCKING 0x0 ;  /* 0x0000000000007b1d */ /* 0x000fe20000010000 */
[----:B------:R-:W-:Y:S02]  /*7790*/  SHF.R.S32.HI R24, RZ, 0x1f, R0 ;  /* 0x0000001fff187819 */ /* 0x000fe40000011400 */
[----:B------:R-:W-:Y:S02]  /*77a0*/  ISETP.GE.AND P2, PT, R233, R23, PT ;  /* 0x00000017e900720c */ /* 0x000fe40003f46270 */
[----:B------:R-:W-:Y:S01]  /*77b0*/  SHF.R.S32.HI R65, RZ, 0x1f, R233 ;  /* 0x0000001fff417819 */ /* 0x000fe200000114e9 */
[----:B------:R-:W1:Y:S01]  /*77c0*/  S2R R66, SR_CTAID.Z ;  /* 0x0000000000427919 */ /* 0x000e620000002700 */
[----:B------:R-:W-:-:S04]  /*77d0*/  IMAD R4, R24, c[0x0][0x3a0], RZ ;  /* 0x0000e80018047a24 */ /* 0x000fc800078e02ff */
[----:B------:R-:W-:Y:S01]  /*77e0*/  IMAD R4, R0, c[0x0][0x3a4], R4 ;  /* 0x0000e90000047a24 */ /* 0x000fe200078e0204 */
[----:B------:R3:W4:Y:S04]  /*77f0*/  LDS.128 R36, [R196+0x13000] ;  /* 0x01300000c4247984 */ /* 0x0007280000000c00 */
[----:B------:R3:W2:Y:S01]  /*7800*/  LDS.128 R32, [R196+0x15000] ;  /* 0x01500000c4207984 */ /* 0x0006a20000000c00 */
[----:B-1----:R-:W-:-:S03]  /*7810*/  SHF.R.S32.HI R64, RZ, 0x1f, R66 ;  /* 0x0000001fff407819 */ /* 0x002fc60000011442 */
[----:B------:R3:W1:Y:S04]  /*7820*/  LDS.128 R28, [R196+0x17000] ;  /* 0x01700000c41c7984 */ /* 0x0006680000000c00 */
[----:B------:R3:W1:Y:S04]  /*7830*/  LDS.128 R48, [R196+0x18000] ;  /* 0x01800000c4307984 */ /* 0x0006680000000c00 */
[----:B------:R3:W1:Y:S04]  /*7840*/  LDS.128 R60, [R196+0x19000] ;  /* 0x01900000c43c7984 */ /* 0x0006680000000c00 */
[----:B------:R3:W1:Y:S04]  /*7850*/  LDS.128 R44, [R196+0x1a000] ;  /* 0x01a00000c42c7984 */ /* 0x0006680000000c00 */
[----:B------:R3:W1:Y:S04]  /*7860*/  LDS.128 R56, [R196+0x1b000] ;  /* 0x01b00000c4387984 */ /* 0x0006680000000c00 */
[----:B------:R3:W1:Y:S04]  /*7870*/  LDS.128 R40, [R196+0x1c000] ;  /* 0x01c00000c4287984 */ /* 0x0006680000000c00 */
[----:B------:R3:W1:Y:S01]  /*7880*/  LDS.128 R52, [R196+0x1d000] ;  /* 0x01d00000c4347984 */ /* 0x0006620000000c00 */
[----:B--2---:R-:W-:-:S02]  /*7890*/  MOV R20, R2 ;  /* 0x0000000200147202 */ /* 0x004fc40000000f00 */
[----:B------:R-:W-:-:S05]  /*78a0*/  MOV R21, R3 ;  /* 0x0000000300157202 */ /* 0x000fca0000000f00 */
[----:B------:R-:W-:-:S05]  /*78b0*/  IMAD.WIDE.U32 R2, R0, c[0x0][0x3a0], R20 ;  /* 0x0000e80000027a25 */ /* 0x000fca00078e0014 */
[----:B------:R-:W-:-:S04]  /*78c0*/  IADD3 R2, P0, R5, R2, RZ ;  /* 0x0000000205027210 */ /* 0x000fc80007f1e0ff */
[----:B------:R-:W-:Y:S01]  /*78d0*/  IADD3.X R3, R6, R3, R4, P0, !PT ;  /* 0x0000000306037210 */ /* 0x000fe200007fe404 */
[----:B------:R-:W-:-:S04]  /*78e0*/  IMAD R6, R64, c[0x0][0x3b8], RZ ;  /* 0x0000ee0040067a24 */ /* 0x000fc800078e02ff */
[C---:B------:R-:W-:Y:S02]  /*78f0*/  IMAD R6, R66.reuse, c[0x0][0x3bc], R6 ;  /* 0x0000ef0042067a24 */ /* 0x040fe400078e0206 */
[----:B------:R-:W-:-:S05]  /*7900*/  IMAD.WIDE.U32 R4, R66, c[0x0][0x3b8], R2 ;  /* 0x0000ee0042047a25 */ /* 0x000fca00078e0002 */
[----:B------:R-:W-:Y:S01]  /*7910*/  IADD3 R22, R6, R5, RZ ;  /* 0x0000000506167210 */ /* 0x000fe20007ffe0ff */
        /* <DEDUP_REMOVED lines=15> */
.L_x_642:
[----:B-1-34-:R-:W-:Y:S05]  /*7a10*/  BSYNC B0 ;  /* 0x0000000000007941 */ /* 0x01afea0003800000 */
.L_x_641:
[----:B------:R-:W-:Y:S01]  /*7a20*/  IADD3 R2, R233, 0x20, RZ ;  /* 0x00000020e9027810 */ /* 0x000fe20007ffe0ff */
[----:B------:R-:W-:Y:S03]  /*7a30*/  BSSY B0, `(.L_x_643) ;  /* 0x000000f000007945 */ /* 0x000fe60003800000 */
[----:B------:R-:W-:-:S13]  /*7a40*/  ISETP.GE.AND P1, PT, R2, R23, PT ;  /* 0x000000170200720c */ /* 0x000fda0003f26270 */
        /* <DEDUP_REMOVED lines=13> */
.L_x_644:
[----:B------:R-:W-:Y:S05]  /*7b20*/  BSYNC B0 ;  /* 0x0000000000007941 */ /* 0x000fea0003800000 */
.L_x_643:
        /* <DEDUP_REMOVED lines=19> */
[----:B------:R1:W-:Y:S04]  /*7c60*/  STG.E.128 [R2.64], R48 ;  /* 0x0000003002007986 */ /* 0x0003e8000c101d06 */
[----:B------:R1:W-:Y:S04]  /*7c70*/  STG.E.128 [R2.64+0x80], R44 ;  /* 0x0000802c02007986 */ /* 0x0003e8000c101d06 */
[----:B------:R1:W-:Y:S02]  /*7c80*/  STG.E.128 [R2.64+0x100], R40 ;  /* 0x0001002802007986 */ /* 0x0003e4000c101d06 */
.L_x_646:
[----:B------:R-:W-:Y:S05]  /*7c90*/  BSYNC B0 ;  /* 0x0000000000007941 */ /* 0x000fea0003800000 */
.L_x_645:
        /* <DEDUP_REMOVED lines=14> */
.L_x_635:
[----:B------:R-:W-:Y:S05]  /*7d80*/  BSYNC B1 ;  /* 0x0000000000017941 */ /* 0x000fea0003800000 */
.L_x_621:
[----:B------:R-:W-:-:S04]  /*7d90*/  IADD3 R228, R228, c[0x0][0xc], RZ ;  /* 0x00000300e4e47a10 */ /* 0x000fc80007ffe0ff */
[----:B------:R-:W-:-:S13]  /*7da0*/  ISETP.GE.AND P0, PT, R228, UR5, PT ;  /* 0x00000005e4007c0c */ /* 0x000fda000bf06270 */
[----:B------:R-:W-:Y:S01]  /*7db0*/  @P0 CALL.REL.NOINC `(.L_x_647) ;  /* 0x0000001000000944 */ /* 0x000fe20003c00000 */
[----:B------:R-:W-:Y:S05]  /*7dc0*/  BRA `(.L_x_648) ;  /* 0xffff8ad000007947 */ /* 0x000fea000383ffff */
.L_x_647:
[----:B------:R-:W-:Y:S05]  /*7dd0*/  EXIT ;  /* 0x000000000000794d */ /* 0x000fea0003800000 */
.L_x_649:
        /* <DEDUP_REMOVED lines=10> */
.L_x_816:


//--------------------- .text._ZN5flash44flash_bwd_dq_dk_dv_loop_seqk_parallel_kernelI23Flash_bwd_kernel_traitsILi192ELi64ELi64ELi8ELi4ELi2ELi2ELb0ELb0EN7cutlass10bfloat16_tE19Flash_kernel_traitsILi192ELi64ELi64ELi8ES3_EELb0ELb1ELb0ELb0ELb0ELb1ELb1EEEvNS_16Flash_bwd_paramsE --------------------------
	.section	.text._ZN5flash44flash_bwd_dq_dk_dv_loop_seqk_parallel_kernelI23Flash_bwd_kernel_traitsILi192ELi64ELi64ELi8ELi4ELi2ELi2ELb0ELb0EN7cutlass10bfloat16_tE19Flash_kernel_traitsILi192ELi64ELi64ELi8ES3_EELb0ELb1ELb0ELb0ELb0ELb1ELb1EEEvNS_16Flash_bwd_paramsE,"ax",@progbits
	.sectioninfo	@"SHI_REGISTERS=255"
	.align	128
        .global         _ZN5flash44flash_bwd_dq_dk_dv_loop_seqk_parallel_kernelI23Flash_bwd_kernel_traitsILi192ELi64ELi64ELi8ELi4ELi2ELi2ELb0ELb0EN7cutlass10bfloat16_tE19Flash_kernel_traitsILi192ELi64ELi64ELi8ES3_EELb0ELb1ELb0ELb0ELb0ELb1ELb1EEEvNS_16Flash_bwd_paramsE
        .type           _ZN5flash44flash_bwd_dq_dk_dv_loop_seqk_parallel_kernelI23Flash_bwd_kernel_traitsILi192ELi64ELi64ELi8ELi4ELi2ELi2ELb0ELb0EN7cutlass10bfloat16_tE19Flash_kernel_traitsILi192ELi64ELi64ELi8ES3_EELb0ELb1ELb0ELb0ELb0ELb1ELb1EEEvNS_16Flash_bwd_paramsE,@function
        .size           _ZN5flash44flash_bwd_dq_dk_dv_loop_seqk_parallel_kernelI23Flash_bwd_kernel_traitsILi192ELi64ELi64ELi8ELi4ELi2ELi2ELb0ELb0EN7cutlass10bfloat16_tE19Flash_kernel_traitsILi192ELi64ELi64ELi8ES3_EELb0ELb1ELb0ELb0ELb0ELb1ELb1EEEvNS_16Flash_bwd_paramsE,(.L_x_817 - _ZN5flash44flash_bwd_dq_dk_dv_loop_seqk_parallel_kernelI23Flash_bwd_kernel_traitsILi192ELi64ELi64ELi8ELi4ELi2ELi2ELb0ELb0EN7cutlass10bfloat16_tE19Flash_kernel_traitsILi192ELi64ELi64ELi8ES3_EELb0ELb1ELb0ELb0ELb0ELb1ELb1EEEvNS_16Flash_bwd_paramsE)
        .other          _ZN5flash44flash_bwd_dq_dk_dv_loop_seqk_parallel_kernelI23Flash_bwd_kernel_traitsILi192ELi64ELi64ELi8ELi4ELi2ELi2ELb0ELb0EN7cutlass10bfloat16_tE19Flash_kernel_traitsILi192ELi64ELi64ELi8ES3_EELb0ELb1ELb0ELb0ELb0ELb1ELb1EEEvNS_16Flash_bwd_paramsE,@"STO_CUDA_ENTRY STV_DEFAULT"
_ZN5flash44flash_bwd_dq_dk_dv_loop_seqk_parallel_kernelI23Flash_bwd_kernel_traitsILi192ELi64ELi64ELi8ELi4ELi2ELi2ELb0ELb0EN7cutlass10bfloat16_tE19Flash_kernel_traitsILi192ELi64ELi64ELi8ES3_EELb0ELb1ELb0ELb0ELb0ELb1ELb1EEEvNS_16Flash_bwd_paramsE:
.text._ZN5flash44flash_bwd_dq_dk_dv_loop_seqk_parallel_kernelI23Flash_bwd_kernel_traitsILi192ELi64ELi64ELi8ELi4ELi2ELi2ELb0ELb0EN7cutlass10bfloat16_tE19Flash_kernel_traitsILi192ELi64ELi64ELi8ES3_EELb0ELb1ELb0ELb0ELb0ELb1ELb1EEEvNS_16Flash_bwd_paramsE:
        /* <DEDUP_REMOVED lines=139> */
.L_x_678:
        /* <DEDUP_REMOVED lines=35> */
.L_x_650:
        /* <DEDUP_REMOVED lines=45> */
.L_x_652:
        /* <DEDUP_REMOVED lines=15> */
.L_x_653:
        /* <DEDUP_REMOVED lines=86> */
.L_x_654:
[----:B------:R-:W-:-:S04]  /*1400*/  IMAD R0, R34, c[0x0][0x1c0], R32 ;  /* 0x0000700022007a24 */ /* 0x000fc800078e0220 */
[----:B------:R-:W-:-:S03]  /*1410*/  IMAD R0, R0, c[0x0][0x224], RZ ;  /* 0x0000890000007a24 */ /* 0x000fc600078e02ff */
.L_x_655:
        /* <DEDUP_REMOVED lines=82> */
.L_x_657:
        /* <DEDUP_REMOVED lines=15> */
.L_x_658:
        /* <DEDUP_REMOVED lines=24> */
.L_x_660:
[----:B------:R-:W-:Y:S05]  /*1bb0*/  BSYNC B0 ;  /* 0x0000000000007941 */ /* 0x000fea0003800000 */
.L_x_659:
        /* <DEDUP_REMOVED lines=16> */
.L_x_662:
[----:B------:R-:W-:Y:S05]  /*1cc0*/  BSYNC B0 ;  /* 0x0000000000007941 */ /* 0x000fea0003800000 */
.L_x_661:
        /* <DEDUP_REMOVED lines=22> */
.L_x_664:
[----:B------:R-:W-:Y:S05]  /*1e30*/  BSYNC B0 ;  /* 0x0000000000007941 */ /* 0x000fea0003800000 */
.L_x_663:
        /* <DEDUP_REMOVED lines=14> */
.L_x_656:
        /* <DEDUP_REMOVED lines=285> */
.L_x_668:
[----:B------:R-:W0:Y:S01]  /*30f0*/  LDGDEPBAR ;  /* 0x00000000000079af */ /* 0x000e220000000000 */
[C---:B------:R-:W-:Y:S02]  /*3100*/  IADD3 R0, R175.reuse, R185, RZ ;  /* 0x000000b9af007210 */ /* 0x040fe40007ffe0ff */
[-C--:B------:R-:W-:Y:S02]  /*3110*/  IADD3 R2, R175, R180.reuse, RZ ;  /* 0x000000b4af027210 */ /* 0x080fe40007ffe0ff */
[----:B------:R-:W-:Y:S02]  /*3120*/  IADD3 R3, R0, R180, RZ ;  /* 0x000000b400037210 */ /* 0x000fe40007ffe0ff */
[----:B-----5:R-:W-:Y:S02]  /*3130*/  FSETP.NEU.FTZ.AND P0, PT, R198, -INF , PT ;  /* 0xff800000c600780b */ /* 0x020fe40003f1d000 */
[----:B------:R-:W-:Y:S02]  /*3140*/  MOV R158, c[0x0][0x22c] ;  /* 0x00008b00009e7a02 */ /* 0x000fe40000000f00 */
[----:B------:R-:W-:Y:S03]  /*3150*/  ISETP.GT.AND P4, PT, R196, R226, PT ;  /* 0x000000e2c400720c */ /* 0x000fe60003f84270 */
        /* <DEDUP_REMOVED lines=112> */
[CC--:B-1----:R-:W-:Y:S01]  /*3860*/  @!P2 IMNMX R5, R4.reuse, R204.reuse, PT ;  /* 0x000000cc0405a217 */ /* 0x0c2fe20003800200 */
[----:B------:R-:W-:Y:S01]  /*3870*/  FMUL.FTZ R15, R15, c[0x0][0x2ec] ;  /* 0x0000bb000f0f7a20 */ /* 0x000fe20000410000 */
[----:B------:R-:W-:Y:S01]  /*3880*/  @!P2 IADD3 R4, R4, 0x8, RZ ;  /* 0x000000080404a810 */ /* 0x000fe20007ffe0ff */
[----:B------:R-:W-:Y:S01]  /*3890*/  FMUL.FTZ R16, R16, c[0x0][0x2ec] ;  /* 0x0000bb0010107a20 */ /* 0x000fe20000410000 */
[-C--:B------:R-:W-:Y:S01]  /*38a0*/  @!P2 ISETP.GE.AND P1, PT, R3, R5.reuse, PT ;  /* 0x000000050300a20c */ /* 0x080fe20003f26270 */
        /* <DEDUP_REMOVED lines=13> */
[C---:B------:R-:W-:Y:S04]  /*3980*/  FSETP.NEU.FTZ.AND P0, PT, R199.reuse, -INF , PT ;  /* 0xff800000c700780b */ /* 0x040fe80003f1d000 */
        /* <DEDUP_REMOVED lines=106> */
[----:B------:R-:W-:Y:S04]  /*4030*/  STS [R201+0x20400], R3 ;  /* 0x02040003c9007388 */ /* 0x000fe80000000800 */
[----:B------:R1:W-:Y:S01]  /*4040*/  STS [R202+0x20000], R2 ;  /* 0x02000002ca007388 */ /* 0x0003e20000000800 */
[----:B----4-:R-:W-:Y:S05]  /*4050*/  F2FP.BF16.PACK_AB R0, R150, R151 ;  /* 0x000000979600723e */ /* 0x010fea00000010ff */
[----:B------:R2:W-:Y:S04]  /*4060*/  STS [R202+0x20400], R0 ;  /* 0x02040000ca007388 */ /* 0x0005e80000000800 */
[----:B------:R-:W-:Y:S08]  /*4070*/  LDSM.16.M88.4 R16, [R176+0xc000] ;  /* 0x00c00000b010783b */ /* 0x000ff00000000200 */
[----:B------:R-:W3:Y:S08]  /*4080*/  LDSM.16.M88.4 R8, [R169+0x18000] ;  /* 0x01800000a908783b */ /* 0x000ef00000000200 */
[----:B------:R-:W3:Y:S08]  /*4090*/  LDSM.16.M88.4 R68, [R169+0x18800] ;  /* 0x01880000a944783b */ /* 0x000ef00000000200 */
[----:B-1----:R-:W4:Y:S04]  /*40a0*/  LDG.E R2, [R76.64] ;  /* 0x000000064c027981 */ /* 0x002f28000c1e1900 */
[----:B------:R-:W-:Y:S08]  /*40b0*/  LDSM.16.M88.4 R72, [R177+0xc000] ;  /* 0x00c00000b148783b */ /* 0x000ff00000000200 */
[----:B--2---:R-:W2:Y:S01]  /*40c0*/  LDG.E R0, [R76.64+0x20] ;  /* 0x000020064c007981 */ /* 0x004ea2000c1e1900 */
[C---:B---3--:R-:W-:Y:S08]  /*40d0*/  HMMA.16816.F32.BF16 R4, R16.reuse, R8, RZ ;  /* 0x000000081004723c */ /* 0x048ff000000418ff */
[C---:B------:R-:W-:Y:S08]  /*40e0*/  HMMA.16816.F32.BF16 R8, R16.reuse, R10, RZ ;  /* 0x0000000a1008723c */ /* 0x040ff000000418ff */
[C---:B------:R-:W-:Y:S08]  /*40f0*/  HMMA.16816.F32.BF16 R12, R16.reuse, R68, RZ ;  /* 0x00000044100c723c */ /* 0x040ff000000418ff */
        /* <DEDUP_REMOVED lines=76> */
[C---:B----4-:R-:W-:Y:S02]  /*45c0*/  FADD.FTZ R3, -R2.reuse, R5 ;  /* 0x0000000502037221 */ /* 0x050fe40000010100 */
[----:B------:R-:W-:Y:S02]  /*45d0*/  FADD.FTZ R4, -R2, R4 ;  /* 0x0000000402047221 */ /* 0x000fe40000010100 */
[----:B------:R-:W-:Y:S02]  /*45e0*/  FMUL.FTZ R3, R148, R3 ;  /* 0x0000000394037220 */ /* 0x000fe40000410000 */
[----:B------:R-:W-:Y:S02]  /*45f0*/  FMUL.FTZ R4, R94, R4 ;  /* 0x000000045e047220 */ /* 0x000fe40000410000 */
[C---:B------:R-:W-:Y:S02]  /*4600*/  FADD.FTZ R5, -R2.reuse, R8 ;  /* 0x0000000802057221 */ /* 0x040fe40000010100 */
[----:B------:R-:W-:Y:S02]  /*4610*/  FADD.FTZ R8, -R2, R9 ;  /* 0x0000000902087221 */ /* 0x000fe40000010100 */
[----:B------:R-:W-:Y:S02]  /*4620*/  FMUL.FTZ R5, R99, R5 ;  /* 0x0000000563057220 */ /* 0x000fe40000410000 */
[----:B------:R-:W-:Y:S01]  /*4630*/  FMUL.FTZ R8, R97, R8 ;  /* 0x0000000861087220 */ /* 0x000fe20000410000 */
[C---:B-1----:R-:W-:Y:S07]  /*4640*/  HMMA.16816.F32.BF16 R12, R68.reuse, R72, R12 ;  /* 0x00000048440c723c */ /* 0x042fee000004180c */
[----:B------:R-:W-:Y:S01]  /*4650*/  FFMA.FTZ R72, -R89, R89, 1 ;  /* 0x3f80000059487423 */ /* 0x000fe20000010159 */
[----:B------:R-:W-:Y:S04]  /*4660*/  HMMA.16816.F32.BF16 R16, R68, R74, R16 ;  /* 0x0000004a4410723c */ /* 0x000fe80000041810 */
[----:B------:R-:W-:Y:S03]  /*4670*/  FMUL.FTZ R72, R72, c[0x0][0x2ec] ;  /* 0x0000bb0048487a20 */ /* 0x000fe60000410000 */
[----:B------:R-:W-:Y:S02]  /*4680*/  FFMA.FTZ R71, -R83, R83, 1 ;  /* 0x3f80000053477423 */ /* 0x000fe40000010153 */
[----:B------:R-:W-:Y:S03]  /*4690*/  FMUL.FTZ R72, R4, R72 ;  /* 0x0000004804487220 */ /* 0x000fe60000410000 */
[----:B------:R-:W-:Y:S02]  /*46a0*/  FMUL.FTZ R71, R71, c[0x0][0x2ec] ;  /* 0x0000bb0047477a20 */ /* 0x000fe40000410000 */
[----:B------:R-:W-:Y:S02]  /*46b0*/  FFMA.FTZ R4, -R81, R81, 1 ;  /* 0x3f80000051047423 */ /* 0x000fe40000010151 */
[----:B------:R-:W-:Y:S02]  /*46c0*/  FMUL.FTZ R71, R3, R71 ;  /* 0x0000004703477220 */ /* 0x000fe40000410000 */
[----:B------:R-:W-:Y:S02]  /*46d0*/  FFMA.FTZ R3, -R82, R82, 1 ;  /* 0x3f80000052037423 */ /* 0x000fe40000010152 */
[C---:B------:R-:W-:Y:S02]  /*46e0*/  FADD.FTZ R12, -R2.reuse, R12 ;  /* 0x0000000c020c7221 */ /* 0x040fe40000010100 */
[C---:B------:R-:W-:Y:S02]  /*46f0*/  FADD.FTZ R9, -R2.reuse, R13 ;  /* 0x0000000d02097221 */ /* 0x040fe40000010100 */
[C---:B------:R-:W-:Y:S02]  /*4700*/  FADD.FTZ R68, -R2.reuse, R16 ;  /* 0x0000001002447221 */ /* 0x040fe40000010100 */
[----:B------:R-:W-:Y:S02]  /*4710*/  FADD.FTZ R17, -R2, R17 ;  /* 0x0000001102117221 */ /* 0x000fe40000010100 */
[----:B------:R-:W-:Y:S02]  /*4720*/  FMUL.FTZ R16, R3, c[0x0][0x2ec] ;  /* 0x0000bb0003107a20 */ /* 0x000fe40000410000 */
[----:B------:R-:W-:Y:S02]  /*4730*/  FMUL.FTZ R13, R4, c[0x0][0x2ec] ;  /* 0x0000bb00040d7a20 */ /* 0x000fe40000410000 */
[----:B------:R-:W-:Y:S02]  /*4740*/  FMUL.FTZ R16, R5, R16 ;  /* 0x0000001005107220 */ /* 0x000fe40000410000 */
[----:B------:R-:W-:Y:S02]  /*4750*/  FFMA.FTZ R70, -R88, R88, 1 ;  /* 0x3f80000058467423 */ /* 0x000fe40000010158 */
[----:B------:R-:W-:Y:S02]  /*4760*/  FFMA.FTZ R69, -R80, R80, 1 ;  /* 0x3f80000050457423 */ /* 0x000fe40000010150 */
[----:B------:R-:W-:Y:S02]  /*4770*/  FMUL.FTZ R4, R96, R68 ;  /* 0x0000004460047220 */ /* 0x000fe40000410000 */
[----:B------:R-:W-:Y:S02]  /*4780*/  FMUL.FTZ R5, R95, R17 ;  /* 0x000000115f057220 */ /* 0x000fe40000410000 */
[----:B------:R-:W-:Y:S02]  /*4790*/  FFMA.FTZ R68, -R79, R79, 1 ;  /* 0x3f8000004f447423 */ /* 0x000fe4000001014f */
[----:B------:R-:W-:Y:S02]  /*47a0*/  FFMA.FTZ R17, -R78, R78, 1 ;  /* 0x3f8000004e117423 */ /* 0x000fe4000001014e */
        /* <DEDUP_REMOVED lines=8> */
[C---:B--2---:R-:W-:Y:S02]  /*4830*/  FADD.FTZ R2, -R0.reuse, R6 ;  /* 0x0000000600027221 */ /* 0x044fe40000010100 */
[----:B------:R-:W-:Y:S02]  /*4840*/  FADD.FTZ R3, -R0, R7 ;  /* 0x0000000700037221 */ /* 0x000fe40000010100 */
[----:B------:R-:W-:Y:S02]  /*4850*/  FMUL.FTZ R68, R4, R68 ;  /* 0x0000004404447220 */ /* 0x000fe40000410000 */
[----:B------:R-:W-:Y:S02]  /*4860*/  FMUL.FTZ R17, R5, R17 ;  /* 0x0000001105117220 */ /* 0x000fe40000410000 */
[----:B------:R-:W-:Y:S02]  /*4870*/  FFMA.FTZ R4, -R93, R93, 1 ;  /* 0x3f8000005d047423 */ /* 0x000fe4000001015d */
[----:B------:R-:W-:Y:S02]  /*4880*/  FFMA.FTZ R5, -R92, R92, 1 ;  /* 0x3f8000005c057423 */ /* 0x000fe4000001015c */
[----:B------:R-:W-:Y:S02]  /*4890*/  FADD.FTZ R9, -R0, R11 ;  /* 0x0000000b00097221 */ /* 0x000fe40000010100 */
[----:B------:R-:W-:Y:S02]  /*48a0*/  FFMA.FTZ R7, -R90, R90, 1 ;  /* 0x3f8000005a077423 */ /* 0x000fe4000001015a */
[----:B------:R-:W-:Y:S02]  /*48b0*/  FMUL.FTZ R2, R157, R2 ;  /* 0x000000029d027220 */ /* 0x000fe40000410000 */
[----:B------:R-:W-:Y:S02]  /*48c0*/  FMUL.FTZ R3, R155, R3 ;  /* 0x000000039b037220 */ /* 0x000fe40000410000 */
[----:B------:R-:W-:Y:S02]  /*48d0*/  FMUL.FTZ R4, R4, c[0x0][0x2ec] ;  /* 0x0000bb0004047a20 */ /* 0x000fe40000410000 */
[----:B------:R-:W-:Y:S02]  /*48e0*/  FMUL.FTZ R5, R5, c[0x0][0x2ec] ;  /* 0x0000bb0005057a20 */ /* 0x000fe40000410000 */
[----:B------:R-:W-:Y:S02]  /*48f0*/  FMUL.FTZ R9, R152, R9 ;  /* 0x0000000998097220 */ /* 0x000fe40000410000 */
[----:B------:R-:W-:Y:S02]  /*4900*/  FMUL.FTZ R7, R7, c[0x0][0x2ec] ;  /* 0x0000bb0007077a20 */ /* 0x000fe40000410000 */
[----:B------:R-:W-:Y:S02]  /*4910*/  FMUL.FTZ R13, R8, R13 ;  /* 0x0000000d080d7220 */ /* 0x000fe40000410000 */
[----:B------:R-:W-:Y:S02]  /*4920*/  FADD.FTZ R6, -R0, R10 ;  /* 0x0000000a00067221 */ /* 0x000fe40000010100 */
[----:B------:R-:W-:Y:S02]  /*4930*/  FMUL.FTZ R4, R2, R4 ;  /* 0x0000000402047220 */ /* 0x000fe40000410000 */
[----:B------:R-:W-:Y:S02]  /*4940*/  FMUL.FTZ R5, R3, R5 ;  /* 0x0000000503057220 */ /* 0x000fe40000410000 */
[C---:B------:R-:W-:Y:S02]  /*4950*/  FADD.FTZ R3, -R0.reuse, R14 ;  /* 0x0000000e00037221 */ /* 0x040fe40000010100 */
[C---:B------:R-:W-:Y:S02]  /*4960*/  FADD.FTZ R14, -R0.reuse, R15 ;  /* 0x0000000f000e7221 */ /* 0x040fe40000010100 */
[----:B------:R-:W-:Y:S02]  /*4970*/  FFMA.FTZ R8, -R91, R91, 1 ;  /* 0x3f8000005b087423 */ /* 0x000fe4000001015b */
[C---:B------:R-:W-:Y:S02]  /*4980*/  FADD.FTZ R18, -R0.reuse, R18 ;  /* 0x0000001200127221 */ /* 0x040fe40000010100 */
        /* <DEDUP_REMOVED lines=47> */
.L_x_666:
        /* <DEDUP_REMOVED lines=107> */
.L_x_667:
        /* <DEDUP_REMOVED lines=461> */
.L_x_669:
        /* <DEDUP_REMOVED lines=15> */
.L_x_670:
        /* <DEDUP_REMOVED lines=43> */
.L_x_672:
[----:B------:R-:W-:Y:S05]  /*73a0*/  BSYNC B0 ;  /* 0x0000000000007941 */ /* 0x000fea0003800000 */
.L_x_671:
        /* <DEDUP_REMOVED lines=17> */
.L_x_674:
[----:B------:R-:W-:Y:S05]  /*74c0*/  BSYNC B0 ;  /* 0x0000000000007941 */ /* 0x000fea0003800000 */
.L_x_673:
        /* <DEDUP_REMOVED lines=22> */
.L_x_676:
[----:B------:R-:W-:Y:S05]  /*7630*/  BSYNC B0 ;  /* 0x0000000000007941 */ /* 0x000fea0003800000 */
.L_x_675:
        /* <DEDUP_REMOVED lines=14> */
.L_x_665:
[----:B------:R-:W-:Y:S05]  /*7720*/  BSYNC B1 ;  /* 0x0000000000017941 */ /* 0x000fea0003800000 */
.L_x_651:
[----:B------:R-:W-:-:S04]  /*7730*/  IADD3 R230, R230, c[0x0][0xc], RZ ;  /* 0x00000300e6e67a10 */ /* 0x000fc80007ffe0ff */
[----:B------:R-:W-:-:S13]  /*7740*/  ISETP.GE.AND P0, PT, R230, UR4, PT ;  /* 0x00000004e6007c0c */ /* 0x000fda000bf06270 */
[----:B------:R-:W-:Y:S01]  /*7750*/  @P0 CALL.REL.NOINC `(.L_x_677) ;  /* 0x0000001000000944 */ /* 0x000fe20003c00000 */
[----:B------:R-:W-:Y:S05]  /*7760*/  BRA `(.L_x_678) ;  /* 0xffff914000007947 */ /* 0x000fea000383ffff */
.L_x_677:
[----:B------:R-:W-:Y:S05]  /*7770*/  EXIT ;  /* 0x000000000000794d */ /* 0x000fea0003800000 */
.L_x_679:
        /* <DEDUP_REMOVED lines=16> */
.L_x_817:


//--------------------- .text._ZN5flash44flash_bwd_dq_dk_dv_loop_seqk_parallel_kernelI23Flash_bwd_kernel_traitsILi192ELi64ELi64ELi8ELi4ELi2ELi2ELb0ELb0EN7cutlass10bfloat16_tE19Flash_kernel_traitsILi192ELi64ELi64ELi8ES3_EELb1ELb1ELb0ELb1ELb0ELb0ELb0EEEvNS_16Flash_bwd_paramsE --------------------------
	.section	.text._ZN5flash44flash_bwd_dq_dk_dv_loop_seqk_parallel_kernelI23Flash_bwd_kernel_traitsILi192ELi64ELi64ELi8ELi4ELi2ELi2ELb0ELb0EN7cutlass10bfloat16_tE19Flash_kernel_traitsILi192ELi64ELi64ELi8ES3_EELb1ELb1ELb0ELb1ELb0ELb0ELb0EEEvNS_16Flash_bwd_paramsE,"ax",@progbits
	.sectioninfo	@"SHI_REGISTERS=255"
	.align	128
        .global         _ZN5flash44flash_bwd_dq_dk_dv_loop_seqk_parallel_kernelI23Flash_bwd_kernel_traitsILi192ELi64ELi64ELi8ELi4ELi2ELi2ELb0ELb0EN7cutlass10bfloat16_tE19Flash_kernel_traitsILi192ELi64ELi64ELi8ES3_EELb1ELb1ELb0ELb1ELb0ELb0ELb0EEEvNS_16Flash_bwd_paramsE
        .type           _ZN5flash44flash_bwd_dq_dk_dv_loop_seqk_parallel_kernelI23Flash_bwd_kernel_traitsILi192ELi64ELi64ELi8ELi4ELi2ELi2ELb0ELb0EN7cutlass10bfloat16_tE19Flash_kernel_traitsILi192ELi64ELi64ELi8ES3_EELb1ELb1ELb0ELb1ELb0ELb0ELb0EEEvNS_16Flash_bwd_paramsE,@function
        .size           _ZN5flash44flash_bwd_dq_dk_dv_loop_seqk_parallel_kernelI23Flash_bwd_kernel_traitsILi192ELi64ELi64ELi8ELi4ELi2ELi2ELb0ELb0EN7cutlass10bfloat16_tE19Flash_kernel_traitsILi192ELi64ELi64ELi8ES3_EELb1ELb1ELb0ELb1ELb0ELb0ELb0EEEvNS_16Flash_bwd_paramsE,(.L_x_818 - _ZN5flash44flash_bwd_dq_dk_dv_loop_seqk_parallel_kernelI23Flash_bwd_kernel_traitsILi192ELi64ELi64ELi8ELi4ELi2ELi2ELb0ELb0EN7cutlass10bfloat16_tE19Flash_kernel_traitsILi192ELi64ELi64ELi8ES3_EELb1ELb1ELb0ELb1ELb0ELb0ELb0EEEvNS_16Flash_bwd_paramsE)
        .other          _ZN5flash44flash_bwd_dq_dk_dv_loop_seqk_parallel_kernelI23Flash_bwd_kernel_traitsILi192ELi64ELi64ELi8ELi4ELi2ELi2ELb0ELb0EN7cutlass10bfloat16_tE19Flash_kernel_traitsILi192ELi64ELi64ELi8ES3_EELb1ELb1ELb0ELb1ELb0ELb0ELb0EEEvNS_16Flash_bwd_paramsE,@"STO_CUDA_ENTRY STV_DEFAULT"
_ZN5flash44flash_bwd_dq_dk_dv_loop_seqk_parallel_kernelI23Flash_bwd_kernel_traitsILi192ELi64ELi64ELi8ELi4ELi2ELi2ELb0ELb0EN7cutlass10bfloat16_tE19Flash_kernel_traitsILi192ELi64ELi64ELi8ES3_EELb1ELb1ELb0ELb1ELb0ELb0ELb0EEEvNS_16Flash_bwd_paramsE:
.text._ZN5flash44flash_bwd_dq_dk_dv_loop_seqk_parallel_kernelI23Flash_bwd_kernel_traitsILi192ELi64ELi64ELi8ELi4ELi2ELi2ELb0ELb0EN7cutlass10bfloat16_tE19Flash_kernel_traitsILi192ELi64ELi64ELi8ES3_EELb1ELb1ELb0ELb1ELb0ELb0ELb0EEEvNS_16Flash_bwd_paramsE:
        /* <DEDUP_REMOVED lines=18> */
[CC--:B------:R-:W-:Y:S02]  /*0120*/  LEA.HI R11, R2.reuse, R8.reuse, RZ, 0x3 ;  /* 0x00000008020b7211 */ /* 0x0c0fe400078f18ff */
[CC--:B------:R-:W-:Y:S02]  /*0130*/  LEA.HI R4, R2.reuse, R8.reuse, RZ, 0x4 ;  /* 0x0000000802047211 */ /* 0x0c0fe400078f20ff */
[CC--:B------:R-:W-:Y:S02]  /*0140*/  LEA.HI R13, R2.reuse, R8.reuse, RZ, 0x7 ;  /* 0x00000008020d7211 */ /* 0x0c0fe400078f38ff */
[CC--:B------:R-:W-:Y:S02]  /*0150*/  LEA.HI R14, R2.reuse, R8.reuse, RZ, 0x6 ;  /* 0x00000008020e7211 */ /* 0x0c0fe400078f30ff */
[----:B------:R-:W-:-:S02]  /*0160*/  LEA.HI R2, R2, R8, RZ, 0x2 ;  /* 0x0000000802027211 */ /* 0x000fc400078f10ff */
[----:B------:R-:W-:Y:S02]  /*0170*/  LOP3.LUT R3, R0, 0xffffffe0, RZ, 0xc0, !PT ;  /* 0xffffffe000037812 */ /* 0x000fe400078ec0ff */
[----:B------:R-:W-:Y:S02]  /*0180*/  LOP3.LUT R5, R11, 0xfffffff8, RZ, 0xc0, !PT ;  /* 0xfffffff80b057812 */ /* 0x000fe400078ec0ff */
[----:B------:R-:W-:Y:S01]  /*0190*/  LOP3.LUT R6, R4, 0xfffffff0, RZ, 0xc0, !PT ;  /* 0xfffffff004067812 */ /* 0x000fe200078ec0ff */
[----:B------:R-:W-:Y:S01]  /*01a0*/  IMAD.IADD R10, R8, 0x1, -R3 ;  /* 0x00000001080a7824 */ /* 0x000fe200078e0a03 */
        /* <DEDUP_REMOVED lines=8> */
[----:B------:R-:W-:-:S02]  /*0230*/  LEA.HI R0, R0, R3, RZ, 0x1 ;  /* 0x0000000300007211 */ /* 0x000fc400078f08ff */
[--C-:B------:R-:W-:Y:S02]  /*0240*/  SHF.R.S32.HI R7, RZ, 0x2, R2.reuse ;  /* 0x00000002ff077819 */ /* 0x100fe40000011402 */
[----:B------:R-:W-:Y:S02]  /*0250*/  LOP3.LUT R0, R0, 0xfffffffe, RZ, 0xc0, !PT ;  /* 0xfffffffe00007812 */ /* 0x000fe400078ec0ff */
[----:B------:R-:W-:Y:S02]  /*0260*/  SHF.R.S32.HI R2, RZ, 0x1f, R2 ;  /* 0x0000001fff027819 */ /* 0x000fe40000011402 */
[----:B------:R-:W-:Y:S01]  /*0270*/  SHF.R.S32.HI R245, RZ, 0x3, R11 ;  /* 0x00000003fff57819 */ /* 0x000fe2000001140b */
[----:B------:R-:W-:Y:S01]  /*0280*/  IMAD.IADD R181, R3, 0x1, -R0 ;  /* 0x0000000103b57824 */ /* 0x000fe200078e0a00 */
[----:B------:R-:W-:Y:S02]  /*0290*/  LEA.HI R4, R4, R6, RZ, 0x1 ;  /* 0x0000000604047211 */ /* 0x000fe400078f08ff */
[----:B------:R-:W-:Y:S01]  /*02a0*/  LEA.HI R8, R8, R3, RZ, 0x2 ;  /* 0x0000000308087211 */ /* 0x000fe200078f10ff */
[----:B------:R-:W-:Y:S01]  /*02b0*/  IMAD.SHL.U32 R0, R245, 0x40, RZ ;  /* 0x00000040f5007824 */ /* 0x000fe200078e00ff */
[----:B------:R-:W-:-:S02]  /*02c0*/  LEA.HI R2, R2, R7, RZ, 0x3 ;  /* 0x0000000702027211 */ /* 0x000fc400078f18ff */
[----:B------:R-:W-:Y:S02]  /*02d0*/  LOP3.LUT R4, R4, 0xfffffffe, RZ, 0xc0, !PT ;  /* 0xfffffffe04047812 */ /* 0x000fe400078ec0ff */
[----:B------:R-:W-:Y:S02]  /*02e0*/  LOP3.LUT R8, R8, 0xfffffffc, RZ, 0xc0, !PT ;  /* 0xfffffffc08087812 */ /* 0x000fe400078ec0ff */
[----:B------:R-:W-:Y:S01]  /*02f0*/  LOP3.LUT R2, R2, 0xfffffff8, RZ, 0xc0, !PT ;  /* 0xfffffff802027812 */ /* 0x000fe200078ec0ff */
[----:B------:R-:W-:Y:S01]  /*0300*/  IMAD.IADD R12, R6, 0x1, -R4 ;  /* 0x00000001060c7824 */ /* 0x000fe200078e0a04 */
[----:B------:R-:W-:Y:S01]  /*0310*/  LOP3.LUT R0, R0, 0x1c0, RZ, 0xc0, !PT ;  /* 0x000001c000007812 */ /* 0x000fe200078ec0ff */
[----:B------:R-:W-:Y:S01]  /*0320*/  IMAD.IADD R16, R3, 0x1, -R8 ;  /* 0x0000000103107824 */ /* 0x000fe200078e0a08 */
[----:B------:R-:W-:Y:S01]  /*0330*/  LOP3.LUT P4, RZ, R5, 0x4, RZ, 0xc0, !PT ;  /* 0x0000000405ff7812 */ /* 0x000fe2000788c0ff */
[----:B------:R-:W-:Y:S01]  /*0340*/  IMAD.IADD R4, R7, 0x1, -R2 ;  /* 0x0000000107047824 */ /* 0x000fe200078e0a02 */
[----:B------:R-:W-:Y:S01]  /*0350*/  SHF.R.U32.HI R3, RZ, 0x3, R0 ;  /* 0x00000003ff037819 */ /* 0x000fe20000011600 */
[----:B------:R-:W-:Y:S01]  /*0360*/  IMAD.SHL.U32 R174, R12, 0x200, RZ ;  /* 0x000002000cae7824 */ /* 0x000fe200078e00ff */
[----:B------:R-:W-:Y:S01]  /*0370*/  LOP3.LUT R2, R0, 0x38, R204, 0xf8, !PT ;  /* 0x0000003800027812 */ /* 0x000fe200078ef8cc */
[C---:B------:R-:W-:Y:S01]  /*0380*/  IMAD.SHL.U32 R0, R5.reuse, 0x40, RZ ;  /* 0x0000004005007824 */ /* 0x040fe200078e00ff */
[----:B------:R-:W-:Y:S01]  /*0390*/  LOP3.LUT P3, RZ, R5, 0x2, RZ, 0xc0, !PT ;  /* 0x0000000205ff7812 */ /* 0x000fe2000786c0ff */
[----:B------:R-:W-:Y:S01]  /*03a0*/  STL [R1+0x28], R16 ;  /* 0x0000281001007387 */ /* 0x000fe20000100800 */
[----:B------:R-:W-:-:S02]  /*03b0*/  SHF.R.S32.HI R6, RZ, 0x1f, R10 ;  /* 0x0000001fff067819 */ /* 0x000fc4000001140a */
[----:B------:R-:W-:Y:S02]  /*03c0*/  SHF.R.S32.HI R5, RZ, 0x1f, R9 ;  /* 0x0000001fff057819 */ /* 0x000fe40000011409 */
[----:B------:R-:W-:Y:S01]  /*03d0*/  LOP3.LUT R7, R2, R3, RZ, 0x3c, !PT ;  /* 0x0000000302077212 */ /* 0x000fe200078e3cff */
[----:B------:R-:W-:Y:S01]  /*03e0*/  IMAD.SHL.U32 R2, R181, 0x10, RZ ;  /* 0x00000010b5027824 */ /* 0x000fe200078e00ff */
[----:B------:R-:W-:Y:S02]  /*03f0*/  LOP3.LUT R0, R0, 0x1c0, RZ, 0xc0, !PT ;  /* 0x000001c000007812 */ /* 0x000fe400078ec0ff */
[----:B------:R-:W-:Y:S02]  /*0400*/  LEA.HI R207, R6, R10, RZ, 0x2 ;  /* 0x0000000a06cf7211 */ /* 0x000fe400078f10ff */
[----:B------:R-:W-:Y:S02]  /*0410*/  LEA.HI R10, R5, R9, RZ, 0x3 ;  /* 0x00000009050a7211 */ /* 0x000fe400078f18ff */
[----:B------:R-:W-:-:S02]  /*0420*/  LOP3.LUT R5, R0, 0x10, R2, 0xf8, !PT ;  /* 0x0000001000057812 */ /* 0x000fc400078ef802 */
[----:B------:R-:W-:Y:S02]  /*0430*/  LOP3.LUT R2, R4, 0x1, RZ, 0xc0, !PT ;  /* 0x0000000104027812 */ /* 0x000fe400078ec0ff */
[----:B------:R-:W-:Y:S02]  /*0440*/  LOP3.LUT R171, R0, 0x8, R11, 0xf8, !PT ;  /* 0x0000000800ab7812 */ /* 0x000fe400078ef80b */
[----:B------:R-:W-:Y:S02]  /*0450*/  LOP3.LUT R3, R10, 0xfffffff8, RZ, 0xc0, !PT ;  /* 0xfffffff80a037812 */ /* 0x000fe400078ec0ff */
[----:B------:R-:W-:Y:S02]  /*0460*/  SHF.R.S32.HI R6, RZ, 0x7, R13 ;  /* 0x00000007ff067819 */ /* 0x000fe4000001140d */
[----:B------:R-:W-:Y:S01]  /*0470*/  SHF.R.U32.HI R0, RZ, 0x3, R0 ;  /* 0x00000003ff007819 */ /* 0x000fe20000011600 */
[----:B------:R-:W-:Y:S01]  /*0480*/  IMAD.IADD R9, R9, 0x1, -R3 ;  /* 0x0000000109097824 */ /* 0x000fe200078e0a03 */
[----:B------:R-:W-:Y:S01]  /*0490*/  ISETP.NE.U32.AND P0, PT, R2, 0x1, PT ;  /* 0x000000010200780c */ /* 0x000fe20003f05070 */
[----:B------:R-:W-:Y:S01]  /*04a0*/  IMAD R3, R6, 0x800, R174 ;  /* 0x0000080006037824 */ /* 0x000fe200078e02ae */
[----:B------:R-:W-:-:S02]  /*04b0*/  LOP3.LUT R171, R171, R0, RZ, 0x3c, !PT ;  /* 0x00000000abab7212 */ /* 0x000fc400078e3cff */
[----:B------:R-:W-:Y:S02]  /*04c0*/  SHF.R.S32.HI R2, RZ, 0x6, R14 ;  /* 0x00000006ff027819 */ /* 0x000fe4000001140e */
[C---:B------:R-:W-:Y:S01]  /*04d0*/  R2P PR, R4.reuse, 0x6 ;  /* 0x0000000604007804 */ /* 0x040fe20000000000 */
[----:B------:R-:W-:Y:S01]  /*04e0*/  IMAD.SHL.U32 R4, R4, 0x40, RZ ;  /* 0x0000004004047824 */ /* 0x000fe200078e00ff */
[----:B------:R-:W-:Y:S01]  /*04f0*/  LOP3.LUT R5, R5, 0x8, R11, 0xf8, !PT ;  /* 0x0000000805057812 */ /* 0x000fe200078ef80b */
[----:B------:R-:W-:Y:S01]  /*0500*/  IMAD.IADD R171, R3, 0x1, R171 ;  /* 0x0000000103ab7824 */ /* 0x000fe200078e02ab */
[----:B------:R-:W-:Y:S01]  /*0510*/  SEL R169, R169, 0xffffffe0, !P3 ;  /* 0xffffffe0a9a97807 */ /* 0x000fe20005800000 */
[----:B------:R-:W-:Y:S01]  /*0520*/  IMAD R3, R2, 0x200, R7 ;  /* 0x0000020002037824 */ /* 0x000fe200078e0207 */
[----:B------:R-:W-:Y:S01]  /*0530*/  LOP3.LUT R174, R174, R5, R0, 0xf6, !PT ;  /* 0x00000005aeae7212 */ /* 0x000fe200078ef600 */
[----:B------:R-:W-:Y:S01]  /*0540*/  IMAD.SHL.U32 R2, R2, 0x8, RZ ;  /* 0x0000000802027824 */ /* 0x000fe200078e00ff */
[----:B------:R-:W-:Y:S01]  /*0550*/  LOP3.LUT R0, R4, 0x1c0, RZ, 0xc0, !PT ;  /* 0x000001c004007812 */ /* 0x000fe200078ec0ff */
[----:B------:R-:W-:Y:S01]  /*0560*/  IMAD.SHL.U32 R5, R6, 0x20, RZ ;  /* 0x0000002006057824 */ /* 0x000fe200078e00ff */
[----:B------:R1:W-:Y:S01]  /*0570*/  STL [R1+0x30], R3 ;  /* 0x0000300301007387 */ /* 0x0003e20000100800 */
[----:B------:R-:W-:Y:S01]  /*0580*/  IMAD.SHL.U32 R4, R12, 0x20, RZ ;  /* 0x000000200c047824 */ /* 0x000fe200078e00ff */
[----:B------:R-:W-:Y:S01]  /*0590*/  LOP3.LUT R2, R2, 0x18, RZ, 0xc0, !PT ;  /* 0x0000001802027812 */ /* 0x000fe200078ec0ff */
[----:B------:R-:W-:Y:S01]  /*05a0*/  IMAD.SHL.U32 R6, R9, 0x40, RZ ;  /* 0x0000004009067824 */ /* 0x000fe200078e00ff */
[----:B------:R-:W-:Y:S01]  /*05b0*/  LOP3.LUT R5, R0, 0x20, R5, 0xf8, !PT ;  /* 0x0000002000057812 */ /* 0x000fe200078ef805 */
[----:B------:R-:W-:Y:S01]  /*05c0*/  IMAD.SHL.U32 R7, R15, 0x2, RZ ;  /* 0x000000020f077824 */ /* 0x000fe200078e00ff */
[----:B------:R-:W-:Y:S01]  /*05d0*/  LOP3.LUT R8, R2, 0x20, R4, 0xf8, !PT ;  /* 0x0000002002087812 */ /* 0x000fe200078ef804 */
[----:B------:R-:W-:Y:S01]  /*05e0*/  IMAD R169, R171, 0x2, R169 ;  /* 0x00000002aba97824 */ /* 0x000fe200078e02a9 */
[----:B------:R-:W-:Y:S01]  /*05f0*/  SEL R173, R173, 0xffffffc0, !P4 ;  /* 0xffffffc0adad7807 */ /* 0x000fe20006000000 */
[----:B------:R-:W-:Y:S01]  /*0600*/  IMAD R4, R16, 0x400, R7 ;  /* 0x0000040010047824 */ /* 0x000fe200078e0207 */
[----:B------:R-:W-:Y:S01]  /*0610*/  SEL R213, R213, 0x10, !P0 ;  /* 0x00000010d5d57807 */ /* 0x000fe20004000000 */
[C---:B------:R-:W-:Y:S01]  /*0620*/  IMAD.SHL.U32 R172, R171.reuse, 0x2, RZ ;  /* 0x00000002abac7824 */ /* 0x040fe200078e00ff */
[----:B------:R-:W-:Y:S01]  /*0630*/  SHF.R.S32.HI R207, RZ, 0x2, R207 ;  /* 0x00000002ffcf7819 */ /* 0x000fe200000114cf */
[----:B------:R-:W-:-:S02]  /*0640*/  IMAD R171, R171, 0x2, R173 ;  /* 0x00000002abab7824 */ /* 0x000fc400078e02ad */
[----:B------:R-:W-:Y:S02]  /*0650*/  IMAD.IADD R170, R173, 0x1, R169 ;  /* 0x00000001adaa7824 */ /* 0x000fe400078e02a9 */
[----:B------:R-:W-:Y:S02]  /*0660*/  IMAD R173, R174, 0x2, R173 ;  /* 0x00000002aead7824 */ /* 0x000fe400078e02ad */
[----:B------:R-:W-:Y:S02]  /*0670*/  IMAD R207, R16, 0x10, R207 ;  /* 0x0000001010cf7824 */ /* 0x000fe400078e02cf */
[----:B------:R-:W-:Y:S01]  /*0680*/  IMAD.SHL.U32 R174, R174, 0x2, RZ ;  /* 0x00000002aeae7824 */ /* 0x000fe200078e00ff */
[----:B-1----:R-:W-:-:S04]  /*0690*/  SHF.R.U32.HI R3, RZ, 0x3, R0 ;  /* 0x00000003ff037819 */ /* 0x002fc80000011600 */
[----:B------:R-:W-:Y:S02]  /*06a0*/  LOP3.LUT R9, R3, R0, R2, 0x1e, !PT ;  /* 0x0000000003097212 */ /* 0x000fe400078e1e02 */
[----:B------:R-:W-:Y:S01]  /*06b0*/  LOP3.LUT R0, R5, R3, RZ, 0x3c, !PT ;  /* 0x0000000305007212 */ /* 0x000fe200078e3cff */
[----:B------:R-:W-:Y:S01]  /*06c0*/  IMAD.SHL.U32 R5, R10, 0x40, RZ ;  /* 0x000000400a057824 */ /* 0x000fe200078e00ff */
        /* <DEDUP_REMOVED lines=24> */
.L_x_726:
[----:B-1--4-:R-:W1:Y:S01]  /*0850*/  S2R R34, SR_CTAID.Y ;  /* 0x0000000000227919 */ /* 0x012e620000002600 */
[----:B--2---:R-:W2:Y:S01]  /*0860*/  LDC.U8 R0, c[0x0][0x312] ;  /* 0x0000c480ff007b82 */ /* 0x004ea20000000000 */
[----:B------:R-:W-:Y:S02]  /*0870*/  ISETP.NE.U32.AND P2, PT, RZ, c[0x0][0x240], PT ;  /* 0x00009000ff007a0c */ /* 0x000fe40003f45070 */
[----:B------:R-:W-:Y:S02]  /*0880*/  ISETP.EQ.U32.AND P5, PT, RZ, c[0x0][0x248], PT ;  /* 0x00009200ff007a0c */ /* 0x000fe40003fa2070 */
[----:B------:R-:W-:-:S02]  /*0890*/  ISETP.NE.AND.EX P2, PT, RZ, c[0x0][0x244], PT, P2 ;  /* 0x00009100ff007a0c */ /* 0x000fc40003f45320 */
[----:B------:R-:W-:Y:S01]  /*08a0*/  ISETP.NE.U32.AND P3, PT, RZ, c[0x0][0x250], PT ;  /* 0x00009400ff007a0c */ /* 0x000fe20003f65070 */
[----:B------:R-:W-:-:S03]  /*08b0*/  IMAD.MOV.U32 R35, RZ, RZ, -0x1 ;  /* 0xffffffffff237424 */ /* 0x000fc600078e00ff */
[----:B------:R-:W-:Y:S01]  /*08c0*/  ISETP.NE.AND.EX P3, PT, RZ, c[0x0][0x254], PT, P3 ;  /* 0x00009500ff007a0c */ /* 0x000fe20003f65330 */
[----:B-1----:R-:W-:Y:S01]  /*08d0*/  IMAD.SHL.U32 R8, R34, 0x4, RZ ;  /* 0x0000000422087824 */ /* 0x002fe200078e00ff */
        /* <DEDUP_REMOVED lines=26> */
.L_x_680:
        /* <DEDUP_REMOVED lines=45> */
.L_x_682:
        /* <DEDUP_REMOVED lines=15> */
.L_x_683:
        /* <DEDUP_REMOVED lines=22> */
[----:B--2---:R-:W-:-:S02]  /*0fa0*/  ISETP.NE.AND P3, PT, R15, RZ, PT ;  /* 0x000000ff0f00720c */ /* 0x004fc40003f65270 */
        /* <DEDUP_REMOVED lines=9> */
[C---:B------:R-:W-:Y:S02]  /*1040*/  @!P1 IMAD R6, R34.reuse, c[0x0][0x36c], R6 ;  /* 0x0000db0022069a24 */ /* 0x040fe400078e0206 */
        /* <DEDUP_REMOVED lines=12> */
[C---:B------:R-:W-:Y:S01]  /*1110*/  IMAD R7, R18.reuse, R4, R7 ;  /* 0x0000000412077224 */ /* 0x040fe200078e0207 */
[----:B------:R-:W-:Y:S01]  /*1120*/  IADD3.X R8, R17, R8, RZ, P2, !PT ;  /* 0x0000000811087210 */ /* 0x000fe200017fe4ff */
[----:B------:R-:W-:Y:S01]  /*1130*/  IMAD.WIDE.U32 R4, R18, R0, RZ ;  /* 0x0000000012047225 */ /* 0x000fe200078e00ff */
[----:B-----5:R-:W-:Y:S02]  /*1140*/  ISETP.NE.AND P2, PT, R22, RZ, PT ;  /* 0x000000ff1600720c */ /* 0x020fe40003f45270 */
[----:B------:R-:W-:Y:S01]  /*1150*/  @!P5 IADD3 R2, R2, 0x1, RZ ;  /* 0x000000010202d810 */ /* 0x000fe20007ffe0ff */
[----:B------:R-:W-:Y:S01]  /*1160*/  @!P5 IMAD.IADD R3, R3, 0x1, -R11 ;  /* 0x000000010303d824 */ /* 0x000fe200078e0a0b */
[----:B------:R-:W-:Y:S01]  /*1170*/  ISETP.NE.AND P5, PT, RZ, c[0x0][0x1c8], PT ;  /* 0x00007200ff007a0c */ /* 0x000fe20003fa5270 */
[----:B------:R-:W-:-:S03]  /*1180*/  IMAD.IADD R15, R13, 0x1, R7 ;  /* 0x000000010d0f7824 */ /* 0x000fc600078e0207 */
[----:B------:R-:W-:Y:S01]  /*1190*/  ISETP.GE.U32.AND P6, PT, R3, R11, PT ;  /* 0x0000000b0300720c */ /* 0x000fe20003fc6070 */
[C---:B------:R-:W-:Y:S02]  /*11a0*/  IMAD R3, R19.reuse, R0, RZ ;  /* 0x0000000013037224 */ /* 0x040fe400078e02ff */
[----:B------:R-:W-:Y:S01]  /*11b0*/  IMAD R11, R19, R6, RZ ;  /* 0x00000006130b7224 */ /* 0x000fe200078e02ff */
[----:B------:R-:W-:Y:S01]  /*11c0*/  SEL R19, R12, R4, !P1 ;  /* 0x000000040c137207 */ /* 0x000fe20004800000 */
[----:B------:R-:W-:Y:S01]  /*11d0*/  @P3 IMAD R4, R34, c[0x0][0x214], RZ ;  /* 0x0000850022043a24 */ /* 0x000fe200078e02ff */
[----:B------:R-:W-:Y:S01]  /*11e0*/  @P1 IADD3 R15, R5, R3, RZ ;  /* 0x00000003050f1210 */ /* 0x000fe20007ffe0ff */
[----:B----4-:R-:W-:-:S03]  /*11f0*/  IMAD.WIDE.U32 R12, R20, c[0x0][0x3d8], RZ ;  /* 0x0000f600140c7a25 */ /* 0x010fc600078e00ff */
[----:B------:R-:W-:Y:S01]  /*1200*/  @P3 SEL R3, R4, R0, !P1 ;  /* 0x0000000004033207 */ /* 0x000fe20004800000 */
[----:B------:R-:W-:Y:S01]  /*1210*/  IMAD R4, R20, c[0x0][0x3dc], R13 ;  /* 0x0000f70014047a24 */ /* 0x000fe200078e020d */
[----:B------:R-:W-:Y:S01]  /*1220*/  SEL R23, R12, RZ, P2 ;  /* 0x000000ff0c177207 */ /* 0x000fe20001000000 */
[----:B------:R-:W-:Y:S01]  /*1230*/  IMAD R11, R18, R8, R11 ;  /* 0x00000008120b7224 */ /* 0x000fe200078e020b */
[----:B------:R-:W-:Y:S01]  /*1240*/  @P6 IADD3 R2, R2, 0x1, RZ ;  /* 0x0000000102026810 */ /* 0x000fe20007ffe0ff */
[----:B------:R-:W-:Y:S01]  /*1250*/  @P3 IMAD R8, R248, c[0x0][0x234], R3 ;  /* 0x00008d00f8083a24 */ /* 0x000fe200078e0203 */
[----:B------:R-:W-:Y:S01]  /*1260*/  SHF.R.S32.HI R20, RZ, 0x1f, R16 ;  /* 0x0000001fff147819 */ /* 0x000fe20000011410 */
[----:B------:R-:W-:Y:S01]  /*1270*/  IMAD.WIDE.U32 R6, R18, R6, RZ ;  /* 0x0000000612067225 */ /* 0x000fe200078e00ff */
[----:B------:R-:W-:-:S03]  /*1280*/  SEL R18, R4, RZ, P2 ;  /* 0x000000ff04127207 */ /* 0x000fc60001000000 */
[----:B------:R-:W-:Y:S02]  /*1290*/  IMAD.MOV.U32 R13, RZ, RZ, R2 ;  /* 0x000000ffff0d7224 */ /* 0x000fe400078e0002 */
[----:B------:R-:W-:Y:S02]  /*12a0*/  @!P3 IMAD R5, R34, c[0x0][0x1c0], R248 ;  /* 0x000070002205ba24 */ /* 0x000fe400078e02f8 */
[----:B------:R-:W-:Y:S01]  /*12b0*/  IMAD R3, R248, c[0x0][0x22c], RZ ;  /* 0x00008b00f8037a24 */ /* 0x000fe200078e02ff */
[----:B------:R-:W-:Y:S01]  /*12c0*/  @!P4 IADD3 R13, -R13, RZ, RZ ;  /* 0x000000ff0d0dc210 */ /* 0x000fe20007ffe1ff */
[----:B------:R-:W-:Y:S01]  /*12d0*/  @!P3 IMAD R8, R5, c[0x0][0x214], RZ ;  /* 0x000085000508ba24 */ /* 0x000fe200078e02ff */
[----:B------:R-:W-:Y:S02]  /*12e0*/  @!P5 LOP3.LUT R13, RZ, c[0x0][0x1c8], RZ, 0x33, !PT ;  /* 0x00007200ff0dda12 */ /* 0x000fe400078e33ff */
[----:B------:R-:W-:Y:S02]  /*12f0*/  SHF.R.S32.HI R12, RZ, 0x1f, R3 ;  /* 0x0000001fff0c7819 */ /* 0x000fe40000011403 */
[----:B------:R-:W-:-:S02]  /*1300*/  IADD3 R5, R7, R11, RZ ;  /* 0x0000000b07057210 */ /* 0x000fc40007ffe0ff */
        /* <DEDUP_REMOVED lines=9> */
.L_x_684:
[----:B------:R-:W-:-:S04]  /*13a0*/  IMAD R0, R34, c[0x0][0x1c0], R248 ;  /* 0x0000700022007a24 */ /* 0x000fc800078e02f8 */
[----:B------:R-:W-:Y:S02]  /*13b0*/  IMAD R0, R0, c[0x0][0x224], RZ ;  /* 0x0000890000007a24 */ /* 0x000fe400078e02ff */
.L_x_685:
[----:B------:R-:W2:Y:S01]  /*13c0*/  S2R R31, SR_TID.X ;  /* 0x00000000001f7919 */ /* 0x000ea20000002100 */
[----:B------:R-:W-:Y:S01]  /*13d0*/  IMAD R33, R33, c[0x0][0x1c0], RZ ;  /* 0x0000700021217a24 */ /* 0x000fe200078e02ff */
[----:B------:R-:W-:Y:S01]  /*13e0*/  IADD3 R2, P4, R204, R10, RZ ;  /* 0x0000000acc027210 */ /* 0x000fe20007f9e0ff */
[----:B------:R-:W-:Y:S01]  /*13f0*/  IMAD.IADD R0, R9, 0x1, R0 ;  /* 0x0000000109007824 */ /* 0x000fe200078e0200 */
[----:B------:R-:W-:Y:S01]  /*1400*/  SHF.R.S32.HI R205, RZ, 0x1f, R204 ;  /* 0x0000001fffcd7819 */ /* 0x000fe200000114cc */
[----:B------:R-:W-:Y:S01]  /*1410*/  IMAD.SHL.U32 R4, R33, 0x40, RZ ;  /* 0x0000004021047824 */ /* 0x000fe200078e00ff */
[----:B------:R-:W-:Y:S01]  /*1420*/  SHF.R.S32.HI R29, RZ, 0x1f, R245 ;  /* 0x0000001fff1d7819 */ /* 0x000fe200000114f5 */
[----:B------:R-:W-:Y:S01]  /*1430*/  IMAD.MOV.U32 R203, RZ, RZ, 0x4 ;  /* 0x00000004ffcb7424 */ /* 0x000fe200078e00ff */
[----:B------:R-:W-:Y:S01]  /*1440*/  BSSY B1, `(.L_x_681) ;  /* 0x0000810000017945 */ /* 0x000fe20003800000 */
[----:B------:R-:W-:Y:S01]  /*1450*/  IMAD.IADD R202, R9, 0x1, R8 ;  /* 0x0000000109ca7824 */ /* 0x000fe200078e0208 */
[----:B------:R-:W-:Y:S01]  /*1460*/  IADD3 R7, P3, P1, R6, R4, R3 ;  /* 0x0000000406077210 */ /* 0x000fe2000797e003 */
[----:B------:R-:W-:Y:S01]  /*1470*/  IMAD.WIDE R10, R0, R203, c[0x0][0x3c8] ;  /* 0x0000f200000a7625 */ /* 0x000fe200078e02cb */
[----:B------:R-:W-:-:S02]  /*1480*/  SHF.R.S32.HI R4, RZ, 0x1f, R4 ;  /* 0x0000001fff047819 */ /* 0x000fc40000011404 */
[C---:B------:R-:W-:Y:S01]  /*1490*/  IADD3 R206, R204.reuse, 0x40, RZ ;  /* 0x00000040ccce7810 */ /* 0x040fe20007ffe0ff */
[----:B------:R-:W-:Y:S01]  /*14a0*/  IMAD R0, R17, c[0x0][0x370], RZ ;  /* 0x0000dc0011007a24 */ /* 0x000fe200078e02ff */
[----:B------:R-:W-:Y:S01]  /*14b0*/  IADD3 R208, R204, 0x80, RZ ;  /* 0x00000080ccd07810 */ /* 0x000fe20007ffe0ff */
[----:B------:R-:W-:Y:S02]  /*14c0*/  IMAD.X R3, R205, 0x1, R14, P4 ;  /* 0x00000001cd037824 */ /* 0x000fe400020e060e */
[C---:B------:R-:W-:Y:S02]  /*14d0*/  IMAD R0, R9.reuse, c[0x0][0x374], R0 ;  /* 0x0000dd0009007a24 */ /* 0x040fe400078e0200 */
[----:B------:R-:W-:Y:S01]  /*14e0*/  IMAD.WIDE.U32 R2, R9, c[0x0][0x370], R2 ;  /* 0x0000dc0009027a25 */ /* 0x000fe200078e0002 */
[----:B--2---:R-:W-:-:S03]  /*14f0*/  SHF.R.S32.HI R32, RZ, 0x1f, R31 ;  /* 0x0000001fff207819 */ /* 0x004fc6000001141f */
[----:B------:R-:W-:Y:S01]  /*1500*/  IMAD.MOV.U32 R216, RZ, RZ, R10 ;  /* 0x000000ffffd87224 */ /* 0x000fe200078e000a */
[----:B------:R-:W-:Y:S01]  /*1510*/  IADD3.X R10, R5, R4, R12, P3, P1 ;  /* 0x00000004050a7210 */ /* 0x000fe20001fe240c */
[----:B------:R-:W-:Y:S01]  /*1520*/  IMAD.IADD R3, R3, 0x1, R0 ;  /* 0x0000000103037824 */ /* 0x000fe200078e0200 */
[----:B------:R-:W-:Y:S01]  /*1530*/  LEA.HI R6, R32, R31, RZ, 0x5 ;  /* 0x0000001f20067211 */ /* 0x000fe200078f28ff */
[----:B------:R-:W-:Y:S01]  /*1540*/  IMAD.MOV.U32 R215, RZ, RZ, R11 ;  /* 0x000000ffffd77224 */ /* 0x000fe200078e000b */
[----:B------:R-:W-:Y:S01]  /*1550*/  IADD3 R0, -R201, R250, R16 ;  /* 0x000000fac9007210 */ /* 0x000fe20007ffe110 */
[----:B------:R-:W-:Y:S01]  /*1560*/  IMAD.WIDE.U32 R2, R248, c[0x0][0x378], R2 ;  /* 0x0000de00f8027a25 */ /* 0x000fe200078e0002 */
[----:B------:R-:W-:Y:S02]  /*1570*/  LOP3.LUT R5, R6, 0xffffffe0, RZ, 0xc0, !PT ;  /* 0xffffffe006057812 */ /* 0x000fe400078ec0ff */
[----:B------:R-:W-:Y:S01]  /*1580*/  IADD3 R4, P1, R245, R9, RZ ;  /* 0x00000009f5047210 */ /* 0x000fe20007f3e0ff */
[----:B------:R-:W-:Y:S01]  /*1590*/  IMAD.WIDE R202, R202, R203, c[0x0][0x200] ;  /* 0x00008000caca7625 */ /* 0x000fe200078e02cb */
[----:B------:R-:W-:-:S02]  /*15a0*/  IADD3 R0, R0, -c[0x0][0x2e8], RZ ;  /* 0x8000ba0000007a10 */ /* 0x000fc40007ffe0ff */
[----:B------:R-:W-:Y:S01]  /*15b0*/  SHF.R.S32.HI R6, RZ, 0x5, R6 ;  /* 0x00000005ff067819 */ /* 0x000fe20000011406 */
[----:B------:R-:W-:Y:S01]  /*15c0*/  IMAD.IADD R12, R31, 0x1, -R5 ;  /* 0x000000011f0c7824 */ /* 0x000fe200078e0a05 */
[----:B------:R-:W-:Y:S01]  /*15d0*/  SHF.R.S32.HI R9, RZ, 0x1f, R0 ;  /* 0x0000001fff097819 */ /* 0x000fe20000011400 */
[----:B------:R-:W-:Y:S01]  /*15e0*/  IMAD.X R5, R29, 0x1, R17, P1 ;  /* 0x000000011d057824 */ /* 0x000fe200008e0611 */
[----:B------:R-:W-:Y:S01]  /*15f0*/  IADD3 R8, P3, P1, R23, R7, R19 ;  /* 0x0000000717087210 */ /* 0x000fe2000797e013 */
[----:B------:R-:W-:Y:S01]  /*1600*/  IMAD R6, R6, R33, R12 ;  /* 0x0000002106067224 */ /* 0x000fe200078e020c */
[----:B------:R-:W-:Y:S01]  /*1610*/  LEA.HI R0, R9, R0, RZ, 0x6 ;  /* 0x0000000009007211 */ /* 0x000fe200078f30ff */
[----:B------:R-:W-:Y:S01]  /*1620*/  IMAD R5, R5, c[0x0][0x190], RZ ;  /* 0x0000640005057a24 */ /* 0x000fe200078e02ff */
[----:B------:R-:W-:Y:S01]  /*1630*/  IADD3.X R10, R18, R10, R15, P3, P1 ;  /* 0x0000000a120a7210 */ /* 0x000fe20001fe240f */
[----:B------:R-:W-:Y:S01]  /*1640*/  IMAD R7, R249, c[0x0][0x378], RZ ;  /* 0x0000de00f9077a24 */ /* 0x000fe200078e02ff */
[----:B------:R-:W-:Y:S01]  /*1650*/  SHF.R.S32.HI R0, RZ, 0x6, R0 ;  /* 0x00000006ff007819 */ /* 0x000fe20000011400 */
[----:B------:R-:W-:Y:S01]  /*1660*/  IMAD R11, R4, c[0x0][0x194], R5 ;  /* 0x00006500040b7a24 */ /* 0x000fe200078e0205 */
[----:B------:R-:W-:Y:S01]  /*1670*/  IADD3 R8, P1, R6, R8, RZ ;  /* 0x0000000806087210 */ /* 0x000fe20007f3e0ff */
[----:B------:R-:W-:Y:S01]  /*1680*/  IMAD.WIDE.U32 R4, R4, c[0x0][0x190], R204 ;  /* 0x0000640004047a25 */ /* 0x000fe200078e00cc */
[----:B------:R-:W-:-:S02]  /*1690*/  IMNMX R243, RZ, R0, !PT ;  /* 0x00000000fff37217 */ /* 0x000fc40007800200 */
[----:B------:R-:W-:Y:S01]  /*16a0*/  LEA.HI.X.SX32 R10, R6, R10, 0x1, P1 ;  /* 0x0000000a060a7211 */ /* 0x000fe200008f0eff */
[----:B------:R-:W-:Y:S01]  /*16b0*/  IMAD R7, R248, c[0x0][0x37c], R7 ;  /* 0x0000df00f8077a24 */ /* 0x000fe200078e0207 */
[----:B------:R-:W-:Y:S01]  /*16c0*/  IADD3 R4, P3, R27, R4, RZ ;  /* 0x000000041b047210 */ /* 0x000fe20007f7e0ff */
[----:B------:R-:W-:Y:S01]  /*16d0*/  IMAD R6, R29, c[0x0][0x370], RZ ;  /* 0x0000dc001d067a24 */ /* 0x000fe200078e02ff */
[----:B------:R-:W-:Y:S01]  /*16e0*/  ISETP.GT.AND P4, PT, R195, R243, PT ;  /* 0x000000f3c300720c */ /* 0x000fe20003f84270 */
[----:B------:R-:W-:Y:S01]  /*16f0*/  IMAD.IADD R3, R3, 0x1, R7 ;  /* 0x0000000103037824 */ /* 0x000fe200078e0207 */
[----:B------:R-:W-:Y:S01]  /*1700*/  IADD3.X R5, R21, R5, R11, P3, !PT ;  /* 0x0000000515057210 */ /* 0x000fe20001ffe40b */
[----:B------:R-:W-:Y:S01]  /*1710*/  IMAD R7, R249, c[0x0][0x1a8], RZ ;  /* 0x00006a00f9077a24 */ /* 0x000fe200078e02ff */
[----:B------:R-:W-:Y:S01]  /*1720*/  LEA R188, P1, R8, c[0x0][0x350], 0x2 ;  /* 0x0000d40008bc7a11 */ /* 0x000fe200078210ff */
[----:B------:R-:W-:Y:S01]  /*1730*/  IMAD R0, R245, c[0x0][0x374], R6 ;  /* 0x0000dd00f5007a24 */ /* 0x000fe200078e0206 */
[----:B------:R-:W-:Y:S01]  /*1740*/  IADD3 R195, R195, -0x1, RZ ;  /* 0xffffffffc3c37810 */ /* 0x000fe20007ffe0ff */
[----:B------:R-:W-:Y:S01]  /*1750*/  IMAD R7, R248, c[0x0][0x1ac], R7 ;  /* 0x00006b00f8077a24 */ /* 0x000fe200078e0207 */
[----:B------:R-:W-:Y:S01]  /*1760*/  LEA.HI.X R189, R8, c[0x0][0x354], R10, 0x2, P1 ;  /* 0x0000d50008bd7a11 */ /* 0x000fe200008f140a */
[----:B------:R-:W-:-:S04]  /*1770*/  IMAD.WIDE.U32 R4, R248, c[0x0][0x1a8], R4 ;  /* 0x00006a00f8047a25 */ /* 0x000fc800078e0004 */
[----:B------:R-:W-:Y:S01]  /*1780*/  IMAD.WIDE.U32 R2, R245, c[0x0][0x370], R2 ;  /* 0x0000dc00f5027a25 */ /* 0x000fe200078e0002 */
[----:B------:R-:W-:-:S03]  /*1790*/  LEA R198, P3, R4, c[0x0][0x160], 0x1 ;  /* 0x0000580004c67a11 */ /* 0x000fc600078608ff */
[----:B------:R-:W-:Y:S01]  /*17a0*/  IMAD.IADD R11, R5, 0x1, R7 ;  /* 0x00000001050b7824 */ /* 0x000fe200078e0207 */
[----:B------:R-:W-:Y:S01]  /*17b0*/  LEA R196, P1, R2, c[0x0][0x330], 0x1 ;  /* 0x0000cc0002c47a11 */ /* 0x000fe200078208ff */
        /* <DEDUP_REMOVED lines=19> */
.L_x_687:
        /* <DEDUP_REMOVED lines=15> */
.L_x_688:
        /* <DEDUP_REMOVED lines=27> */
.L_x_690:
[----:B------:R-:W-:Y:S05]  /*1b90*/  BSYNC B0 ;  /* 0x0000000000007941 */ /* 0x000fea0003800000 */
.L_x_689:
        /* <DEDUP_REMOVED lines=19> */
.L_x_692:
[----:B------:R-:W-:Y:S05]  /*1cd0*/  BSYNC B0 ;  /* 0x0000000000007941 */ /* 0x000fea0003800000 */
.L_x_691:
        /* <DEDUP_REMOVED lines=25> */
.L_x_694:
[----:B------:R-:W-:Y:S05]  /*1e70*/  BSYNC B0 ;  /* 0x0000000000007941 */ /* 0x000fea0003800000 */
.L_x_693:
        /* <DEDUP_REMOVED lines=18> */
.L_x_686:
[----:B------:R-:W2:Y:S01]  /*1fa0*/  LDL R15, [R1+0x30] ;  /* 0x00003000010f7983 */ /* 0x000ea20000100800 */
[C---:B------:R-:W-:Y:S01]  /*1fb0*/  IMAD R10, R195.reuse, -0x40, R250 ;  /* 0xffffffc0c30a7824 */ /* 0x040fe200078e02fa */
[----:B------:R-:W-:Y:S01]  /*1fc0*/  LEA.HI R6, R195, R195, RZ, 0x1 ;  /* 0x000000c3c3067211 */ /* 0x000fe200078f08ff */
[----:B------:R-:W-:Y:S01]  /*1fd0*/  BSSY B0, `(.L_x_696) ;  /* 0x000001e000007945 */ /* 0x000fe20003800000 */
[----:B------:R-:W-:Y:S02]  /*1fe0*/  @P2 BAR.SYNC.DEFER_BLOCKING 0x0 ;  /* 0x0000000000002b1d */ /* 0x000fe40000010000 */
[----:B------:R-:W-:Y:S02]  /*1ff0*/  ISETP.GE.AND P5, PT, R245, R10, PT ;  /* 0x0000000af500720c */ /* 0x000fe40003fa6270 */
[----:B------:R-:W-:-:S05]  /*2000*/  LOP3.LUT R6, R6, 0xfffffffe, RZ, 0xc0, !PT ;  /* 0xfffffffe06067812 */ /* 0x000fca00078ec0ff */
[----:B------:R-:W-:-:S05]  /*2010*/  IMAD.IADD R6, R195, 0x1, -R6 ;  /* 0x00000001c3067824 */ /* 0x000fca00078e0a06 */
[----:B------:R-:W-:Y:S01]  /*2020*/  ISETP.NE.AND P0, PT, R6, 0x1, PT ;  /* 0x000000010600780c */ /* 0x000fe20003f05270 */
[----:B--2---:R-:W-:-:S05]  /*2030*/  IMAD.SHL.U32 R192, R15, 0x2, RZ ;  /* 0x000000020fc07824 */ /* 0x004fca00078e00ff */
        /* <DEDUP_REMOVED lines=23> */
.L_x_697:
[----:B------:R-:W-:Y:S05]  /*21b0*/  BSYNC B0 ;  /* 0x0000000000007941 */ /* 0x000fea0003800000 */
.L_x_696:
        /* <DEDUP_REMOVED lines=39> */
.L_x_699:
[----:B------:R-:W-:Y:S05]  /*2430*/  BSYNC B0 ;  /* 0x0000000000007941 */ /* 0x000fea0003800000 */
.L_x_698:
[----:B------:R-:W-:Y:S01]  /*2440*/  IADD3 R0, R15, 0x3000, RZ ;  /* 0x000030000f007810 */ /* 0x000fe20007ffe0ff */
[----:B------:R-:W-:Y:S03]  /*2450*/  BSSY B0, `(.L_x_700) ;  /* 0x000002d000007945 */ /* 0x000fe60003800000 */
        /* <DEDUP_REMOVED lines=16> */
.L_x_701:
        /* <DEDUP_REMOVED lines=28> */
.L_x_702:
[----:B------:R-:W-:Y:S05]  /*2720*/  BSYNC B0 ;  /* 0x0000000000007941 */ /* 0x000fea0003800000 */
.L_x_700:
        /* <DEDUP_REMOVED lines=17> */
.L_x_704:
        /* <DEDUP_REMOVED lines=38> */
.L_x_705:
[----:B------:R-:W-:Y:S05]  /*2aa0*/  BSYNC B0 ;  /* 0x0000000000007941 */ /* 0x000fea0003800000 */
.L_x_703:
        /* <DEDUP_REMOVED lines=55> */
.L_x_707:
[----:B--2---:R-:W-:Y:S05]  /*2e20*/  BSYNC B0 ;  /* 0x0000000000007941 */ /* 0x004fea0003800000 */
.L_x_706:
        /* <DEDUP_REMOVED lines=38> */
.L_x_709:
[----:B------:R-:W-:Y:S05]  /*3090*/  BSYNC B0 ;  /* 0x0000000000007941 */ /* 0x000fea0003800000 */
.L_x_708:
        /* <DEDUP_REMOVED lines=45> */
.L_x_711:
[----:B------:R-:W-:Y:S05]  /*3370*/  BSYNC B0 ;  /* 0x0000000000007941 */ /* 0x000fea0003800000 */
.L_x_710:
        /* <DEDUP_REMOVED lines=36> */
.L_x_713:
[----:B------:R-:W-:Y:S05]  /*35c0*/  BSYNC B0 ;  /* 0x0000000000007941 */ /* 0x000fea0003800000 */
.L_x_712:
[----:B------:R-:W-:Y:S01]  /*35d0*/  ISETP.NE.U32.AND P5, PT, RZ, c[0x0][0x318], PT ;  /* 0x0000c600ff007a0c */ /* 0x000fe20003fa5070 */
[----:B------:R-:W-:Y:S01]  /*35e0*/  IMAD.MOV.U32 R230, RZ, RZ, c[0x0][0x308] ;  /* 0x0000c200ffe67624 */ /* 0x000fe200078e00ff */
[----:B------:R-:W0:Y:S01]  /*35f0*/  LDGDEPBAR ;  /* 0x00000000000079af */ /* 0x000e220000000000 */
[----:B------:R-:W-:Y:S01]  /*3600*/  IMAD.MOV.U32 R231, RZ, RZ, c[0x0][0x30c] ;  /* 0x0000c300ffe77624 */ /* 0x000fe200078e00ff */
[----:B------:R-:W-:-:S13]  /*3610*/  ISETP.NE.AND.EX P5, PT, RZ, c[0x0][0x31c], PT, P5 ;  /* 0x0000c700ff007a0c */ /* 0x000fda0003fa5350 */
[----:B------:R-:W-:Y:S02]  /*3620*/  @P5 IMAD R0, R30, c[0x0][0x320], RZ ;  /* 0x0000c8001e005a24 */ /* 0x000fe400078e02ff */
[----:B-1----:R-:W-:-:S04]  /*3630*/  @P5 IMAD.WIDE.U32 R2, R34, c[0x0][0x320], R248 ;  /* 0x0000c80022025a25 */ /* 0x002fc800078e00f8 */
[----:B------:R-:W-:Y:S01]  /*3640*/  @P5 IMAD R0, R34, c[0x0][0x324], R0 ;  /* 0x0000c90022005a24 */ /* 0x000fe200078e0200 */
[----:B------:R-:W-:-:S03]  /*3650*/  @P5 LEA R4, P1, R2, c[0x0][0x318], 0x2 ;  /* 0x0000c60002045a11 */ /* 0x000fc600078210ff */
[----:B------:R-:W-:-:S05]  /*3660*/  @P5 IMAD.IADD R0, R3, 0x1, R0 ;  /* 0x0000000103005824 */ /* 0x000fca00078e0200 */
[----:B------:R-:W-:Y:S02]  /*3670*/  @P5 LEA.HI.X R5, R2, c[0x0][0x31c], R0, 0x2, P1 ;  /* 0x0000c70002055a11 */ /* 0x000fe400008f1400 */
[----:B--2---:R1:W2:Y:S04]  /*3680*/  LDG.E.64 R2, [R230.64+0x8] ;  /* 0x00000806e6027981 */ /* 0x0042a8000c1e1b00 */
[----:B----4-:R3:W4:Y:S04]  /*3690*/  @P5 LDG.E R6, [R4.64] ;  /* 0x0000000604065981 */ /* 0x010728000c1e1900 */
[----:B-1----:R-:W4:Y:S01]  /*36a0*/  LDG.E.64 R230, [R230.64] ;  /* 0x00000006e6e67981 */ /* 0x002f22000c1e1b00 */
[CC--:B------:R-:W-:Y:S01]  /*36b0*/  LEA.HI R0, R32.reuse, R31.reuse, RZ, 0x4 ;  /* 0x0000001f20007211 */ /* 0x0c0fe200078f20ff */
[----:B------:R-:W4:Y:S01]  /*36c0*/  @P5 MUFU.RCP R9, c[0x0][0x238] ;  /* 0x00008e0000095b08 */ /* 0x000f220000001000 */
[----:B------:R-:W-:Y:S01]  /*36d0*/  LEA.HI R7, R32, R31, RZ, 0x7 ;  /* 0x0000001f20077211 */ /* 0x000fe200078f38ff */
[----:B------:R-:W1:Y:S01]  /*36e0*/  S2R R10, SR_TID.X ;  /* 0x00000000000a7919 */ /* 0x000e620000002100 */
[----:B------:R-:W-:Y:S01]  /*36f0*/  LOP3.LUT R0, R0, 0xfffffff0, RZ, 0xc0, !PT ;  /* 0xfffffff000007812 */ /* 0x000fe200078ec0ff */
[----:B---3--:R-:W-:Y:S01]  /*3700*/  IMAD R5, R34, c[0x0][0x1c0], R248 ;  /* 0x0000700022057a24 */ /* 0x008fe200078e02f8 */
[----:B------:R-:W-:Y:S01]  /*3710*/  SHF.R.S32.HI R8, RZ, 0x7, R7 ;  /* 0x00000007ff087819 */ /* 0x000fe20000011407 */
[----:B------:R-:W-:Y:S01]  /*3720*/  IMAD.MOV.U32 R191, RZ, RZ, RZ ;  /* 0x000000ffffbf7224 */ /* 0x000fe200078e00ff */
[----:B------:R-:W-:Y:S01]  /*3730*/  SHF.R.S32.HI R7, RZ, 0x1f, R12 ;  /* 0x0000001fff077819 */ /* 0x000fe2000001140c */
[----:B------:R-:W-:Y:S01]  /*3740*/  IMAD.IADD R0, R31, 0x1, -R0 ;  /* 0x000000011f007824 */ /* 0x000fe200078e0a00 */
[----:B------:R-:W-:Y:S01]  /*3750*/  IADD3 R16, R250, 0x40, R16 ;  /* 0x00000040fa107810 */ /* 0x000fe20007ffe010 */
[----:B------:R-:W-:Y:S01]  /*3760*/  IMAD.MOV.U32 R180, RZ, RZ, 0x40 ;  /* 0x00000040ffb47424 */ /* 0x000fe200078e00ff */
[----:B------:R-:W-:Y:S01]  /*3770*/  IADD3 R168, R186, 0x3000, RZ ;  /* 0x00003000baa87810 */ /* 0x000fe20007ffe0ff */
[C---:B------:R-:W-:Y:S01]  /*3780*/  IMAD.SHL.U32 R176, R187.reuse, 0x2, RZ ;  /* 0x00000002bbb07824 */ /* 0x040fe200078e00ff */
[----:B------:R-:W-:Y:S01]  /*3790*/  SHF.R.S32.HI R4, RZ, 0x1f, R0 ;  /* 0x0000001fff047819 */ /* 0x000fe20000011400 */
[----:B------:R-:W-:Y:S01]  /*37a0*/  IMAD.MOV.U32 R194, RZ, RZ, R190 ;  /* 0x000000ffffc27224 */ /* 0x000fe200078e00be */
[----:B------:R-:W-:Y:S01]  /*37b0*/  IADD3 R175, R187, 0x3000, RZ ;  /* 0x00003000bbaf7810 */ /* 0x000fe20007ffe0ff */
[----:B------:R-:W-:Y:S01]  /*37c0*/  CS2R R142, SRZ ;  /* 0x00000000008e7805 */ /* 0x000fe2000001ff00 */
[----:B------:R-:W-:Y:S01]  /*37d0*/  LEA.HI R4, R4, R0, RZ, 0x3 ;  /* 0x0000000004047211 */ /* 0x000fe200078f18ff */
[----:B------:R-:W-:Y:S01]  /*37e0*/  CS2R R140, SRZ ;  /* 0x00000000008c7805 */ /* 0x000fe2000001ff00 */
[----:B------:R-:W-:Y:S01]  /*37f0*/  SEL R168, R168, R186, !P0 ;  /* 0x000000baa8a87207 */ /* 0x000fe20004000000 */
[----:B------:R-:W-:Y:S01]  /*3800*/  CS2R R146, SRZ ;  /* 0x0000000000927805 */ /* 0x000fe2000001ff00 */
[----:B------:R-:W-:Y:S01]  /*3810*/  LOP3.LUT R4, R4, 0xfffffff8, RZ, 0xc0, !PT ;  /* 0xfffffff804047812 */ /* 0x000fe200078ec0ff */
[----:B------:R-:W-:Y:S01]  /*3820*/  CS2R R144, SRZ ;  /* 0x0000000000907805 */ /* 0x000fe2000001ff00 */
[----:B------:R-:W-:Y:S01]  /*3830*/  SEL R175, R175, R187, !P0 ;  /* 0x000000bbafaf7207 */ /* 0x000fe20004000000 */
[----:B------:R-:W-:Y:S01]  /*3840*/  CS2R R138, SRZ ;  /* 0x00000000008a7805 */ /* 0x000fe2000001ff00 */
[----:B------:R-:W-:Y:S01]  /*3850*/  CS2R R136, SRZ ;  /* 0x0000000000887805 */ /* 0x000fe2000001ff00 */
[----:B------:R-:W-:Y:S01]  /*3860*/  IMAD.IADD R4, R0, 0x1, -R4 ;  /* 0x0000000100047824 */ /* 0x000fe200078e0a04 */
[----:B------:R-:W-:Y:S01]  /*3870*/  CS2R R134, SRZ ;  /* 0x0000000000867805 */ /* 0x000fe2000001ff00 */
[----:B------:R-:W-:Y:S01]  /*3880*/  IMAD.SHL.U32 R0, R5, 0x20, RZ ;  /* 0x0000002005007824 */ /* 0x000fe200078e00ff */
[----:B------:R-:W-:Y:S01]  /*3890*/  SHF.L.U32 R5, R8, 0x5, RZ ;  /* 0x0000000508057819 */ /* 0x000fe200000006ff */
[----:B-1----:R-:W-:Y:S01]  /*38a0*/  IMAD.SHL.U32 R10, R10, 0x2, RZ ;  /* 0x000000020a0a7824 */ /* 0x002fe200078e00ff */
[----:B------:R-:W-:Y:S01]  /*38b0*/  CS2R R132, SRZ ;  /* 0x0000000000847805 */ /* 0x000fe2000001ff00 */
[----:B------:R-:W-:Y:S01]  /*38c0*/  IMAD R8, R247, 0x2, R8 ;  /* 0x00000002f7087824 */ /* 0x000fe200078e0208 */
[----:B------:R-:W-:Y:S01]  /*38d0*/  CS2R R126, SRZ ;  /* 0x00000000007e7805 */ /* 0x000fe2000001ff00 */
[----:B------:R-:W-:Y:S01]  /*38e0*/  CS2R R124, SRZ ;  /* 0x00000000007c7805 */ /* 0x000fe2000001ff00 */
[----:B------:R-:W-:Y:S01]  /*38f0*/  LOP3.LUT R5, R5, 0x6, R10, 0xf8, !PT ;  /* 0x0000000605057812 */ /* 0x000fe200078ef80a */
[----:B------:R-:W-:Y:S01]  /*3900*/  CS2R R130, SRZ ;  /* 0x0000000000827805 */ /* 0x000fe2000001ff00 */
[----:B------:R-:W-:Y:S01]  /*3910*/  CS2R R128, SRZ ;  /* 0x0000000000807805 */ /* 0x000fe2000001ff00 */
[----:B------:R-:W-:Y:S01]  /*3920*/  CS2R R122, SRZ ;  /* 0x00000000007a7805 */ /* 0x000fe2000001ff00 */
[----:B------:R-:W-:Y:S01]  /*3930*/  CS2R R120, SRZ ;  /* 0x0000000000787805 */ /* 0x000fe2000001ff00 */
[----:B------:R-:W-:Y:S01]  /*3940*/  IMAD R193, R247, 0x40, R5 ;  /* 0x00000040f7c17824 */ /* 0x000fe200078e0205 */
[----:B------:R-:W-:Y:S01]  /*3950*/  CS2R R118, SRZ ;  /* 0x0000000000767805 */ /* 0x000fe2000001ff00 */
[----:B------:R-:W-:Y:S01]  /*3960*/  CS2R R116, SRZ ;  /* 0x0000000000747805 */ /* 0x000fe2000001ff00 */
[----:B------:R-:W-:Y:S01]  /*3970*/  CS2R R110, SRZ ;  /* 0x00000000006e7805 */ /* 0x000fe2000001ff00 */
[----:B------:R-:W1:Y:S01]  /*3980*/  I2F R229, R193 ;  /* 0x000000c100e57306 */ /* 0x000e620000201400 */
[C---:B------:R-:W-:Y:S01]  /*3990*/  IADD3 R240, R193.reuse, 0x11, RZ ;  /* 0x00000011c1f07810 */ /* 0x040fe20007ffe0ff */
[----:B------:R-:W-:Y:S01]  /*39a0*/  CS2R R108, SRZ ;  /* 0x00000000006c7805 */ /* 0x000fe2000001ff00 */
[C---:B------:R-:W-:Y:S01]  /*39b0*/  IADD3 R239, R193.reuse, 0x10, RZ ;  /* 0x00000010c1ef7810 */ /* 0x040fe20007ffe0ff */
[----:B------:R-:W-:Y:S01]  /*39c0*/  CS2R R114, SRZ ;  /* 0x0000000000727805 */ /* 0x000fe2000001ff00 */
[C---:B------:R-:W-:Y:S01]  /*39d0*/  IADD3 R238, R193.reuse, 0x9, RZ ;  /* 0x00000009c1ee7810 */ /* 0x040fe20007ffe0ff */
[----:B------:R-:W-:Y:S01]  /*39e0*/  CS2R R112, SRZ ;  /* 0x0000000000707805 */ /* 0x000fe2000001ff00 */
[C---:B------:R-:W-:Y:S01]  /*39f0*/  IADD3 R237, R193.reuse, 0x8, RZ ;  /* 0x00000008c1ed7810 */ /* 0x040fe20007ffe0ff */
[----:B------:R-:W3:Y:S01]  /*3a00*/  I2F R240, R240 ;  /* 0x000000f000f07306 */ /* 0x000ee20000201400 */
[----:B------:R-:W-:Y:S01]  /*3a10*/  IADD3 R236, R193, 0x1, RZ ;  /* 0x00000001c1ec7810 */ /* 0x000fe20007ffe0ff */
[----:B------:R-:W-:Y:S01]  /*3a20*/  CS2R R106, SRZ ;  /* 0x00000000006a7805 */ /* 0x000fe2000001ff00 */
[----:B------:R-:W-:Y:S01]  /*3a30*/  CS2R R104, SRZ ;  /* 0x0000000000687805 */ /* 0x000fe2000001ff00 */
[----:B------:R-:W-:Y:S01]  /*3a40*/  CS2R R102, SRZ ;  /* 0x0000000000667805 */ /* 0x000fe2000001ff00 */
[----:B------:R-:W-:Y:S01]  /*3a50*/  CS2R R100, SRZ ;  /* 0x0000000000647805 */ /* 0x000fe2000001ff00 */
[----:B------:R-:W-:Y:S01]  /*3a60*/  CS2R R62, SRZ ;  /* 0x00000000003e7805 */ /* 0x000fe2000001ff00 */
[----:B------:R-:W-:Y:S01]  /*3a70*/  CS2R R60, SRZ ;  /* 0x00000000003c7805 */ /* 0x000fe2000001ff00 */
[----:B------:R-:W1:Y:S01]  /*3a80*/  I2F R239, R239 ;  /* 0x000000ef00ef7306 */ /* 0x000e620000201400 */
[----:B------:R-:W-:Y:S01]  /*3a90*/  CS2R R66, SRZ ;  /* 0x0000000000427805 */ /* 0x000fe2000001ff00 */
        /* <DEDUP_REMOVED lines=24> */
[----:B------:R-:W-:-:S02]  /*3c20*/  IMAD.SHL.U32 R168, R168, 0x2, RZ ;  /* 0x00000002a8a87824 */ /* 0x000fc400078e00ff */
[----:B------:R-:W-:Y:S01]  /*3c30*/  IMAD.SHL.U32 R175, R175, 0x2, RZ ;  /* 0x00000002afaf7824 */ /* 0x000fe200078e00ff */
[----:B--2---:R-:W-:Y:S02]  /*3c40*/  IADD3 R12, P4, P3, R0, R2, R12 ;  /* 0x00000002000c7210 */ /* 0x004fe40007b9e00c */
[----:B------:R-:W-:Y:S02]  /*3c50*/  SHF.R.S32.HI R0, RZ, 0x1f, R0 ;  /* 0x0000001fff007819 */ /* 0x000fe40000011400 */
[----:B------:R-:W-:Y:S01]  /*3c60*/  R2P PR, R4, 0x6 ;  /* 0x0000000604007804 */ /* 0x000fe20000000000 */
[----:B----4-:R-:W-:Y:S01]  /*3c70*/  @P5 FMUL.FTZ R191, R6, R9 ;  /* 0x0000000906bf5220 */ /* 0x010fe20000410000 */
[----:B------:R-:W-:-:S03]  /*3c80*/  IADD3.X R0, R0, R3, R7, P4, P3 ;  /* 0x0000000300007210 */ /* 0x000fc600027e6407 */
[----:B------:R-:W-:Y:S02]  /*3c90*/  SEL R185, R185, 0xffffffe0, !P1 ;  /* 0xffffffe0b9b97807 */ /* 0x000fe40004800000 */
[----:B------:R2:W-:Y:S01]  /*3ca0*/  STL [R1+0x24], R0 ;  /* 0x0000240001007387 */ /* 0x0005e20000100800 */
[----:B------:R-:W-:Y:S02]  /*3cb0*/  SEL R180, R180, 0xffffffc0, !P2 ;  /* 0xffffffc0b4b47807 */ /* 0x000fe40005000000 */
[----:B------:R-:W-:Y:S02]  /*3cc0*/  IMAD.IADD R182, R181, 0x1, R185 ;  /* 0x00000001b5b67824 */ /* 0x000fe400078e02b9 */
[----:B------:R-:W-:Y:S02]  /*3cd0*/  IMAD.IADD R177, R185, 0x1, R176 ;  /* 0x00000001b9b17824 */ /* 0x000fe400078e02b0 */
[----:B------:R-:W-:Y:S02]  /*3ce0*/  IMAD.IADD R183, R181, 0x1, R180 ;  /* 0x00000001b5b77824 */ /* 0x000fe400078e02b4 */
[----:B------:R-:W-:-:S02]  /*3cf0*/  IMAD.IADD R179, R180, 0x1, R176 ;  /* 0x00000001b4b37824 */ /* 0x000fc400078e02b0 */
[C---:B------:R-:W-:Y:S02]  /*3d00*/  IMAD.IADD R184, R180.reuse, 0x1, R182 ;  /* 0x00000001b4b87824 */ /* 0x040fe400078e02b6 */
[----:B------:R-:W-:Y:S01]  /*3d10*/  IMAD.IADD R178, R180, 0x1, R177 ;  /* 0x00000001b4b27824 */ /* 0x000fe200078e02b1 */
[C---:B------:R-:W-:Y:S02]  /*3d20*/  IADD3 R2, R231.reuse, -0x56f99767, RZ ;  /* 0xa9066899e7027810 */ /* 0x040fe40007ffe0ff */
[C---:B------:R-:W-:Y:S02]  /*3d30*/  IADD3 R3, R231.reuse, -0x126145ec, RZ ;  /* 0xed9eba14e7037810 */ /* 0x040fe40007ffe0ff */
[C---:B------:R-:W-:Y:S02]  /*3d40*/  IADD3 R4, R231.reuse, -0x4498517b, RZ ;  /* 0xbb67ae85e7047810 */ /* 0x040fe40007ffe0ff */
[----:B------:R-:W-:Y:S02]  /*3d50*/  LOP3.LUT R8, R231, R8, RZ, 0x3c, !PT ;  /* 0x00000008e7087212 */ /* 0x000fe400078e3cff */
[----:B------:R-:W-:-:S02]  /*3d60*/  IADD3 R5, R230, 0x1715609d, RZ ;  /* 0x1715609de6057810 */ /* 0x000fc40007ffe0ff */
[C---:B------:R-:W-:Y:S02]  /*3d70*/  IADD3 R6, R230.reuse, -0x255992d5, RZ ;  /* 0xdaa66d2be6067810 */ /* 0x040fe40007ffe0ff */
[C---:B--2---:R-:W-:Y:S02]  /*3d80*/  IADD3 R0, R193.reuse, 0x19, RZ ;  /* 0x00000019c1007810 */ /* 0x044fe40007ffe0ff */
[----:B------:R-:W-:Y:S02]  /*3d90*/  IADD3 R5, R230, 0x3c6ef372, RZ ;  /* 0x3c6ef372e6057810 */ /* 0x000fe40007ffe0ff */
[----:B------:R2:W4:Y:S02]  /*3da0*/  I2F R242, R0 ;  /* 0x0000000000f27306 */ /* 0x0005240000201400 */
[----:B--2---:R-:W-:-:S06]  /*3db0*/  IADD3 R0, R193, 0x18, RZ ;  /* 0x00000018c1007810 */ /* 0x004fcc0007ffe0ff */
[----:B------:R2:W1:Y:S02]  /*3dc0*/  I2F R241, R0 ;  /* 0x0000000000f17306 */ /* 0x0004640000201400 */
[----:B--2---:R-:W-:-:S05]  /*3dd0*/  IMAD.IADD R0, R16, 0x1, -R201 ;  /* 0x0000000110007824 */ /* 0x004fca00078e0ac9 */
[----:B------:R2:W-:Y:S02]  /*3de0*/  STL [R1+0x20], R0 ;  /* 0x0000200001007387 */ /* 0x0005e40000100800 */
[----:B--2---:R-:W-:-:S05]  /*3df0*/  IADD3 R0, R231, 0x646e171e, RZ ;  /* 0x646e171ee7007810 */ /* 0x004fca0007ffe0ff */
[----:B------:R2:W-:Y:S04]  /*3e00*/  STL [R1+0x1c], R0 ;  /* 0x00001c0001007387 */ /* 0x0005e80000100800 */
[----:B------:R1:W-:Y:S04]  /*3e10*/  STL [R1+0x18], R2 ;  /* 0x0000180201007387 */ /* 0x0003e80000100800 */
[----:B------:R-:W-:Y:S01]  /*3e20*/  STL [R1+0x14], R3 ;  /* 0x0000140301007387 */ /* 0x000fe20000100800 */
[C---:B--2---:R-:W-:Y:S02]  /*3e30*/  IADD3 R0, R231.reuse, 0x32370b8f, RZ ;  /* 0x32370b8fe7007810 */ /* 0x044fe40007ffe0ff */
[----:B-1----:R-:W-:-:S03]  /*3e40*/  IADD3 R2, R231, 0x76cf5d0a, RZ ;  /* 0x76cf5d0ae7027810 */ /* 0x002fc60007ffe0ff */
[----:B------:R1:W-:Y:S04]  /*3e50*/  STL [R1+0x10], R0 ;  /* 0x0000100001007387 */ /* 0x0003e80000100800 */
[----:B------:R2:W-:Y:S04]  /*3e60*/  STL [R1+0xc], R2 ;  /* 0x00000c0201007387 */ /* 0x0005e80000100800 */
[----:B------:R3:W-:Y:S01]  /*3e70*/  STL [R1+0x8], R4 ;  /* 0x0000080401007387 */ /* 0x0007e20000100800 */
[----:B-1----:R-:W-:Y:S01]  /*3e80*/  MOV R0, c[0x0][0x22c] ;  /* 0x00008b0000007a02 */ /* 0x002fe20000000f00 */
[----:B--2---:R-:W-:-:S04]  /*3e90*/  IMAD.WIDE.U32 R2, R12, -0x2daee0ad, RZ ;  /* 0xd2511f530c027825 */ /* 0x004fc800078e00ff */
[----:B------:R-:W-:Y:S01]  /*3ea0*/  IMAD R0, R0, c[0x0][0x1c0], RZ ;  /* 0x0000700000007a24 */ /* 0x000fe200078e02ff */
[----:B---3--:R-:W-:Y:S01]  /*3eb0*/  IADD3 R4, R230, -0x4ab325aa, RZ ;  /* 0xb54cda56e6047810 */ /* 0x008fe20007ffe0ff */
[----:B------:R1:W-:Y:S01]  /*3ec0*/  STL.64 [R1], R2 ;  /* 0x0000000201007387 */ /* 0x0003e20000100a00 */
[----:B------:R-:W-:Y:S01]  /*3ed0*/  LOP3.LUT R218, R8, R3, RZ, 0x3c, !PT ;  /* 0x0000000308da7212 */ /* 0x000fe200078e3cff */
[C---:B------:R-:W-:Y:S01]  /*3ee0*/  IMAD.SHL.U32 R200, R0.reuse, 0x8, RZ ;  /* 0x0000000800c87824 */ /* 0x040fe200078e00ff */
[----:B------:R-:W-:Y:S02]  /*3ef0*/  SHF.L.U32 R244, R0, 0x4, RZ ;  /* 0x0000000400f47819 */ /* 0x000fe400000006ff */
[----:B------:R-:W-:Y:S01]  /*3f00*/  IADD3 R4, R230, 0x78dde6e4, RZ ;  /* 0x78dde6e4e6047810 */ /* 0x000fe20007ffe0ff */
[----:B------:R-:W-:Y:S01]  /*3f10*/  IMAD.WIDE.U32 R218, R218, -0x326172a9, RZ ;  /* 0xcd9e8d57dada7825 */ /* 0x000fe200078e00ff */
[C---:B------:R-:W-:Y:S02]  /*3f20*/  IADD3 R5, R244.reuse, 0x20, RZ ;  /* 0x00000020f4057810 */ /* 0x040fe40007ffe0ff */
[----:B------:R-:W-:-:S02]  /*3f30*/  IADD3 R6, R244, 0xa0, RZ ;  /* 0x000000a0f4067810 */ /* 0x000fc40007ffe0ff */
[----:B------:R-:W-:Y:S01]  /*3f40*/  IADD3 R4, R230, -0x61c88647, RZ ;  /* 0x9e3779b9e6047810 */ /* 0x000fe20007ffe0ff */
[----:B------:R-:W-:Y:S01]  /*3f50*/  IMAD.IADD R5, R200, 0x1, R5 ;  /* 0x00000001c8057824 */ /* 0x000fe200078e0205 */
[----:B------:R-:W-:Y:S01]  /*3f60*/  IADD3 R4, R244, 0x40, RZ ;  /* 0x00000040f4047810 */ /* 0x000fe20007ffe0ff */
[----:B------:R-:W-:-:S03]  /*3f70*/  IMAD.IADD R0, R200, 0x1, R6 ;  /* 0x00000001c8007824 */ /* 0x000fc600078e0206 */
[C---:B------:R-:W-:Y:S01]  /*3f80*/  IADD3 R5, R200.reuse, R5, RZ ;  /* 0x00000005c8057210 */ /* 0x040fe20007ffe0ff */
[C---:B------:R-:W-:Y:S02]  /*3f90*/  IMAD.IADD R4, R200.reuse, 0x1, R4 ;  /* 0x00000001c8047824 */ /* 0x040fe400078e0204 */
[C---:B------:R-:W-:Y:S02]  /*3fa0*/  IMAD.IADD R0, R200.reuse, 0x1, R0 ;  /* 0x00000001c8007824 */ /* 0x040fe400078e0200 */
[C---:B------:R-:W-:Y:S02]  /*3fb0*/  IMAD.IADD R4, R200.reuse, 0x1, R4 ;  /* 0x00000001c8047824 */ /* 0x040fe400078e0204 */
[C---:B------:R-:W-:Y:S02]  /*3fc0*/  IMAD.IADD R220, R200.reuse, 0x1, R0 ;  /* 0x00000001c8dc7824 */ /* 0x040fe400078e0200 */
[----:B------:R-:W-:Y:S01]  /*3fd0*/  IMAD.IADD R228, R200, 0x1, R5 ;  /* 0x00000001c8e47824 */ /* 0x000fe200078e0205 */
[----:B-1----:R-:W-:Y:S01]  /*3fe0*/  IADD3 R3, R244, 0x60, RZ ;  /* 0x00000060f4037810 */ /* 0x002fe20007ffe0ff */
[----:B------:R-:W-:Y:S01]  /*3ff0*/  IMAD.IADD R226, R200, 0x1, R4 ;  /* 0x00000001c8e27824 */ /* 0x000fe200078e0204 */
[----:B------:R-:W-:Y:S01]  /*4000*/  IADD3 R2, R244, 0x80, RZ ;  /* 0x00000080f4027810 */ /* 0x000fe20007ffe0ff */
[C---:B------:R-:W-:Y:S01]  /*4010*/  IMAD.IADD R227, R200.reuse, 0x1, R228 ;  /* 0x00000001c8e37824 */ /* 0x040fe200078e02e4 */
[C---:B------:R-:W-:Y:S01]  /*4020*/  IADD3 R217, R200.reuse, R220, RZ ;  /* 0x000000dcc8d97210 */ /* 0x040fe20007ffe0ff */
[----:B------:R-:W-:-:S02]  /*4030*/  IMAD.IADD R3, R200, 0x1, R3 ;  /* 0x00000001c8037824 */ /* 0x000fc400078e0203 */
[C---:B------:R-:W-:Y:S02]  /*4040*/  IMAD.IADD R2, R200.reuse, 0x1, R2 ;  /* 0x00000001c8027824 */ /* 0x040fe400078e0202 */
[C---:B------:R-:W-:Y:S02]  /*4050*/  IMAD.IADD R3, R200.reuse, 0x1, R3 ;  /* 0x00000001c8037824 */ /* 0x040fe400078e0203 */
[C---:B------:R-:W-:Y:S02]  /*4060*/  IMAD.IADD R2, R200.reuse, 0x1, R2 ;  /* 0x00000001c8027824 */ /* 0x040fe400078e0202 */
[C---:B------:R-:W-:Y:S01]  /*4070*/  IMAD.IADD R225, R200.reuse, 0x1, R226 ;  /* 0x00000001c8e17824 */ /* 0x040fe200078e02e2 */
[C---:B------:R-:W-:Y:S01]  /*4080*/  IADD3 R224, R200.reuse, R3, RZ ;  /* 0x00000003c8e07210 */ /* 0x040fe20007ffe0ff */
[C---:B------:R-:W-:Y:S02]  /*4090*/  IMAD.IADD R222, R200.reuse, 0x1, R2 ;  /* 0x00000001c8de7824 */ /* 0x040fe400078e0202 */
[----:B------:R-:W-:-:S02]  /*40a0*/  IMAD.IADD R235, R200, 0x1, R227 ;  /* 0x00000001c8eb7824 */ /* 0x000fc400078e02e3 */
[C---:B------:R-:W-:Y:S02]  /*40b0*/  IMAD.IADD R223, R200.reuse, 0x1, R224 ;  /* 0x00000001c8df7824 */ /* 0x040fe400078e02e0 */
[C---:B------:R-:W-:Y:S02]  /*40c0*/  IMAD.IADD R221, R200.reuse, 0x1, R222 ;  /* 0x00000001c8dd7824 */ /* 0x040fe400078e02de */
[C---:B------:R-:W-:Y:S02]  /*40d0*/  IMAD.IADD R234, R200.reuse, 0x1, R225 ;  /* 0x00000001c8ea7824 */ /* 0x040fe400078e02e1 */
[C---:B------:R-:W-:Y:S02]  /*40e0*/  IMAD.IADD R233, R200.reuse, 0x1, R223 ;  /* 0x00000001c8e97824 */ /* 0x040fe400078e02df */
[C---:B------:R-:W-:Y:S02]  /*40f0*/  IMAD.IADD R232, R200.reuse, 0x1, R221 ;  /* 0x00000001c8e87824 */ /* 0x040fe400078e02dd */
[----:B----4-:R-:W-:-:S02]  /*4100*/  IMAD.IADD R231, R200, 0x1, R217 ;  /* 0x00000001c8e77824 */ /* 0x010fc400078e02d9 */
.L_x_716:
[----:B------:R-:W0:Y:S01]  /*4110*/  LDGDEPBAR ;  /* 0x00000000000079af */ /* 0x000e220000000000 */
[----:B------:R-:W-:Y:S01]  /*4120*/  IMAD.IADD R0, R175, 0x1, R185 ;  /* 0x00000001af007824 */ /* 0x000fe200078e02b9 */
[----:B-----5:R-:W-:Y:S01]  /*4130*/  FSETP.NEU.FTZ.AND P0, PT, R209, -INF , PT ;  /* 0xff800000d100780b */ /* 0x020fe20003f1d000 */
[--C-:B------:R-:W-:Y:S01]  /*4140*/  IMAD.IADD R2, R175, 0x1, R180.reuse ;  /* 0x00000001af027824 */ /* 0x100fe200078e02b4 */
[----:B------:R-:W-:Y:S01]  /*4150*/  IADD3 R93, R230, 0x78dde6e4, RZ ;  /* 0x78dde6e4e65d7810 */ /* 0x000fe20007ffe0ff */
[----:B------:R-:W-:Y:S01]  /*4160*/  IMAD.IADD R3, R0, 0x1, R180 ;  /* 0x0000000100037824 */ /* 0x000fe200078e02b4 */
[----:B------:R-:W2:Y:S01]  /*4170*/  LDL R88, [R1+0x20] ;  /* 0x0000200001587983 */ /* 0x000ea20000100800 */
[----:B------:R-:W-:Y:S05]  /*4180*/  ULDC.U8 UR4, c[0x0][0x2d8] ;  /* 0x0000b60000047ab9 */ /* 0x000fea0000000000 */
[----:B------:R-:W3:Y:S06]  /*4190*/  LDL R89, [R1+0x28] ;  /* 0x0000280001597983 */ /* 0x000eec0000100800 */
[----:B------:R-:W4:Y:S06]  /*41a0*/  LDL R92, [R1+0x24] ;  /* 0x00002400015c7983 */ /* 0x000f2c0000100800 */
[----:B------:R-:W2:Y:S01]  /*41b0*/  LDL.64 R90, [R1] ;  /* 0x00000000015a7983 */ /* 0x000ea20000100a00 */
[----:B------:R-:W-:Y:S05]  /*41c0*/  DEPBAR.LE SB0, 0x0 ;  /* 0x000080000000791a */ /* 0x000fea0000000000 */
[----:B------:R-:W-:Y:S06]  /*41d0*/  BAR.SYNC.DEFER_BLOCKING 0x0 ;  /* 0x0000000000007b1d */ /* 0x000fec0000010000 */
[----:B------:R-:W-:Y:S06]  /*41e0*/  LDSM.16.M88.4 R16, [R175] ;  /* 0x00000000af10783b */ /* 0x000fec0000000200 */
[----:B------:R-:W1:Y:S06]  /*41f0*/  LDSM.16.M88.4 R8, [R172+0x12000] ;  /* 0x01200000ac08783b */ /* 0x000e6c0000000200 */
[----:B------:R-:W1:Y:S06]  /*4200*/  LDSM.16.M88.4 R68, [R172+0x12800] ;  /* 0x01280000ac44783b */ /* 0x000e6c0000000200 */
[----:B------:R-:W-:Y:S06]  /*4210*/  LDSM.16.M88.4 R72, [R0] ;  /* 0x000000000048783b */ /* 0x000fec0000000200 */
[----:B------:R-:W1:Y:S06]  /*4220*/  LDSM.16.M88.4 R76, [R169+0x12000] ;  /* 0x01200000a94c783b */ /* 0x000e6c0000000200 */
[----:B------:R-:W1:Y:S06]  /*4230*/  LDSM.16.M88.4 R80, [R169+0x12800] ;  /* 0x01280000a950783b */ /* 0x000e6c0000000200 */
[----:B------:R-:W-:Y:S01]  /*4240*/  LDSM.16.M88.4 R84, [R171+0x12000] ;  /* 0x01200000ab54783b */ /* 0x000fe20000000200 */
[C---:B-1----:R-:W-:Y:S08]  /*4250*/  HMMA.16816.F32.BF16 R4, R16.reuse, R8, RZ ;  /* 0x000000081004723c */ /* 0x042ff000000418ff */
[C---:B------:R-:W-:Y:S08]  /*4260*/  HMMA.16816.F32.BF16 R8, R16.reuse, R10, RZ ;  /* 0x0000000a1008723c */ /* 0x040ff000000418ff */
[C---:B------:R-:W-:Y:S08]  /*4270*/  HMMA.16816.F32.BF16 R12, R16.reuse, R68, RZ ;  /* 0x00000044100c723c */ /* 0x040ff000000418ff */
[----:B------:R-:W-:Y:S01]  /*4280*/  HMMA.16816.F32.BF16 R16, R16, R70, RZ ;  /* 0x000000461010723c */ /* 0x000fe200000418ff */
[----:B------:R-:W1:Y:S07]  /*4290*/  LDSM.16.M88.4 R68, [R2] ;  /* 0x000000000244783b */ /* 0x000e6e0000000200 */
[C---:B------:R-:W-:Y:S08]  /*42a0*/  HMMA.16816.F32.BF16 R4, R72.reuse, R76, R4 ;  /* 0x0000004c4804723c */ /* 0x040ff00000041804 */
[C---:B------:R-:W-:Y:S01]  /*42b0*/  HMMA.16816.F32.BF16 R8, R72.reuse, R78, R8 ;  /* 0x0000004e4808723c */ /* 0x040fe20000041808 */
[----:B------:R-:W1:Y:S07]  /*42c0*/  LDSM.16.M88.4 R76, [R171+0x12800] ;  /* 0x01280000ab4c783b */ /* 0x000e6e0000000200 */
[C---:B------:R-:W-:Y:S08]  /*42d0*/  HMMA.16816.F32.BF16 R12, R72.reuse, R80, R12 ;  /* 0x00000050480c723c */ /* 0x040ff0000004180c */
[----:B------:R-:W-:Y:S01]  /*42e0*/  HMMA.16816.F32.BF16 R16, R72, R82, R16 ;  /* 0x000000524810723c */ /* 0x000fe20000041810 */
[----:B------:R-:W-:Y:S06]  /*42f0*/  LDSM.16.M88.4 R72, [R3] ;  /* 0x000000000348783b */ /* 0x000fec0000000200 */
[----:B------:R-:W1:Y:S02]  /*4300*/  LDSM.16.M88.4 R80, [R170+0x12000] ;  /* 0x01200000aa50783b */ /* 0x000e640000000200 */
[C---:B-1----:R-:W-:Y:S08]  /*4310*/  HMMA.16816.F32.BF16 R4, R68.reuse, R84, R4 ;  /* 0x000000544404723c */ /* 0x042ff00000041804 */
[C---:B------:R-:W-:Y:S01]  /*4320*/  HMMA.16816.F32.BF16 R8, R68.reuse, R86, R8 ;  /* 0x000000564408723c */ /* 0x040fe20000041808 */
[----:B------:R-:W1:Y:S07]  /*4330*/  LDSM.16.M88.4 R84, [R170+0x12800] ;  /* 0x01280000aa54783b */ /* 0x000e6e0000000200 */
[C---:B------:R-:W-:Y:S08]  /*4340*/  HMMA.16816.F32.BF16 R12, R68.reuse, R76, R12 ;  /* 0x0000004c440c723c */ /* 0x040ff0000004180c */
[----:B------:R-:W-:Y:S01]  /*4350*/  HMMA.16816.F32.BF16 R16, R68, R78, R16 ;  /* 0x0000004e4410723c */ /* 0x000fe20000041810 */
[----:B------:R-:W-:Y:S06]  /*4360*/  LDSM.16.M88.4 R68, [R175+0x2000] ;  /* 0x00200000af44783b */ /* 0x000fec0000000200 */
[----:B------:R-:W1:Y:S01]  /*4370*/  LDSM.16.M88.4 R76, [R172+0x14000] ;  /* 0x01400000ac4c783b */ /* 0x000e620000000200 */
[C---:B------:R-:W-:Y:S08]  /*4380*/  HMMA.16816.F32.BF16 R4, R72.reuse, R80, R4 ;  /* 0x000000504804723c */ /* 0x040ff00000041804 */
[C---:B------:R-:W-:Y:S01]  /*4390*/  HMMA.16816.F32.BF16 R8, R72.reuse, R82, R8 ;  /* 0x000000524808723c */ /* 0x040fe20000041808 */
[----:B------:R-:W1:Y:S07]  /*43a0*/  LDSM.16.M88.4 R80, [R172+0x14800] ;  /* 0x01480000ac50783b */ /* 0x000e6e0000000200 */
[C---:B-1----:R-:W-:Y:S08]  /*43b0*/  HMMA.16816.F32.BF16 R12, R72.reuse, R84, R12 ;  /* 0x00000054480c723c */ /* 0x042ff0000004180c */
[----:B------:R-:W-:Y:S01]  /*43c0*/  HMMA.16816.F32.BF16 R16, R72, R86, R16 ;  /* 0x000000564810723c */ /* 0x000fe20000041810 */
[----:B------:R-:W-:Y:S06]  /*43d0*/  LDSM.16.M88.4 R72, [R0+0x2000] ;  /* 0x002000000048783b */ /* 0x000fec0000000200 */
[----:B------:R-:W1:Y:S01]  /*43e0*/  LDSM.16.M88.4 R84, [R169+0x14000] ;  /* 0x01400000a954783b */ /* 0x000e620000000200 */
[C---:B------:R-:W-:Y:S08]  /*43f0*/  HMMA.16816.F32.BF16 R4, R68.reuse, R76, R4 ;  /* 0x0000004c4404723c */ /* 0x040ff00000041804 */
[C---:B------:R-:W-:Y:S01]  /*4400*/  HMMA.16816.F32.BF16 R8, R68.reuse, R78, R8 ;  /* 0x0000004e4408723c */ /* 0x040fe20000041808 */
[----:B------:R-:W1:Y:S07]  /*4410*/  LDSM.16.M88.4 R76, [R169+0x14800] ;  /* 0x01480000a94c783b */ /* 0x000e6e0000000200 */
[C---:B------:R-:W-:Y:S08]  /*4420*/  HMMA.16816.F32.BF16 R12, R68.reuse, R80, R12 ;  /* 0x00000050440c723c */ /* 0x040ff0000004180c */
[----:B------:R-:W-:Y:S01]  /*4430*/  HMMA.16816.F32.BF16 R16, R68, R82, R16 ;  /* 0x000000524410723c */ /* 0x000fe20000041810 */
[----:B------:R-:W-:Y:S06]  /*4440*/  LDSM.16.M88.4 R68, [R2+0x2000] ;  /* 0x002000000244783b */ /* 0x000fec0000000200 */
[----:B------:R-:W3:Y:S01]  /*4450*/  LDSM.16.M88.4 R80, [R171+0x14000] ;  /* 0x01400000ab50783b */ /* 0x000ee20000000200 */
[C---:B-1----:R-:W-:Y:S08]  /*4460*/  HMMA.16816.F32.BF16 R4, R72.reuse, R84, R4 ;  /* 0x000000544804723c */ /* 0x042ff00000041804 */
[C---:B------:R-:W-:Y:S01]  /*4470*/  HMMA.16816.F32.BF16 R8, R72.reuse, R86, R8 ;  /* 0x000000564808723c */ /* 0x040fe20000041808 */
[----:B------:R-:W1:Y:S07]  /*4480*/  LDSM.16.M88.4 R84, [R171+0x14800] ;  /* 0x01480000ab54783b */ /* 0x000e6e0000000200 */
[C---:B------:R-:W-:Y:S08]  /*4490*/  HMMA.16816.F32.BF16 R12, R72.reuse, R76, R12 ;  /* 0x0000004c480c723c */ /* 0x040ff0000004180c */
[----:B------:R-:W-:Y:S01]  /*44a0*/  HMMA.16816.F32.BF16 R16, R72, R78, R16 ;  /* 0x0000004e4810723c */ /* 0x000fe20000041810 */
[----:B------:R-:W-:Y:S06]  /*44b0*/  LDSM.16.M88.4 R72, [R3+0x2000] ;  /* 0x002000000348783b */ /* 0x000fec0000000200 */
[----:B------:R-:W2:Y:S01]  /*44c0*/  LDSM.16.M88.4 R76, [R170+0x14000] ;  /* 0x01400000aa4c783b */ /* 0x000ea20000000200 */
[C---:B---3--:R-:W-:Y:S08]  /*44d0*/  HMMA.16816.F32.BF16 R4, R68.reuse, R80, R4 ;  /* 0x000000504404723c */ /* 0x048ff00000041804 */
[C---:B------:R-:W-:Y:S01]  /*44e0*/  HMMA.16816.F32.BF16 R8, R68.reuse, R82, R8 ;  /* 0x000000524408723c */ /* 0x040fe20000041808 */
[----:B------:R-:W3:Y:S07]  /*44f0*/  LDSM.16.M88.4 R80, [R170+0x14800] ;  /* 0x01480000aa50783b */ /* 0x000eee0000000200 */
[C---:B-1----:R-:W-:Y:S08]  /*4500*/  HMMA.16816.F32.BF16 R12, R68.reuse, R84, R12 ;  /* 0x00000054440c723c */ /* 0x042ff0000004180c */
[----:B------:R-:W-:Y:S01]  /*4510*/  HMMA.16816.F32.BF16 R16, R68, R86, R16 ;  /* 0x000000564410723c */ /* 0x000fe20000041810 */
[----:B------:R-:W-:Y:S06]  /*4520*/  LDSM.16.M88.4 R68, [R175+0x4000] ;  /* 0x00400000af44783b */ /* 0x000fec0000000200 */
[----:B------:R-:W1:Y:S01]  /*4530*/  LDSM.16.M88.4 R84, [R172+0x16000] ;  /* 0x01600000ac54783b */ /* 0x000e620000000200 */
[C---:B--2---:R-:W-:Y:S08]  /*4540*/  HMMA.16816.F32.BF16 R4, R72.reuse, R76, R4 ;  /* 0x0000004c4804723c */ /* 0x044ff00000041804 */
[C---:B------:R-:W-:Y:S01]  /*4550*/  HMMA.16816.F32.BF16 R8, R72.reuse, R78, R8 ;  /* 0x0000004e4808723c */ /* 0x040fe20000041808 */
[----:B------:R-:W2:Y:S07]  /*4560*/  LDSM.16.M88.4 R76, [R172+0x16800] ;  /* 0x01680000ac4c783b */ /* 0x000eae0000000200 */
[C---:B---3--:R-:W-:Y:S08]  /*4570*/  HMMA.16816.F32.BF16 R12, R72.reuse, R80, R12 ;  /* 0x00000050480c723c */ /* 0x048ff0000004180c */
[----:B------:R-:W-:Y:S01]  /*4580*/  HMMA.16816.F32.BF16 R16, R72, R82, R16 ;  /* 0x000000524810723c */ /* 0x000fe20000041810 */
[----:B------:R3:W-:Y:S06]  /*4590*/  LDSM.16.M88.4 R72, [R0+0x4000] ;  /* 0x004000000048783b */ /* 0x0007ec0000000200 */
[----:B------:R-:W4:Y:S01]  /*45a0*/  LDSM.16.M88.4 R80, [R169+0x16000] ;  /* 0x01600000a950783b */ /* 0x000f220000000200 */
[C---:B-1----:R-:W-:Y:S08]  /*45b0*/  HMMA.16816.F32.BF16 R4, R68.reuse, R84, R4 ;  /* 0x000000544404723c */ /* 0x042ff00000041804 */
[C---:B------:R-:W-:Y:S01]  /*45c0*/  HMMA.16816.F32.BF16 R8, R68.reuse, R86, R8 ;  /* 0x000000564408723c */ /* 0x040fe20000041808 */
[----:B------:R-:W1:Y:S03]  /*45d0*/  LDSM.16.M88.4 R84, [R169+0x16800] ;  /* 0x01680000a954783b */ /* 0x000e660000000200 */
[----:B---3--:R-:W-:Y:S04]  /*45e0*/  IMAD.SHL.U32 R0, R195, 0x40, RZ ;  /* 0x00000040c3007824 */ /* 0x008fe800078e00ff */
[C---:B--2---:R-:W-:Y:S03]  /*45f0*/  HMMA.16816.F32.BF16 R12, R68.reuse, R76, R12 ;  /* 0x0000004c440c723c */ /* 0x044fe6000004180c */
[----:B------:R-:W-:Y:S02]  /*4600*/  ISETP.GE.AND P6, PT, R0, R88, PT ;  /* 0x000000580000720c */ /* 0x000fe40003fc6270 */
[----:B------:R-:W2:Y:S03]  /*4610*/  LDL R88, [R1+0x8] ;  /* 0x0000080001587983 */ /* 0x000ea60000100800 */
[----:B------:R-:W-:Y:S03]  /*4620*/  HMMA.16816.F32.BF16 R16, R68, R78, R16 ;  /* 0x0000004e4410723c */ /* 0x000fe60000041810 */
[----:B------:R3:W-:Y:S06]  /*4630*/  LDSM.16.M88.4 R68, [R2+0x4000] ;  /* 0x004000000244783b */ /* 0x0007ec0000000200 */
[----:B------:R-:W1:Y:S01]  /*4640*/  LDSM.16.M88.4 R76, [R171+0x16000] ;  /* 0x01600000ab4c783b */ /* 0x000e620000000200 */
[C---:B----4-:R-:W-:Y:S08]  /*4650*/  HMMA.16816.F32.BF16 R4, R72.reuse, R80, R4 ;  /* 0x000000504804723c */ /* 0x050ff00000041804 */
[C---:B------:R-:W-:Y:S01]  /*4660*/  HMMA.16816.F32.BF16 R8, R72.reuse, R82, R8 ;  /* 0x000000524808723c */ /* 0x040fe20000041808 */
[----:B------:R-:W4:Y:S03]  /*4670*/  LDSM.16.M88.4 R80, [R171+0x16800] ;  /* 0x01680000ab50783b */ /* 0x000f260000000200 */
[----:B---3--:R-:W-:Y:S04]  /*4680*/  IMAD.SHL.U32 R2, R247, 0x40, RZ ;  /* 0x00000040f7027824 */ /* 0x008fe800078e00ff */
[C---:B-1----:R-:W-:Y:S04]  /*4690*/  HMMA.16816.F32.BF16 R12, R72.reuse, R84, R12 ;  /* 0x00000054480c723c */ /* 0x042fe8000004180c */
[----:B------:R-:W-:Y:S04]  /*46a0*/  IADD3 R2, R2, 0x40, RZ ;  /* 0x0000004002027810 */ /* 0x000fe80007ffe0ff */
[----:B------:R-:W-:Y:S01]  /*46b0*/  HMMA.16816.F32.BF16 R16, R72, R86, R16 ;  /* 0x000000564810723c */ /* 0x000fe20000041810 */
[----:B------:R1:W-:Y:S02]  /*46c0*/  LDSM.16.M88.4 R72, [R3+0x4000] ;  /* 0x004000000348783b */ /* 0x0003e40000000200 */
[-C--:B------:R-:W-:Y:S04]  /*46d0*/  ISETP.LT.AND P6, PT, R2, R201.reuse, P6 ;  /* 0x000000c90200720c */ /* 0x080fe800037c1270 */
[----:B------:R-:W3:Y:S01]  /*46e0*/  LDSM.16.M88.4 R84, [R170+0x16000] ;  /* 0x01600000aa54783b */ /* 0x000ee20000000200 */
[C---:B------:R-:W-:Y:S08]  /*46f0*/  HMMA.16816.F32.BF16 R4, R68.reuse, R76, R4 ;  /* 0x0000004c4404723c */ /* 0x040ff00000041804 */
[----:B------:R-:W-:Y:S01]  /*4700*/  @!P6 IADD3 R2, -R250, 0x1, R207 ;  /* 0x00000001fa02e810 */ /* 0x000fe20007ffe1cf */
[----:B------:R-:W-:Y:S01]  /*4710*/  FMUL.FTZ R77, R209, 1.4426950216293334961 ;  /* 0x3fb8aa3bd14d7820 */ /* 0x000fe20000410000 */
[C---:B------:R-:W-:Y:S03]  /*4720*/  HMMA.16816.F32.BF16 R8, R68.reuse, R78, R8 ;  /* 0x0000004e4408723c */ /* 0x040fe60000041808 */
[----:B-1----:R-:W-:Y:S01]  /*4730*/  IMAD R3, R195, 0x4, R89 ;  /* 0x00000004c3037824 */ /* 0x002fe200078e0259 */
[----:B------:R-:W-:Y:S02]  /*4740*/  IADD3 R89, R230, -0x61c88647, RZ ;  /* 0x9e3779b9e6597810 */ /* 0x000fe40007ffe0ff */
[----:B------:R-:W-:Y:S02]  /*4750*/  @!P6 IADD3 R0, R0, R2, R201 ;  /* 0x000000020000e210 */ /* 0x000fe40007ffe0c9 */
[C---:B----4-:R-:W-:Y:S04]  /*4760*/  HMMA.16816.F32.BF16 R12, R68.reuse, R80, R12 ;  /* 0x00000050440c723c */ /* 0x050fe8000004180c */
[----:B------:R-:W-:Y:S01]  /*4770*/  IMAD.WIDE.U32 R2, R3, -0x326172a9, RZ ;  /* 0xcd9e8d5703027825 */ /* 0x000fe200078e00ff */
[-C--:B------:R-:W-:Y:S03]  /*4780*/  @!P6 IMNMX R76, R0, R201.reuse, PT ;  /* 0x000000c9004ce217 */ /* 0x080fe60003800200 */
[----:B------:R-:W-:Y:S01]  /*4790*/  HMMA.16816.F32.BF16 R16, R68, R82, R16 ;  /* 0x000000524410723c */ /* 0x000fe20000041810 */
[----:B------:R-:W1:Y:S02]  /*47a0*/  LDSM.16.M88.4 R68, [R170+0x16800] ;  /* 0x01680000aa44783b */ /* 0x000e640000000200 */
[----:B------:R-:W-:Y:S01]  /*47b0*/  @!P6 ISETP.GE.AND P1, PT, R193, R76, PT ;  /* 0x0000004cc100e20c */ /* 0x000fe20003f26270 */
[C---:B------:R-:W-:Y:S01]  /*47c0*/  FMUL.FTZ R80, R210.reuse, 1.4426950216293334961 ;  /* 0x3fb8aa3bd2507820 */ /* 0x040fe20000410000 */
[----:B------:R-:W-:Y:S02]  /*47d0*/  LOP3.LUT R78, R3, R92, R230, 0x96, !PT ;  /* 0x0000005c034e7212 */ /* 0x000fe400078e96e6 */
[----:B------:R-:W4:Y:S01]  /*47e0*/  LDL R92, [R1+0x18] ;  /* 0x00001800015c7983 */ /* 0x000f220000100800 */
[----:B------:R-:W-:Y:S01]  /*47f0*/  LOP3.LUT R81, R219, R2, R89, 0x96, !PT ;  /* 0x00000002db517212 */ /* 0x000fe200078e9659 */
[C---:B---3--:R-:W-:Y:S04]  /*4800*/  HMMA.16816.F32.BF16 R4, R72.reuse, R84, R4 ;  /* 0x000000544804723c */ /* 0x048fe80000041804 */
[----:B------:R-:W3:Y:S01]  /*4810*/  LDL R84, [R1+0xc] ;  /* 0x00000c0001547983 */ /* 0x000ee20000100800 */
[----:B------:R-:W-:Y:S01]  /*4820*/  FSEL R3, R77, RZ, P0 ;  /* 0x000000ff4d037208 */ /* 0x000fe20000000000 */
[----:B------:R-:W-:Y:S01]  /*4830*/  IMAD.WIDE.U32 R82, R81, -0x2daee0ad, RZ ;  /* 0xd2511f5351527825 */ /* 0x000fe200078e00ff */
[----:B------:R-:W-:Y:S01]  /*4840*/  @!P6 IADD3 R77, R193, 0x1, RZ ;  /* 0x00000001c14de810 */ /* 0x000fe20007ffe0ff */
[C---:B------:R-:W-:Y:S02]  /*4850*/  HMMA.16816.F32.BF16 R8, R72.reuse, R86, R8 ;  /* 0x000000564808723c */ /* 0x040fe40000041808 */
[----:B------:R-:W4:Y:S01]  /*4860*/  LDL R86, [R1+0x14] ;  /* 0x0000140001567983 */ /* 0x000f220000100800 */
[----:B------:R-:W-:Y:S01]  /*4870*/  FSETP.NEU.FTZ.AND P0, PT, R210, -INF , PT ;  /* 0xff800000d200780b */ /* 0x000fe20003f1d000 */
[----:B------:R-:W-:Y:S01]  /*4880*/  IMAD.WIDE.U32 R78, R78, -0x2daee0ad, RZ ;  /* 0xd2511f534e4e7825 */ /* 0x000fe200078e00ff */
[----:B------:R-:W-:Y:S02]  /*4890*/  @!P6 IADD3 R2, R0, 0x8, RZ ;  /* 0x000000080002e810 */ /* 0x000fe40007ffe0ff */
[----:B------:R-:W-:Y:S01]  /*48a0*/  IADD3 R85, R230, 0x3c6ef372, RZ ;  /* 0x3c6ef372e6557810 */ /* 0x000fe20007ffe0ff */
[----:B------:R-:W4:Y:S01]  /*48b0*/  LDL R81, [R1+0x1c] ;  /* 0x00001c0001517983 */ /* 0x000f220000100800 */
[----:B------:R-:W-:Y:S03]  /*48c0*/  @!P6 IMNMX R2, R2, R201, PT ;  /* 0x000000c90202e217 */ /* 0x000fe60003800200 */
[----:B------:R-:W-:Y:S02]  /*48d0*/  FSEL R0, R80, RZ, P0 ;  /* 0x000000ff50007208 */ /* 0x000fe40000000000 */
[----:B------:R-:W-:Y:S02]  /*48e0*/  @!P6 ISETP.GE.AND P0, PT, R77, R2, PT ;  /* 0x000000024d00e20c */ /* 0x000fe40003f06270 */
[-C--:B------:R-:W-:Y:S02]  /*48f0*/  FFMA.FTZ R4, R229, R191.reuse, R4 ;  /* 0x000000bfe5047223 */ /* 0x080fe40000010004 */
[CC--:B------:R-:W-:Y:S02]  /*4900*/  FFMA.FTZ R5, R236.reuse, R191.reuse, R5 ;  /* 0x000000bfec057223 */ /* 0x0c0fe40000010005 */
[-C--:B------:R-:W-:Y:S01]  /*4910*/  FFMA.FTZ R7, R236, R191.reuse, R7 ;  /* 0x000000bfec077223 */ /* 0x080fe20000010007 */
[----:B------:R-:W-:Y:S01]  /*4920*/  @!P6 FSEL R4, R4, -INF , !P1 ;  /* 0xff8000000404e808 */ /* 0x000fe20004800000 */
[C---:B-1----:R-:W-:Y:S03]  /*4930*/  HMMA.16816.F32.BF16 R12, R72.reuse, R68, R12 ;  /* 0x00000044480c723c */ /* 0x042fe6000004180c */
[----:B------:R-:W-:Y:S01]  /*4940*/  @!P6 ISETP.GE.AND P1, PT, R77, R76, PT ;  /* 0x0000004c4d00e20c */ /* 0x000fe20003f26270 */
[--C-:B------:R-:W-:Y:S01]  /*4950*/  FFMA.FTZ R4, R4, c[0x0][0x23c], -R3.reuse ;  /* 0x00008f0004047a23 */ /* 0x100fe20000010803 */
[----:B------:R-:W-:Y:S01]  /*4960*/  @!P6 FSEL R7, R7, -INF , !P0 ;  /* 0xff8000000707e808 */ /* 0x000fe20004000000 */
[-C--:B------:R-:W-:Y:S01]  /*4970*/  FFMA.FTZ R6, R229, R191.reuse, R6 ;  /* 0x000000bfe5067223 */ /* 0x080fe20000010006 */
[----:B------:R-:W-:Y:S01]  /*4980*/  @!P6 FSEL R5, R5, -INF , !P1 ;  /* 0xff8000000505e808 */ /* 0x000fe20004800000 */
[----:B------:R-:W-:Y:S01]  /*4990*/  HMMA.16816.F32.BF16 R16, R72, R70, R16 ;  /* 0x000000464810723c */ /* 0x000fe20000041810 */
[----:B------:R-:W-:Y:S02]  /*49a0*/  MUFU.EX2 R89, R4 ;  /* 0x0000000400597308 */ /* 0x000fe40000000800 */
[----:B------:R-:W-:Y:S01]  /*49b0*/  @!P6 ISETP.GE.AND P1, PT, R193, R2, PT ;  /* 0x00000002c100e20c */ /* 0x000fe20003f26270 */
[----:B------:R-:W-:Y:S01]  /*49c0*/  FFMA.FTZ R5, R5, c[0x0][0x23c], -R3 ;  /* 0x00008f0005057a23 */ /* 0x000fe20000010803 */
[----:B------:R-:W-:Y:S01]  /*49d0*/  @!P6 IADD3 R68, R193, 0x9, RZ ;  /* 0x00000009c144e810 */ /* 0x000fe20007ffe0ff */
[-C--:B------:R-:W-:Y:S01]  /*49e0*/  FFMA.FTZ R8, R237, R191.reuse, R8 ;  /* 0x000000bfed087223 */ /* 0x080fe20000010008 */
[----:B------:R-:W-:Y:S01]  /*49f0*/  @!P6 FSEL R6, R6, -INF , !P1 ;  /* 0xff8000000606e808 */ /* 0x000fe20004800000 */
[-C--:B------:R-:W-:Y:S01]  /*4a00*/  FFMA.FTZ R9, R238, R191.reuse, R9 ;  /* 0x000000bfee097223 */ /* 0x080fe20000010009 */
[----:B------:R-:W-:Y:S02]  /*4a10*/  @!P6 IADD3 R69, R193, 0x18, RZ ;  /* 0x00000018c145e810 */ /* 0x000fe40007ffe0ff */
[----:B------:R-:W-:Y:S01]  /*4a20*/  MUFU.EX2 R87, R5 ;  /* 0x0000000500577308 */ /* 0x000fe20000000800 */
[----:B------:R-:W-:Y:S01]  /*4a30*/  FFMA.FTZ R6, R6, c[0x0][0x23c], -R0 ;  /* 0x00008f0006067a23 */ /* 0x000fe20000010800 */
[-C--:B------:R-:W-:Y:S01]  /*4a40*/  @!P6 ISETP.GE.AND P1, PT, R69, R76.reuse, PT ;  /* 0x0000004c4500e20c */ /* 0x080fe20003f26270 */
[-C--:B------:R-:W-:Y:S02]  /*4a50*/  FFMA.FTZ R11, R238, R191.reuse, R11 ;  /* 0x000000bfee0b7223 */ /* 0x080fe4000001000b */
[-C--:B------:R-:W-:Y:S02]  /*4a60*/  FFMA.FTZ R10, R237, R191.reuse, R10 ;  /* 0x000000bfed0a7223 */ /* 0x080fe4000001000a */
[CC--:B------:R-:W-:Y:S02]  /*4a70*/  FFMA.FTZ R12, R239.reuse, R191.reuse, R12 ;  /* 0x000000bfef0c7223 */ /* 0x0c0fe4000001000c */
[CC--:B------:R-:W-:Y:S01]  /*4a80*/  FFMA.FTZ R13, R240.reuse, R191.reuse, R13 ;  /* 0x000000bff00d7223 */ /* 0x0c0fe2000001000d */
[----:B------:R1:W-:Y:S01]  /*4a90*/  MUFU.EX2 R91, R6 ;  /* 0x00000006005b7308 */ /* 0x0003e20000000800 */
[-C--:B------:R-:W-:Y:S02]  /*4aa0*/  FFMA.FTZ R15, R240, R191.reuse, R15 ;  /* 0x000000bff00f7223 */ /* 0x080fe4000001000f */
[-C--:B------:R-:W-:Y:S02]  /*4ab0*/  FFMA.FTZ R14, R239, R191.reuse, R14 ;  /* 0x000000bfef0e7223 */ /* 0x080fe4000001000e */
[CC--:B------:R-:W-:Y:S02]  /*4ac0*/  FFMA.FTZ R17, R242.reuse, R191.reuse, R17 ;  /* 0x000000bff2117223 */ /* 0x0c0fe40000010011 */
[CC--:B------:R-:W-:Y:S02]  /*4ad0*/  FFMA.FTZ R16, R241.reuse, R191.reuse, R16 ;  /* 0x000000bff1107223 */ /* 0x0c0fe40000010010 */
[-C--:B------:R-:W-:Y:S02]  /*4ae0*/  FFMA.FTZ R19, R242, R191.reuse, R19 ;  /* 0x000000bff2137223 */ /* 0x080fe40000010013 */
[----:B------:R-:W-:Y:S01]  /*4af0*/  FFMA.FTZ R18, R241, R191, R18 ;  /* 0x000000bff1127223 */ /* 0x000fe20000010012 */
[----:B------:R-:W-:Y:S05]  /*4b00*/  @!P6 FSEL R16, R16, -INF , !P1 ;  /* 0xff8000001010e808 */ /* 0x000fea0004800000 */
[--C-:B------:R-:W-:Y:S01]  /*4b10*/  FFMA.FTZ R16, R16, c[0x0][0x23c], -R3.reuse ;  /* 0x00008f0010107a23 */ /* 0x100fe20000010803 */
[----:B-1----:R-:W-:Y:S04]  /*4b20*/  @!P6 IADD3 R6, R193, 0x10, RZ ;  /* 0x00000010c106e810 */ /* 0x002fe80007ffe0ff */
[----:B------:R-:W-:Y:S04]  /*4b30*/  @!P6 ISETP.GE.AND P5, PT, R6, R76, PT ;  /* 0x0000004c0600e20c */ /* 0x000fe80003fa6270 */
[----:B------:R-:W-:Y:S02]  /*4b40*/  @!P6 FSEL R12, R12, -INF , !P5 ;  /* 0xff8000000c0ce808 */ /* 0x000fe40006800000 */
[----:B------:R-:W-:Y:S03]  /*4b50*/  @!P6 ISETP.GE.AND P5, PT, R69, R2, PT ;  /* 0x000000024500e20c */ /* 0x000fe60003fa6270 */
[----:B------:R-:W-:Y:S01]  /*4b60*/  FFMA.FTZ R12, R12, c[0x0][0x23c], -R3 ;  /* 0x00008f000c0c7a23 */ /* 0x000fe20000010803 */
[----:B------:R-:W-:Y:S05]  /*4b70*/  @!P6 FSEL R18, R18, -INF , !P5 ;  /* 0xff8000001212e808 */ /* 0x000fea0006800000 */
[----:B------:R-:W-:Y:S01]  /*4b80*/  FFMA.FTZ R18, R18, c[0x0][0x23c], -R0 ;  /* 0x00008f0012127a23 */ /* 0x000fe20000010800 */
[----:B--2---:R-:W-:Y:S05]  /*4b90*/  LOP3.LUT R4, R79, R90, R88, 0x96, !PT ;  /* 0x0000005a4f047212 */ /* 0x004fea00078e9658 */
[----:B------:R-:W-:Y:S05]  /*4ba0*/  IMAD.WIDE.U32 R4, R4, -0x326172a9, RZ ;  /* 0xcd9e8d5704047825 */ /* 0x000fea00078e00ff */
[----:B------:R-:W-:Y:S01]  /*4bb0*/  LOP3.LUT R77, R5, R218, R85, 0x96, !PT ;  /* 0x000000da054d7212 */ /* 0x000fe200078e9655 */
[----:B------:R-:W-:Y:S01]  /*4bc0*/  FFMA.FTZ R5, R7, c[0x0][0x23c], -R0 ;  /* 0x00008f0007057a23 */ /* 0x000fe20000010800 */
[----:B------:R-:W2:Y:S01]  /*4bd0*/  LDL R85, [R1+0x10] ;  /* 0x0000100001557983 */ /* 0x000ea20000100800 */
[----:B------:R-:W-:Y:S02]  /*4be0*/  @!P6 IADD3 R7, R193, 0x11, RZ ;  /* 0x00000011c107e810 */ /* 0x000fe40007ffe0ff */
[----:B------:R1:W-:Y:S02]  /*4bf0*/  MUFU.EX2 R90, R5 ;  /* 0x00000005005a7308 */ /* 0x0003e40000000800 */
[----:B------:R-:W-:Y:S04]  /*4c00*/  @!P6 ISETP.GE.AND P2, PT, R7, R76, PT ;  /* 0x0000004c0700e20c */ /* 0x000fe80003f46270 */
[----:B------:R-:W-:Y:S05]  /*4c10*/  @!P6 FSEL R13, R13, -INF , !P2 ;  /* 0xff8000000d0de808 */ /* 0x000fea0005000000 */
[--C-:B------:R-:W-:Y:S01]  /*4c20*/  FFMA.FTZ R13, R13, c[0x0][0x23c], -R3.reuse ;  /* 0x00008f000d0d7a23 */ /* 0x100fe20000010803 */
[----:B---3--:R-:W-:Y:S02]  /*4c30*/  LOP3.LUT R78, R83, R78, R84, 0x96, !PT ;  /* 0x0000004e534e7212 */ /* 0x008fe400078e9654 */
[----:B------:R-:W-:Y:S03]  /*4c40*/  IADD3 R84, R230, -0x255992d5, RZ ;  /* 0xdaa66d2be6547810 */ /* 0x000fe60007ffe0ff */
[----:B------:R-:W-:Y:S05]  /*4c50*/  IMAD.WIDE.U32 R78, R78, -0x326172a9, RZ ;  /* 0xcd9e8d574e4e7825 */ /* 0x000fea00078e00ff */
[----:B------:R-:W-:Y:S02]  /*4c60*/  LOP3.LUT R80, R79, R4, R84, 0x96, !PT ;  /* 0x000000044f507212 */ /* 0x000fe400078e9654 */
[C---:B------:R-:W-:Y:S02]  /*4c70*/  @!P6 IADD3 R4, R193.reuse, 0x8, RZ ;  /* 0x00000008c104e810 */ /* 0x040fe40007ffe0ff */
[----:B------:R-:W-:Y:S02]  /*4c80*/  @!P6 IADD3 R79, R193, 0x19, RZ ;  /* 0x00000019c14fe810 */ /* 0x000fe40007ffe0ff */
[C---:B------:R-:W-:Y:S02]  /*4c90*/  @!P6 ISETP.GE.AND P0, PT, R4.reuse, R76, PT ;  /* 0x0000004c0400e20c */ /* 0x040fe40003f06270 */
[----:B------:R-:W-:Y:S01]  /*4ca0*/  @!P6 ISETP.GE.AND P3, PT, R4, R2, PT ;  /* 0x000000020400e20c */ /* 0x000fe20003f66270 */
[----:B-1----:R-:W-:Y:S01]  /*4cb0*/  IMAD.WIDE.U32 R4, R77, -0x2daee0ad, RZ ;  /* 0xd2511f534d047825 */ /* 0x002fe200078e00ff */
[----:B------:R-:W-:Y:S02]  /*4cc0*/  @!P6 FSEL R8, R8, -INF , !P0 ;  /* 0xff8000000808e808 */ /* 0x000fe40004000000 */
[-C--:B------:R-:W-:Y:S02]  /*4cd0*/  @!P6 ISETP.GE.AND P0, PT, R68, R76.reuse, PT ;  /* 0x0000004c4400e20c */ /* 0x080fe40003f06270 */
[----:B------:R-:W-:Y:S01]  /*4ce0*/  @!P6 ISETP.GE.AND P4, PT, R79, R76, PT ;  /* 0x0000004c4f00e20c */ /* 0x000fe20003f86270 */
[--C-:B------:R-:W-:Y:S01]  /*4cf0*/  FFMA.FTZ R8, R8, c[0x0][0x23c], -R3.reuse ;  /* 0x00008f0008087a23 */ /* 0x100fe20000010803 */
[----:B------:R-:W-:Y:S01]  /*4d00*/  @!P6 FSEL R9, R9, -INF , !P0 ;  /* 0xff8000000909e808 */ /* 0x000fe20004000000 */
[----:B------:R-:W-:Y:S01]  /*4d10*/  IMAD.WIDE.U32 R76, R80, -0x2daee0ad, RZ ;  /* 0xd2511f53504c7825 */ /* 0x000fe200078e00ff */
[-C--:B------:R-:W-:Y:S01]  /*4d20*/  @!P6 ISETP.GE.AND P0, PT, R68, R2.reuse, PT ;  /* 0x000000024400e20c */ /* 0x080fe20003f06270 */
[----:B------:R4:W-:Y:S01]  /*4d30*/  MUFU.EX2 R84, R8 ;  /* 0x0000000800547308 */ /* 0x0009e20000000800 */
[----:B------:R-:W-:Y:S01]  /*4d40*/  @!P6 FSEL R10, R10, -INF , !P3 ;  /* 0xff8000000a0ae808 */ /* 0x000fe20005800000 */
[--C-:B------:R-:W-:Y:S01]  /*4d50*/  FFMA.FTZ R9, R9, c[0x0][0x23c], -R3.reuse ;  /* 0x00008f0009097a23 */ /* 0x100fe20000010803 */
[----:B------:R-:W-:Y:S02]  /*4d60*/  @!P6 FSEL R11, R11, -INF , !P0 ;  /* 0xff8000000b0be808 */ /* 0x000fe40004000000 */
[-C--:B------:R-:W-:Y:S01]  /*4d70*/  @!P6 ISETP.GE.AND P3, PT, R6, R2.reuse, PT ;  /* 0x000000020600e20c */ /* 0x080fe20003f66270 */
[--C-:B------:R-:W-:Y:S01]  /*4d80*/  FFMA.FTZ R10, R10, c[0x0][0x23c], -R0.reuse ;  /* 0x00008f000a0a7a23 */ /* 0x100fe20000010800 */
[-C--:B------:R-:W-:Y:S01]  /*4d90*/  @!P6 ISETP.GE.AND P0, PT, R7, R2.reuse, PT ;  /* 0x000000020700e20c */ /* 0x080fe20003f06270 */
[--C-:B------:R-:W-:Y:S01]  /*4da0*/  FFMA.FTZ R11, R11, c[0x0][0x23c], -R0.reuse ;  /* 0x00008f000b0b7a23 */ /* 0x100fe20000010800 */
[----:B------:R-:W-:Y:S01]  /*4db0*/  @!P6 ISETP.GE.AND P2, PT, R79, R2, PT ;  /* 0x000000024f00e20c */ /* 0x000fe20003f46270 */
[----:B------:R-:W-:Y:S01]  /*4dc0*/  MUFU.EX2 R88, R10 ;  /* 0x0000000a00587308 */ /* 0x000fe20000000800 */
[----:B------:R-:W-:Y:S02]  /*4dd0*/  @!P6 FSEL R15, R15, -INF , !P0 ;  /* 0xff8000000f0fe808 */ /* 0x000fe40004000000 */
[----:B------:R-:W-:Y:S02]  /*4de0*/  @!P6 FSEL R14, R14, -INF , !P3 ;  /* 0xff8000000e0ee808 */ /* 0x000fe40005800000 */
[----:B------:R-:W-:Y:S01]  /*4df0*/  @!P6 FSEL R17, R17, -INF , !P4 ;  /* 0xff8000001111e808 */ /* 0x000fe20006000000 */
[--C-:B------:R-:W-:Y:S01]  /*4e00*/  FFMA.FTZ R15, R15, c[0x0][0x23c], -R0.reuse ;  /* 0x00008f000f0f7a23 */ /* 0x100fe20000010800 */
[----:B------:R-:W-:Y:S01]  /*4e10*/  @!P6 FSEL R19, R19, -INF , !P2 ;  /* 0xff8000001313e808 */ /* 0x000fe20005000000 */
[--C-:B------:R-:W-:Y:S02]  /*4e20*/  FFMA.FTZ R14, R14, c[0x0][0x23c], -R0.reuse ;  /* 0x00008f000e0e7a23 */ /* 0x100fe40000010800 */
[----:B------:R-:W-:Y:S01]  /*4e30*/  FFMA.FTZ R3, R17, c[0x0][0x23c], -R3 ;  /* 0x00008f0011037a23 */ /* 0x000fe20000010803 */
[----:B------:R-:W-:Y:S01]  /*4e40*/  MUFU.EX2 R80, R13 ;  /* 0x0000000d00507308 */ /* 0x000fe20000000800 */
[----:B------:R-:W-:Y:S01]  /*4e50*/  FFMA.FTZ R0, R19, c[0x0][0x23c], -R0 ;  /* 0x00008f0013007a23 */ /* 0x000fe20000010800 */
[----:B----4-:R-:W-:Y:S02]  /*4e60*/  LOP3.LUT R8, R77, R4, R86, 0x96, !PT ;  /* 0x000000044d087212 */ /* 0x010fe400078e9656 */
[----:B------:R-:W-:Y:S06]  /*4e70*/  IADD3 R86, R230, 0x1715609d, RZ ;  /* 0x1715609de6567810 */ /* 0x000fec0007ffe0ff */
[----:B------:R-:W1:Y:S10]  /*4e80*/  MUFU.EX2 R77, R0 ;  /* 0x00000000004d7308 */ /* 0x000e740000000800 */
[----:B------:R-:W-:Y:S10]  /*4e90*/  MUFU.EX2 R83, R14 ;  /* 0x0000000e00537308 */ /* 0x000ff40000000800 */
[----:B------:R-:W-:Y:S01]  /*4ea0*/  MUFU.EX2 R79, R18 ;  /* 0x00000012004f7308 */ /* 0x000fe20000000800 */
[----:B--2---:R-:W-:Y:S09]  /*4eb0*/  LOP3.LUT R5, R5, R82, R85, 0x96, !PT ;  /* 0x0000005205057212 */ /* 0x004ff200078e9655 */
[----:B------:R2:W-:Y:S01]  /*4ec0*/  MUFU.EX2 R85, R9 ;  /* 0x0000000900557308 */ /* 0x0005e20000000800 */
[----:B------:R-:W-:Y:S05]  /*4ed0*/  IMAD.WIDE.U32 R4, R5, -0x326172a9, RZ ;  /* 0xcd9e8d5705047825 */ /* 0x000fea00078e00ff */
[----:B------:R-:W-:Y:S04]  /*4ee0*/  LOP3.LUT R6, R5, R78, R93, 0x96, !PT ;  /* 0x0000004e05067212 */ /* 0x000fe800078e965d */
[----:B------:R-:W-:Y:S01]  /*4ef0*/  MUFU.EX2 R82, R12 ;  /* 0x0000000c00527308 */ /* 0x000fe20000000800 */
[----:B------:R-:W-:Y:S05]  /*4f00*/  IMAD.WIDE.U32 R6, R6, -0x2daee0ad, RZ ;  /* 0xd2511f5306067825 */ /* 0x000fea00078e00ff */
[----:B------:R-:W-:Y:S01]  /*4f10*/  LOP3.LUT R76, R7, R76, R92, 0x96, !PT ;  /* 0x0000004c074c7212 */ /* 0x000fe200078e965c */
[----:B------:R-:W-:Y:S03]  /*4f20*/  IMAD.MOV.U32 R92, RZ, RZ, c[0x0][0x22c] ;  /* 0x00008b00ff5c7624 */ /* 0x000fe600078e00ff */
[----:B------:R-:W3:Y:S01]  /*4f30*/  MUFU.EX2 R78, R16 ;  /* 0x00000010004e7308 */ /* 0x000ee20000000800 */
[----:B------:R-:W-:Y:S02]  /*4f40*/  IMAD R92, R92, c[0x0][0x1c0], RZ ;  /* 0x000070005c5c7a24 */ /* 0x000fe400078e02ff */
[----:B--2---:R-:W-:Y:S04]  /*4f50*/  IMAD.WIDE.U32 R8, R8, -0x326172a9, RZ ;  /* 0xcd9e8d5708087825 */ /* 0x004fe800078e00ff */
[----:B------:R-:W-:Y:S01]  /*4f60*/  IMAD.U32 R92, R92, -0x40, RZ ;  /* 0xffffffc05c5c7824 */ /* 0x000fe200078e00ff */
[----:B------:R-:W-:Y:S02]  /*4f70*/  LOP3.LUT R4, R9, R4, R86, 0x96, !PT ;  /* 0x0000000409047212 */ /* 0x000fe400078e9656 */
[----:B------:R2:W4:Y:S03]  /*4f80*/  MUFU.EX2 R86, R11 ;  /* 0x0000000b00567308 */ /* 0x0005260000000800 */
[----:B------:R-:W-:Y:S05]  /*4f90*/  IMAD.WIDE.U32 R4, R4, -0x2daee0ad, RZ ;  /* 0xd2511f5304047825 */ /* 0x000fea00078e00ff */
[C---:B------:R-:W-:Y:S02]  /*4fa0*/  LOP3.LUT R68, R4.reuse, 0xffff, RZ, 0xc0, !PT ;  /* 0x0000ffff04447812 */ /* 0x040fe400078ec0ff */
[----:B------:R-:W-:Y:S02]  /*4fb0*/  SHF.R.U32.HI R2, RZ, 0x18, R4 ;  /* 0x00000018ff027819 */ /* 0x000fe40000011604 */
[----:B------:R-:W-:Y:S02]  /*4fc0*/  LOP3.LUT R6, R5, R6, R81, 0x96, !PT ;  /* 0x0000000605067212 */ /* 0x000fe400078e9651 */
[----:B------:R-:W-:Y:S02]  /*4fd0*/  LOP3.LUT R7, R4, 0xff, RZ, 0xc0, !PT ;  /* 0x000000ff04077812 */ /* 0x000fe400078ec0ff */
[----:B------:R-:W-:Y:S02]  /*4fe0*/  IADD3 R81, R230, -0x4ab325aa, RZ ;  /* 0xb54cda56e6517810 */ /* 0x000fe40007ffe0ff */
[----:B------:R-:W-:Y:S02]  /*4ff0*/  ISETP.LE.U32.AND P0, PT, R2, UR4, PT ;  /* 0x0000000402007c0c */ /* 0x000fe4000bf03070 */
[----:B------:R-:W-:Y:S02]  /*5000*/  ISETP.LE.U32.AND P3, PT, R7, UR4, PT ;  /* 0x0000000407007c0c */ /* 0x000fe4000bf63070 */
[----:B------:R-:W-:Y:S02]  /*5010*/  SHF.R.U32.HI R0, RZ, 0x8, R68 ;  /* 0x00000008ff007819 */ /* 0x000fe40000011644 */
[----:B--2---:R-:W-:Y:S01]  /*5020*/  SHF.R.U32.HI R11, RZ, 0x10, R4 ;  /* 0x00000010ff0b7819 */ /* 0x004fe20000011604 */
[----:B------:R-:W-:Y:S01]  /*5030*/  IMAD.WIDE.U32 R4, R76, -0x326172a9, RZ ;  /* 0xcd9e8d574c047825 */ /* 0x000fe200078e00ff */
[----:B------:R-:W-:Y:S01]  /*5040*/  LOP3.LUT R0, R0, 0xffff, RZ, 0xc0, !PT ;  /* 0x0000ffff00007812 */ /* 0x000fe200078ec0ff */
[----:B------:R2:W2:Y:S03]  /*5050*/  MUFU.EX2 R76, R3 ;  /* 0x00000003004c7308 */ /* 0x0004a60000000800 */
[----:B------:R-:W-:Y:S01]  /*5060*/  LOP3.LUT R2, R5, R8, R81, 0x96, !PT ;  /* 0x0000000805027212 */ /* 0x000fe200078e9651 */
[----:B-1----:R-:W-:Y:S01]  /*5070*/  @!P0 FADD.FTZ R77, -R77, -RZ ;  /* 0x800000ff4d4d8221 */ /* 0x002fe20000010100 */
[----:B------:R-:W-:Y:S01]  /*5080*/  LOP3.LUT R7, R4, 0xffff, RZ, 0xc0, !PT ;  /* 0x0000ffff04077812 */ /* 0x000fe200078ec0ff */
[----:B---3--:R-:W-:Y:S01]  /*5090*/  @!P3 FADD.FTZ R78, -R78, -RZ ;  /* 0x800000ff4e4eb221 */ /* 0x008fe20000010100 */
[----:B------:R-:W-:Y:S02]  /*50a0*/  LOP3.LUT R5, R2, 0xff, RZ, 0xc0, !PT ;  /* 0x000000ff02057812 */ /* 0x000fe400078ec0ff */
[----:B------:R-:W-:Y:S01]  /*50b0*/  LOP3.LUT R9, R4, 0xff, RZ, 0xc0, !PT ;  /* 0x000000ff04097812 */ /* 0x000fe200078ec0ff */
[----:B------:R-:W1:Y:S01]  /*50c0*/  MUFU.EX2 R81, R15 ;  /* 0x0000000f00517308 */ /* 0x000e620000000800 */
[--C-:B------:R-:W-:Y:S02]  /*50d0*/  SHF.R.U32.HI R8, RZ, 0x10, R4.reuse ;  /* 0x00000010ff087819 */ /* 0x100fe40000011604 */
[----:B------:R-:W-:Y:S02]  /*50e0*/  SHF.R.U32.HI R10, RZ, 0x18, R4 ;  /* 0x00000018ff0a7819 */ /* 0x000fe40000011604 */
[----:B------:R-:W-:Y:S02]  /*50f0*/  ISETP.LE.U32.AND P1, PT, R5, UR4, PT ;  /* 0x0000000405007c0c */ /* 0x000fe4000bf23070 */
[----:B------:R-:W-:Y:S02]  /*5100*/  LOP3.LUT R5, R2, 0xffff, RZ, 0xc0, !PT ;  /* 0x0000ffff02057812 */ /* 0x000fe400078ec0ff */
[--C-:B------:R-:W-:Y:S02]  /*5110*/  SHF.R.U32.HI R4, RZ, 0x10, R2.reuse ;  /* 0x00000010ff047819 */ /* 0x100fe40000011602 */
[----:B------:R-:W-:Y:S02]  /*5120*/  SHF.R.U32.HI R5, RZ, 0x8, R5 ;  /* 0x00000008ff057819 */ /* 0x000fe40000011605 */
[----:B------:R-:W-:Y:S02]  /*5130*/  LOP3.LUT R4, R4, 0xff, RZ, 0xc0, !PT ;  /* 0x000000ff04047812 */ /* 0x000fe400078ec0ff */
[----:B------:R-:W-:Y:S02]  /*5140*/  SHF.R.U32.HI R2, RZ, 0x18, R2 ;  /* 0x00000018ff027819 */ /* 0x000fe40000011602 */
[----:B------:R-:W-:Y:S01]  /*5150*/  ISETP.LE.U32.AND P4, PT, R4, UR4, PT ;  /* 0x0000000404007c0c */ /* 0x000fe2000bf83070 */
[----:B------:R-:W-:Y:S01]  /*5160*/  @!P1 FADD.FTZ R89, -R89, -RZ ;  /* 0x800000ff59599221 */ /* 0x000fe20000010100 */
[----:B------:R-:W-:Y:S02]  /*5170*/  LOP3.LUT R4, R5, 0xffff, RZ, 0xc0, !PT ;  /* 0x0000ffff05047812 */ /* 0x000fe400078ec0ff */
        /* <DEDUP_REMOVED lines=16> */
[----:B--2---:R-:W-:Y:S01]  /*5280*/  SHF.R.U32.HI R3, RZ, 0x10, R6 ;  /* 0x00000010ff037819 */ /* 0x004fe20000011606 */
[----:B------:R-:W-:Y:S01]  /*5290*/  @!P2 FADD.FTZ R82, -R82, -RZ ;  /* 0x800000ff5252a221 */ /* 0x000fe20000010100 */
[----:B------:R-:W-:Y:S01]  /*52a0*/  LOP3.LUT R6, R6, 0xffff, RZ, 0xc0, !PT ;  /* 0x0000ffff06067812 */ /* 0x000fe200078ec0ff */
[----:B----4-:R-:W-:Y:S01]  /*52b0*/  @!P1 FADD.FTZ R86, -R86, -RZ ;  /* 0x800000ff56569221 */ /* 0x010fe20000010100 */
[----:B------:R-:W-:Y:S01]  /*52c0*/  LOP3.LUT R3, R3, 0xff, RZ, 0xc0, !PT ;  /* 0x000000ff03037812 */ /* 0x000fe200078ec0ff */
[----:B------:R-:W-:Y:S01]  /*52d0*/  @!P5 FADD.FTZ R85, -R85, -RZ ;  /* 0x800000ff5555d221 */ /* 0x000fe20000010100 */
[----:B------:R-:W-:Y:S02]  /*52e0*/  SHF.R.U32.HI R2, RZ, 0x8, R6 ;  /* 0x00000008ff027819 */ /* 0x000fe40000011606 */
[----:B------:R-:W-:Y:S02]  /*52f0*/  ISETP.LE.U32.AND P5, PT, R3, UR4, PT ;  /* 0x0000000403007c0c */ /* 0x000fe4000bfa3070 */
[----:B------:R-:W-:Y:S01]  /*5300*/  LOP3.LUT R3, R11, 0xff, RZ, 0xc0, !PT ;  /* 0x000000ff0b037812 */ /* 0x000fe200078ec0ff */
[----:B------:R-:W-:Y:S01]  /*5310*/  @!P6 FADD.FTZ R88, -R88, -RZ ;  /* 0x800000ff5858e221 */ /* 0x000fe20000010100 */
[----:B------:R-:W-:Y:S02]  /*5320*/  LOP3.LUT R2, R2, 0xffff, RZ, 0xc0, !PT ;  /* 0x0000ffff02027812 */ /* 0x000fe400078ec0ff */
[----:B------:R-:W-:Y:S02]  /*5330*/  ISETP.LE.U32.AND P1, PT, R3, UR4, PT ;  /* 0x0000000403007c0c */ /* 0x000fe4000bf23070 */
[----:B------:R-:W-:Y:S02]  /*5340*/  F2FP.RELU.BF16.PACK_AB R3, R87, R89 ;  /* 0x000000595703723e */ /* 0x000fe400000018ff */
[----:B------:R-:W-:Y:S02]  /*5350*/  ISETP.LE.U32.AND P6, PT, R2, UR4, PT ;  /* 0x0000000402007c0c */ /* 0x000fe4000bfc3070 */
[----:B------:R-:W-:Y:S01]  /*5360*/  F2FP.RELU.BF16.PACK_AB R2, R90, R91 ;  /* 0x0000005b5a02723e */ /* 0x000fe200000018ff */
[----:B------:R2:W-:Y:S01]  /*5370*/  STS [R211+0x20000], R3 ;  /* 0x02000003d3007388 */ /* 0x0005e20000000800 */
[----:B------:R-:W-:Y:S01]  /*5380*/  ISETP.LE.U32.AND P2, PT, R0, UR4, PT ;  /* 0x0000000400007c0c */ /* 0x000fe2000bf43070 */
[----:B------:R-:W-:Y:S01]  /*5390*/  @!P5 FADD.FTZ R83, -R83, -RZ ;  /* 0x800000ff5353d221 */ /* 0x000fe20000010100 */
[----:B------:R-:W-:Y:S02]  /*53a0*/  F2FP.RELU.BF16.PACK_AB R0, R85, R84 ;  /* 0x000000545500723e */ /* 0x000fe400000018ff */
[----:B------:R-:W-:Y:S01]  /*53b0*/  ISETP.LE.U32.AND P4, PT, R4, UR4, PT ;  /* 0x0000000404007c0c */ /* 0x000fe2000bf83070 */
[----:B------:R3:W-:Y:S01]  /*53c0*/  STS [R211+0x20400], R2 ;  /* 0x02040002d3007388 */ /* 0x0007e20000000800 */
[----:B------:R-:W-:Y:S01]  /*53d0*/  F2FP.RELU.BF16.PACK_AB R5, R86, R88 ;  /* 0x000000585605723e */ /* 0x000fe200000018ff */
[----:B------:R-:W-:Y:S01]  /*53e0*/  @!P1 FADD.FTZ R79, -R79, -RZ ;  /* 0x800000ff4f4f9221 */ /* 0x000fe20000010100 */
[----:B------:R-:W-:Y:S01]  /*53f0*/  FSETP.GE.FTZ.AND P1, PT, R87, RZ, PT ;  /* 0x000000ff5700720b */ /* 0x000fe20003f36000 */
[----:B------:R-:W-:Y:S01]  /*5400*/  @!P6 FADD.FTZ R80, -R80, -RZ ;  /* 0x800000ff5050e221 */ /* 0x000fe20000010100 */
[----:B------:R-:W-:Y:S01]  /*5410*/  FSETP.GE.FTZ.AND P5, PT, R85, RZ, PT ;  /* 0x000000ff5500720b */ /* 0x000fe20003fb6000 */
[----:B------:R4:W-:Y:S01]  /*5420*/  STS [R214+0x20000], R0 ;  /* 0x02000000d6007388 */ /* 0x0009e20000000800 */
[----:B------:R-:W-:Y:S01]  /*5430*/  ISETP.GT.AND P6, PT, R195, R243, PT ;  /* 0x000000f3c300720c */ /* 0x000fe20003fc4270 */
[----:B------:R-:W-:Y:S01]  /*5440*/  @!P2 FADD.FTZ R76, -R76, -RZ ;  /* 0x800000ff4c4ca221 */ /* 0x000fe20000010100 */
[----:B------:R-:W-:Y:S02]  /*5450*/  F2FP.RELU.BF16.PACK_AB R4, R80, R82 ;  /* 0x000000525004723e */ /* 0x000fe400000018ff */
[----:B------:R-:W-:Y:S01]  /*5460*/  FSETP.GE.FTZ.AND P2, PT, R89, RZ, PT ;  /* 0x000000ff5900720b */ /* 0x000fe20003f56000 */
[----:B-1----:R-:W-:Y:S01]  /*5470*/  @!P4 FADD.FTZ R81, -R81, -RZ ;  /* 0x800000ff5151c221 */ /* 0x002fe20000010100 */
[----:B------:R-:W-:Y:S01]  /*5480*/  STS [R214+0x20400], R5 ;  /* 0x02040005d6007388 */ /* 0x000fe20000000800 */
[----:B------:R-:W-:Y:S02]  /*5490*/  FSETP.GE.FTZ.AND P4, PT, R82, RZ, PT ;  /* 0x000000ff5200720b */ /* 0x000fe40003f96000 */
[----:B------:R-:W-:Y:S02]  /*54a0*/  FSETP.GE.FTZ.AND P3, PT, R80, RZ, PT ;  /* 0x000000ff5000720b */ /* 0x000fe40003f76000 */
[----:B--2---:R-:W-:Y:S01]  /*54b0*/  F2FP.RELU.BF16.PACK_AB R3, R81, R83 ;  /* 0x000000535103723e */ /* 0x004fe200000018ff */
[----:B------:R-:W-:Y:S01]  /*54c0*/  STS [R212+0x20000], R4 ;  /* 0x02000004d4007388 */ /* 0x000fe20000000800 */
[----:B---3--:R-:W-:Y:S05]  /*54d0*/  F2FP.RELU.BF16.PACK_AB R2, R76, R78 ;  /* 0x0000004e4c02723e */ /* 0x008fea00000018ff */
[----:B------:R1:W-:Y:S01]  /*54e0*/  STS [R212+0x20400], R3 ;  /* 0x02040003d4007388 */ /* 0x0003e20000000800 */
[----:B----4-:R-:W-:Y:S05]  /*54f0*/  F2FP.RELU.BF16.PACK_AB R0, R77, R79 ;  /* 0x0000004f4d00723e */ /* 0x010fea00000018ff */
[----:B------:R2:W-:Y:S06]  /*5500*/  STS [R213+0x20000], R2 ;  /* 0x02000002d5007388 */ /* 0x0005ec0000000800 */
        /* <DEDUP_REMOVED lines=131> */
[----:B------:R-:W-:Y:S01]  /*5d40*/  FADD.FTZ R4, -R0, R14 ;  /* 0x0000000e00047221 */ /* 0x000fe20000010100 */
        /* <DEDUP_REMOVED lines=95> */
.L_x_714:
        /* <DEDUP_REMOVED lines=24> */
[----:B------:R-:W-:Y:S01]  /*64c0*/  LDSM.16.MT88.4 R76, [R0+0xe800] ;  /* 0x00e80000004c783b */ /* 0x000fe20000004200 */
        /* <DEDUP_REMOVED lines=9> */
[----:B------:R-:W1:Y:S07]  /*6560*/  LDSM.16.MT88.4 R16, [R0+0xc800] ;  /* 0x00c800000010783b */ /* 0x000e6e0000004200 */
[-C--:B----4-:R-:W-:Y:S08]  /*6570*/  HMMA.16816.F32.BF16 R52, R4, R68.reuse, R52 ;  /* 0x000000440434723c */ /* 0x090ff00000041834 */
[C---:B------:R-:W-:Y:S08]  /*6580*/  HMMA.16816.F32.BF16 R56, R12.reuse, R68, R56 ;  /* 0x000000440c38723c */ /* 0x040ff00000041838 */
[-C--:B------:R-:W-:Y:S01]  /*6590*/  HMMA.16816.F32.BF16 R60, R12, R70.reuse, R60 ;  /* 0x000000460c3c723c */ /* 0x080fe2000004183c */
[----:B------:R-:W2:Y:S07]  /*65a0*/  LDSM.16.MT88.4 R12, [R0+0x10800] ;  /* 0x01080000000c783b */ /* 0x000eae0000004200 */
[----:B------:R-:W-:Y:S01]  /*65b0*/  HMMA.16816.F32.BF16 R64, R4, R70, R64 ;  /* 0x000000460440723c */ /* 0x000fe20000041840 */
[----:B------:R-:W-:Y:S05]  /*65c0*/  LDSM.16.MT88.4 R4, [R174+0x21000] ;  /* 0x02100000ae04783b */ /* 0x000fea0000004200 */
[----:B------:R-:W-:Y:S02]  /*65d0*/  LDSM.16.MT88.4 R68, [R173+0x21000] ;  /* 0x02100000ad44783b */ /* 0x000fe40000004200 */
        /* <DEDUP_REMOVED lines=9> */
[----:B------:R-:W3:Y:S07]  /*6670*/  LDSM.16.MT88.4 R76, [R0+0xf000] ;  /* 0x00f00000004c783b */ /* 0x000eee0000004200 */
[-C--:B--2---:R-:W-:Y:S08]  /*6680*/  HMMA.16816.F32.BF16 R52, R8, R12.reuse, R52 ;  /* 0x0000000c0834723c */ /* 0x084ff00000041834 */
[C---:B------:R-:W-:Y:S08]  /*6690*/  HMMA.16816.F32.BF16 R56, R72.reuse, R12, R56 ;  /* 0x0000000c4838723c */ /* 0x040ff00000041838 */
[-C--:B------:R-:W-:Y:S01]  /*66a0*/  HMMA.16816.F32.BF16 R60, R72, R14.reuse, R60 ;  /* 0x0000000e483c723c */ /* 0x080fe2000004183c */
[----:B------:R-:W2:Y:S07]  /*66b0*/  LDSM.16.MT88.4 R72, [R0+0x11000] ;  /* 0x011000000048783b */ /* 0x000eae0000004200 */
[----:B------:R-:W-:Y:S01]  /*66c0*/  HMMA.16816.F32.BF16 R64, R8, R14, R64 ;  /* 0x0000000e0840723c */ /* 0x000fe20000041840 */
[----:B------:R-:W-:Y:S05]  /*66d0*/  LDSM.16.MT88.4 R8, [R174+0x21800] ;  /* 0x02180000ae08783b */ /* 0x000fea0000004200 */
[----:B------:R-:W4:Y:S02]  /*66e0*/  LDSM.16.MT88.4 R12, [R0+0xd800] ;  /* 0x00d80000000c783b */ /* 0x000f240000004200 */
[-C--:B-1----:R-:W-:Y:S08]  /*66f0*/  HMMA.16816.F32.BF16 R20, R4, R16.reuse, R20 ;  /* 0x000000100414723c */ /* 0x082ff00000041814 */
[C---:B------:R-:W-:Y:S08]  /*6700*/  HMMA.16816.F32.BF16 R24, R68.reuse, R16, R24 ;  /* 0x000000104418723c */ /* 0x040ff00000041818 */
[-C--:B------:R-:W-:Y:S08]  /*6710*/  HMMA.16816.F32.BF16 R28, R68, R18.reuse, R28 ;  /* 0x00000012441c723c */ /* 0x080ff0000004181c */
[C---:B------:R-:W-:Y:S01]  /*6720*/  HMMA.16816.F32.BF16 R32, R4.reuse, R18, R32 ;  /* 0x000000120420723c */ /* 0x040fe20000041820 */
[----:B------:R-:W1:Y:S07]  /*6730*/  LDSM.16.MT88.4 R16, [R173+0x21800] ;  /* 0x02180000ad10783b */ /* 0x000e6e0000004200 */
[-C--:B---3--:R-:W-:Y:S08]  /*6740*/  HMMA.16816.F32.BF16 R36, R4, R76.reuse, R36 ;  /* 0x0000004c0424723c */ /* 0x088ff00000041824 */
[C---:B------:R-:W-:Y:S08]  /*6750*/  HMMA.16816.F32.BF16 R40, R68.reuse, R76, R40 ;  /* 0x0000004c4428723c */ /* 0x040ff00000041828 */
[-C--:B------:R-:W-:Y:S08]  /*6760*/  HMMA.16816.F32.BF16 R44, R68, R78.reuse, R44 ;  /* 0x0000004e442c723c */ /* 0x080ff0000004182c */
[C---:B------:R-:W-:Y:S01]  /*6770*/  HMMA.16816.F32.BF16 R48, R4.reuse, R78, R48 ;  /* 0x0000004e0430723c */ /* 0x040fe20000041830 */
[----:B------:R-:W3:Y:S07]  /*6780*/  LDSM.16.MT88.4 R76, [R0+0xf800] ;  /* 0x00f80000004c783b */ /* 0x000eee0000004200 */
[-C--:B--2---:R-:W-:Y:S08]  /*6790*/  HMMA.16816.F32.BF16 R52, R4, R72.reuse, R52 ;  /* 0x000000480434723c */ /* 0x084ff00000041834 */
[C---:B------:R-:W-:Y:S08]  /*67a0*/  HMMA.16816.F32.BF16 R56, R68.reuse, R72, R56 ;  /* 0x000000484438723c */ /* 0x040ff00000041838 */
[-C--:B------:R-:W-:Y:S01]  /*67b0*/  HMMA.16816.F32.BF16 R60, R68, R74.reuse, R60 ;  /* 0x0000004a443c723c */ /* 0x080fe2000004183c */
[----:B------:R-:W2:Y:S05]  /*67c0*/  LDSM.16.MT88.4 R68, [R0+0x11800] ;  /* 0x011800000044783b */ /* 0x000eaa0000004200 */
[----:B------:R-:W-:Y:S02]  /*67d0*/  BAR.SYNC.DEFER_BLOCKING 0x0 ;  /* 0x0000000000007b1d */ /* 0x000fe40000010000 */
[----:B------:R-:W-:Y:S08]  /*67e0*/  HMMA.16816.F32.BF16 R64, R4, R74, R64 ;  /* 0x0000004a0440723c */ /* 0x000ff00000041840 */
[-C--:B----4-:R-:W-:Y:S08]  /*67f0*/  HMMA.16816.F32.BF16 R20, R8, R12.reuse, R20 ;  /* 0x0000000c0814723c */ /* 0x090ff00000041814 */
[C---:B-1----:R-:W-:Y:S08]  /*6800*/  HMMA.16816.F32.BF16 R24, R16.reuse, R12, R24 ;  /* 0x0000000c1018723c */ /* 0x042ff00000041818 */
[-C--:B------:R-:W-:Y:S08]  /*6810*/  HMMA.16816.F32.BF16 R28, R16, R14.reuse, R28 ;  /* 0x0000000e101c723c */ /* 0x080ff0000004181c */
[C---:B------:R-:W-:Y:S08]  /*6820*/  HMMA.16816.F32.BF16 R32, R8.reuse, R14, R32 ;  /* 0x0000000e0820723c */ /* 0x040ff00000041820 */
[-C--:B---3--:R-:W-:Y:S08]  /*6830*/  HMMA.16816.F32.BF16 R36, R8, R76.reuse, R36 ;  /* 0x0000004c0824723c */ /* 0x088ff00000041824 */
[C---:B------:R-:W-:Y:S08]  /*6840*/  HMMA.16816.F32.BF16 R40, R16.reuse, R76, R40 ;  /* 0x0000004c1028723c */ /* 0x040ff00000041828 */
[-C--:B------:R-:W-:Y:S08]  /*6850*/  HMMA.16816.F32.BF16 R44, R16, R78.reuse, R44 ;  /* 0x0000004e102c723c */ /* 0x080ff0000004182c */
[C---:B------:R-:W-:Y:S08]  /*6860*/  HMMA.16816.F32.BF16 R48, R8.reuse, R78, R48 ;  /* 0x0000004e0830723c */ /* 0x040ff00000041830 */
[-C--:B--2---:R-:W-:Y:S08]  /*6870*/  HMMA.16816.F32.BF16 R52, R8, R68.reuse, R52 ;  /* 0x000000440834723c */ /* 0x084ff00000041834 */
        /* <DEDUP_REMOVED lines=54> */
.L_x_715:
        /* <DEDUP_REMOVED lines=63> */
[----:B------:R-:W-:Y:S01]  /*6fd0*/  @P6 IMAD.MOV.U32 R203, RZ, RZ, R0 ;  /* 0x000000ffffcb6224 */ /* 0x000fe200078e0000 */
[----:B------:R-:W-:Y:S02]  /*6fe0*/  IADD3 R0, R244, 0x40, RZ ;  /* 0x00000040f4007810 */ /* 0x000fe40007ffe0ff */
        /* <DEDUP_REMOVED lines=9> */
[----:B------:R-:W-:Y:S03]  /*7080*/  IMAD.MOV.U32 R158, RZ, RZ, c[0x0][0x22c] ;  /* 0x00008b00ff9e7624 */ /* 0x000fe600078e00ff */
[----:B------:R-:W-:Y:S02]  /*7090*/  IMAD.IADD R0, R200, 0x1, R0 ;  /* 0x00000001c8007824 */ /* 0x000fe400078e0200 */
[----:B------:R-:W-:Y:S02]  /*70a0*/  IMAD R158, R158, c[0x0][0x1c0], RZ ;  /* 0x000070009e9e7a24 */ /* 0x000fe400078e02ff */
[C---:B------:R-:W-:Y:S01]  /*70b0*/  HMMA.16816.F32.BF16 R72, R160.reuse, R148, R72 ;  /* 0x00000094a048723c */ /* 0x040fe20000041848 */
[----:B------:R-:W-:Y:S03]  /*70c0*/  IMAD.MOV.U32 R159, RZ, RZ, c[0x0][0x22c] ;  /* 0x00008b00ff9f7624 */ /* 0x000fe600078e00ff */
[----:B------:R-:W-:Y:S02]  /*70d0*/  IMAD.SHL.U32 R158, R158, 0x20, RZ ;  /* 0x000000209e9e7824 */ /* 0x000fe400078e00ff */
[----:B------:R-:W-:Y:S02]  /*70e0*/  IMAD.IADD R0, R200, 0x1, R0 ;  /* 0x00000001c8007824 */ /* 0x000fe400078e0200 */
[-C--:B------:R-:W-:Y:S04]  /*70f0*/  HMMA.16816.F32.BF16 R76, R160, R150.reuse, R76 ;  /* 0x00000096a04c723c */ /* 0x080fe8000004184c */
[----:B------:R-:W-:Y:S04]  /*7100*/  @P6 IMAD.WIDE R148, R207, 0x4, R202 ;  /* 0x00000004cf946825 */ /* 0x000fe800078e02ca */
[C---:B------:R-:W-:Y:S01]  /*7110*/  HMMA.16816.F32.BF16 R80, R152.reuse, R150, R80 ;  /* 0x000000969850723c */ /* 0x040fe20000041850 */
[----:B------:R1:W5:Y:S03]  /*7120*/  @P6 LDG.E R209, [R148.64] ;  /* 0x0000000694d16981 */ /* 0x000366000c1e1900 */
[----:B------:R-:W-:Y:S01]  /*7130*/  IMAD R159, R159, c[0x0][0x1c0], RZ ;  /* 0x000070009f9f7a24 */ /* 0x000fe200078e02ff */
[----:B------:R1:W5:Y:S03]  /*7140*/  @P6 LDG.E R210, [R148.64+0x20] ;  /* 0x0000200694d26981 */ /* 0x000366000c1e1900 */
[-C--:B------:R-:W-:Y:S01]  /*7150*/  HMMA.16816.F32.BF16 R84, R152, R164.reuse, R84 ;  /* 0x000000a49854723c */ /* 0x080fe20000041854 */
[----:B------:R2:W-:Y:S03]  /*7160*/  RED.E.ADD.F32.FTZ.RN.STRONG.GPU [R188.64], R4 ;  /* 0x00000004bc00798e */ /* 0x0005e6000c10e786 */
[----:B------:R-:W-:Y:S01]  /*7170*/  IMAD R159, R159, 0x28, RZ ;  /* 0x000000289f9f7824 */ /* 0x000fe200078e02ff */
        /* <DEDUP_REMOVED lines=17> */
[-C--:B------:R-:W-:Y:S02]  /*7290*/  LEA R6, P1, R156, R188.reuse, 0x2 ;  /* 0x000000bc9c067211 */ /* 0x080fe400078210ff */
[-C--:B------:R-:W-:Y:S02]  /*72a0*/  LEA.HI.X.SX32 R149, R159, R189.reuse, 0x2, P2 ;  /* 0x000000bd9f957211 */ /* 0x080fe400010f16ff */
[----:B------:R-:W-:Y:S02]  /*72b0*/  IADD3 R159, R244, 0x20, RZ ;  /* 0x00000020f49f7810 */ /* 0x000fe40007ffe0ff */
[CC--:B--2---:R-:W-:Y:S01]  /*72c0*/  LEA R4, P0, R157.reuse, R188.reuse, 0x2 ;  /* 0x000000bc9d047211 */ /* 0x0c4fe200078010ff */
[----:B------:R1:W-:Y:S01]  /*72d0*/  RED.E.ADD.F32.FTZ.RN.STRONG.GPU [R148.64], R9 ;  /* 0x000000099400798e */ /* 0x0003e2000c10e786 */
[-C--:B------:R-:W-:Y:S02]  /*72e0*/  LEA.HI.X.SX32 R7, R156, R189.reuse, 0x2, P1 ;  /* 0x000000bd9c077211 */ /* 0x080fe400008f16ff */
[-C--:B------:R-:W-:Y:S02]  /*72f0*/  LEA.HI.X.SX32 R5, R157, R189.reuse, 0x2, P0 ;  /* 0x000000bd9d057211 */ /* 0x080fe400000f16ff */
[CC--:B---3--:R-:W-:Y:S01]  /*7300*/  LEA R8, P0, R159.reuse, R188.reuse, 0x2 ;  /* 0x000000bc9f087211 */ /* 0x0c8fe200078010ff */
        /* <DEDUP_REMOVED lines=9> */
[-C--:B-1----:R-:W-:Y:S05]  /*73a0*/  LEA.HI.X.SX32 R9, R159, R189.reuse, 0x2, P0 ;  /* 0x000000bd9f097211 */ /* 0x082fea00000f16ff */
[----:B------:R1:W-:Y:S01]  /*73b0*/  RED.E.ADD.F32.FTZ.RN.STRONG.GPU [R8.64], R18 ;  /* 0x000000120800798e */ /* 0x0003e2000c10e786 */
[CC--:B--2---:R-:W-:Y:S02]  /*73c0*/  LEA R6, P1, R156.reuse, R188.reuse, 0x2 ;  /* 0x000000bc9c067211 */ /* 0x0c4fe400078210ff */
        /* <DEDUP_REMOVED lines=20> */
[----:B------:R3:W-:Y:S02]  /*7510*/  RED.E.ADD.F32.FTZ.RN.STRONG.GPU [R6.64], R15 ;  /* 0x0000000f0600798e */ /* 0x0007e4000c10e786 */
[----:B------:R-:W-:Y:S02]  /*7520*/  IMAD.IADD R12, R200, 0x1, R12 ;  /* 0x00000001c80c7824 */ /* 0x000fe400078e020c */
[----:B------:R-:W-:Y:S04]  /*7530*/  RED.E.ADD.F32.FTZ.RN.STRONG.GPU [R188.64+0x100], R68 ;  /* 0x00010044bc00798e */ /* 0x000fe8000c10e786 */
[----:B------:R-:W-:Y:S01]  /*7540*/  RED.E.ADD.F32.FTZ.RN.STRONG.GPU [R2.64+0x100], R69 ;  /* 0x000100450200798e */ /* 0x000fe2000c10e786 */
[-C--:B-1----:R-:W-:Y:S02]  /*7550*/  LEA R8, P2, R226, R188.reuse, 0x2 ;  /* 0x000000bce2087211 */ /* 0x082fe400078410ff */
[----:B------:R-:W-:Y:S02]  /*7560*/  IADD3 R13, R244, 0x80, RZ ;  /* 0x00000080f40d7810 */ /* 0x000fe40007ffe0ff */
        /* <DEDUP_REMOVED lines=33> */
[----:B------:R-:W-:Y:S01]  /*7780*/  LDSM.16.MT88.4 R16, [R168+0x2000] ;  /* 0x00200000a810783b */ /* 0x000fe20000004200 */
[----:B------:R-:W-:Y:S03]  /*7790*/  IADD3 R0, R244, 0x80, RZ ;  /* 0x00000080f4007810 */ /* 0x000fe60007ffe0ff */
[----:B------:R2:W-:Y:S02]  /*77a0*/  RED.E.ADD.F32.FTZ.RN.STRONG.GPU [R6.64], R83 ;  /* 0x000000530600798e */ /* 0x0005e4000c10e786 */
[C---:B------:R-:W-:Y:S02]  /*77b0*/  IMAD.IADD R0, R200.reuse, 0x1, R0 ;  /* 0x00000001c8007824 */ /* 0x040fe400078e0200 */
[----:B------:R-:W-:Y:S02]  /*77c0*/  RED.E.ADD.F32.FTZ.RN.STRONG.GPU [R10.64], R76 ;  /* 0x0000004c0a00798e */ /* 0x000fe4000c10e786 */
[----:B------:R-:W-:Y:S02]  /*77d0*/  IMAD.IADD R0, R200, 0x1, R0 ;  /* 0x00000001c8007824 */ /* 0x000fe400078e0200 */
        /* <DEDUP_REMOVED lines=16> */
[-C--:B--2---:R-:W-:Y:S01]  /*78e0*/  LEA R6, P1, R12, R188.reuse, 0x2 ;  /* 0x000000bc0c067211 */ /* 0x084fe200078210ff */
[----:B------:R1:W-:Y:S01]  /*78f0*/  RED.E.ADD.F32.FTZ.RN.STRONG.GPU [R4.64], R86 ;  /* 0x000000560400798e */ /* 0x0003e2000c10e786 */
[-C--:B------:R-:W-:Y:S02]  /*7900*/  LEA.HI.X.SX32 R11, R0, R189.reuse, 0x2, P0 ;  /* 0x000000bd000b7211 */ /* 0x080fe400000f16ff */
[-C--:B------:R-:W-:Y:S02]  /*7910*/  LEA.HI.X.SX32 R7, R12, R189.reuse, 0x2, P1 ;  /* 0x000000bd0c077211 */ /* 0x080fe400008f16ff */
[C---:B------:R-:W-:Y:S02]  /*7920*/  IADD3 R13, R244.reuse, 0xa0, RZ ;  /* 0x000000a0f40d7810 */ /* 0x040fe40007ffe0ff */
[C---:B------:R-:W-:Y:S01]  /*7930*/  IADD3 R12, R244.reuse, 0xa0, RZ ;  /* 0x000000a0f40c7810 */ /* 0x040fe20007ffe0ff */
[----:B------:R2:W-:Y:S01]  /*7940*/  RED.E.ADD.F32.FTZ.RN.STRONG.GPU [R6.64], R87 ;  /* 0x000000570600798e */ /* 0x0005e2000c10e786 */
[----:B------:R-:W-:Y:S03]  /*7950*/  IADD3 R0, R244, 0xa0, RZ ;  /* 0x000000a0f4007810 */ /* 0x000fe60007ffe0ff */
[----:B------:R3:W-:Y:S01]  /*7960*/  RED.E.ADD.F32.FTZ.RN.STRONG.GPU [R10.64], R88 ;  /* 0x000000580a00798e */ /* 0x0007e2000c10e786 */
[C---:B------:R-:W-:Y:S02]  /*7970*/  IMAD.IADD R12, R200.reuse, 0x1, R12 ;  /* 0x00000001c80c7824 */ /* 0x040fe400078e020c */
[C---:B------:R-:W-:Y:S01]  /*7980*/  IMAD.IADD R0, R200.reuse, 0x1, R0 ;  /* 0x00000001c8007824 */ /* 0x040fe200078e0200 */
[----:B------:R4:W-:Y:S03]  /*7990*/  RED.E.ADD.F32.FTZ.RN.STRONG.GPU [R8.64], R89 ;  /* 0x000000590800798e */ /* 0x0009e6000c10e786 */
[----:B------:R-:W-:Y:S01]  /*79a0*/  IMAD.IADD R0, R200, 0x1, R0 ;  /* 0x00000001c8007824 */ /* 0x000fe200078e0200 */
        /* <DEDUP_REMOVED lines=17> */
[----:B------:R-:W-:Y:S01]  /*7ac0*/  LDSM.16.MT88.4 R12, [R173+0x1e000] ;  /* 0x01e00000ad0c783b */ /* 0x000fe20000004200 */
[CC--:B--2---:R-:W-:Y:S03]  /*7ad0*/  LEA R6, P2, R220.reuse, R188.reuse, 0x2 ;  /* 0x000000bcdc067211 */ /* 0x0c4fe600078410ff */
[----:B------:R1:W-:Y:S01]  /*7ae0*/  RED.E.ADD.F32.FTZ.RN.STRONG.GPU [R4.64], R98 ;  /* 0x000000620400798e */ /* 0x0003e2000c10e786 */
[----:B------:R-:W-:Y:S03]  /*7af0*/  LEA.HI.X.SX32 R7, R220, R189, 0x2, P2 ;  /* 0x000000bddc077211 */ /* 0x000fe600010f16ff */
[----:B------:R-:W-:Y:S01]  /*7b00*/  RED.E.ADD.F32.FTZ.RN.STRONG.GPU [R10.64], R99 ;  /* 0x000000630a00798e */ /* 0x000fe2000c10e786 */
[----:B------:R-:W-:Y:S02]  /*7b10*/  ISETP.GT.AND P2, PT, R195, R243, PT ;  /* 0x000000f3c300720c */ /* 0x000fe40003f44270 */
[CC--:B---3--:R-:W-:Y:S01]  /*7b20*/  LEA R2, P0, R231.reuse, R188.reuse, 0x2 ;  /* 0x000000bce7027211 */ /* 0x0c8fe200078010ff */
[----:B------:R-:W-:Y:S03]  /*7b30*/  RED.E.ADD.F32.FTZ.RN.STRONG.GPU [R8.64], R92 ;  /* 0x0000005c0800798e */ /* 0x000fe6000c10e786 */
[-C--:B------:R-:W-:Y:S01]  /*7b40*/  LEA.HI.X.SX32 R3, R231, R189.reuse, 0x2, P0 ;  /* 0x000000bde7037211 */ /* 0x080fe200000f16ff */
[----:B------:R-:W-:Y:S01]  /*7b50*/  RED.E.ADD.F32.FTZ.RN.STRONG.GPU [R6.64], R93 ;  /* 0x0000005d0600798e */ /* 0x000fe2000c10e786 */
[----:B------:R-:W-:Y:S02]  /*7b60*/  ISETP.NE.U32.AND P0, PT, R0, 0x1, PT ;  /* 0x000000010000780c */ /* 0x000fe40003f05070 */
[C---:B------:R-:W-:Y:S01]  /*7b70*/  IADD3 R0, R168.reuse, -0x6000, RZ ;  /* 0xffffa000a8007810 */ /* 0x040fe20007ffe0ff */
[----:B------:R-:W-:Y:S10]  /*7b80*/  LDSM.16.MT88.4 R8, [R168] ;  /* 0x00000000a808783b */ /* 0x000ff40000004200 */
        /* <DEDUP_REMOVED lines=282> */
.L_x_717:
        /* <DEDUP_REMOVED lines=15> */
.L_x_718:
[----:B------:R-:W2:Y:S01]  /*8e20*/  LDL R0, [R1+0x30] ;  /* 0x0000300001007983 */ /* 0x000ea20000100800 */
[----:B------:R-:W-:Y:S01]  /*8e30*/  SHF.R.S32.HI R5, RZ, 0x1f, R204 ;  /* 0x0000001fff057819 */ /* 0x000fe200000114cc */
[----:B------:R-:W-:Y:S01]  /*8e40*/  IMAD R25, R247, -0x40, R201 ;  /* 0xffffffc0f7197824 */ /* 0x000fe200078e02c9 */
[----:B------:R-:W-:Y:S01]  /*8e50*/  MOV R4, R204 ;  /* 0x000000cc00047202 */ /* 0x000fe20000000f00 */
[----:B------:R-:W-:Y:S01]  /*8e60*/  BSSY B0, `(.L_x_719) ;  /* 0x000002e000007945 */ /* 0x000fe20003800000 */
[----:B------:R-:W-:Y:S01]  /*8e70*/  SHF.R.S32.HI R28, RZ, 0x1f, R248 ;  /* 0x0000001fff1c7819 */ /* 0x000fe200000114f8 */
[----:B------:R-:W-:Y:S01]  /*8e80*/  BAR.SYNC.DEFER_BLOCKING 0x0 ;  /* 0x0000000000007b1d */ /* 0x000fe20000010000 */
[----:B------:R-:W-:Y:S02]  /*8e90*/  ISETP.GE.AND P4, PT, R245, R25, PT ;  /* 0x00000019f500720c */ /* 0x000fe40003f86270 */
[----:B------:R-:W-:-:S02]  /*8ea0*/  IADD3 R24, R204, 0x40, RZ ;  /* 0x00000040cc187810 */ /* 0x000fc40007ffe0ff */
[----:B------:R-:W-:Y:S02]  /*8eb0*/  SHF.R.S32.HI R30, RZ, 0x1f, R245 ;  /* 0x0000001fff1e7819 */ /* 0x000fe400000114f5 */
[----:B------:R-:W-:Y:S01]  /*8ec0*/  IADD3 R11, R204, 0x80, RZ ;  /* 0x00000080cc0b7810 */ /* 0x000fe20007ffe0ff */
[----:B--2---:R-:W-:Y:S02]  /*8ed0*/  IMAD.SHL.U32 R9, R0, 0x2, RZ ;  /* 0x0000000200097824 */ /* 0x004fe400078e00ff */
[----:B------:R-:W-:-:S03]  /*8ee0*/  IMAD.SHL.U32 R0, R247, 0x40, RZ ;  /* 0x00000040f7007824 */ /* 0x000fc600078e00ff */
[----:B------:R1:W2:Y:S01]  /*8ef0*/  LDS.128 R40, [R9+0x13000] ;  /* 0x0130000009287984 */ /* 0x0002a20000000c00 */
[----:B------:R-:W-:Y:S01]  /*8f00*/  IMAD.WIDE.U32 R2, R0, c[0x0][0x3a0], R4 ;  /* 0x0000e80000027a25 */ /* 0x000fe200078e0004 */
[----:B------:R-:W-:Y:S02]  /*8f10*/  SHF.R.S32.HI R26, RZ, 0x1f, R0 ;  /* 0x0000001fff1a7819 */ /* 0x000fe40000011400 */
[----:B------:R1:W3:Y:S02]  /*8f20*/  LDS.128 R36, [R9+0x15000] ;  /* 0x0150000009247984 */ /* 0x0002e40000000c00 */
[----:B------:R-:W-:Y:S01]  /*8f30*/  IADD3 R2, P0, R7, R2, RZ ;  /* 0x0000000207027210 */ /* 0x000fe20007f1e0ff */
[----:B------:R-:W-:Y:S01]  /*8f40*/  IMAD R6, R26, c[0x0][0x3a0], RZ ;  /* 0x0000e8001a067a24 */ /* 0x000fe200078e02ff */
[----:B------:R1:W4:Y:S03]  /*8f50*/  LDS.128 R32, [R9+0x17000] ;  /* 0x0170000009207984 */ /* 0x0003260000000c00 */
[----:B------:R-:W-:Y:S01]  /*8f60*/  IMAD R6, R0, c[0x0][0x3a4], R6 ;  /* 0x0000e90000067a24 */ /* 0x000fe200078e0206 */
[----:B------:R1:W1:Y:S04]  /*8f70*/  LDS.128 R52, [R9+0x18000] ;  /* 0x0180000009347984 */ /* 0x0002680000000c00 */
[----:B------:R1:W1:Y:S01]  /*8f80*/  LDS.128 R64, [R9+0x19000] ;  /* 0x0190000009407984 */ /* 0x0002620000000c00 */
[----:B------:R-:W-:Y:S01]  /*8f90*/  IADD3.X R3, R8, R3, R6, P0, !PT ;  /* 0x0000000308037210 */ /* 0x000fe200007fe406 */
[----:B------:R-:W-:-:S02]  /*8fa0*/  IMAD R6, R28, c[0x0][0x3b8], RZ ;  /* 0x0000ee001c067a24 */ /* 0x000fc400078e02ff */
[----:B------:R1:W1:Y:S02]  /*8fb0*/  LDS.128 R48, [R9+0x1a000] ;  /* 0x01a0000009307984 */ /* 0x0002640000000c00 */
[C---:B------:R-:W-:Y:S02]  /*8fc0*/  IMAD R8, R248.reuse, c[0x0][0x3bc], R6 ;  /* 0x0000ef00f8087a24 */ /* 0x040fe400078e0206 */
[----:B------:R1:W1:Y:S01]  /*8fd0*/  LDS.128 R60, [R9+0x1b000] ;  /* 0x01b00000093c7984 */ /* 0x0002620000000c00 */
[----:B------:R-:W-:-:S03]  /*8fe0*/  IMAD.WIDE.U32 R6, R248, c[0x0][0x3b8], R2 ;  /* 0x0000ee00f8067a25 */ /* 0x000fc600078e0002 */
[----:B------:R1:W1:Y:S01]  /*8ff0*/  LDS.128 R44, [R9+0x1c000] ;  /* 0x01c00000092c7984 */ /* 0x0002620000000c00 */
[----:B------:R-:W-:-:S03]  /*9000*/  IMAD.IADD R10, R8, 0x1, R7 ;  /* 0x00000001080a7824 */ /* 0x000fc600078e0207 */
[----:B------:R1:W1:Y:S01]  /*9010*/  LDS.128 R56, [R9+0x1d000] ;  /* 0x01d0000009387984 */ /* 0x0002620000000c00 */
[----:B------:R-:W-:Y:S05]  /*9020*/  @P4 BRA `(.L_x_720) ;  /* 0x0000011000004947 */ /* 0x000fea0003800000 */
[----:B------:R-:W-:Y:S01]  /*9030*/  ISETP.GE.AND P2, PT, R204, c[0x0][0x220], PT ;  /* 0x00008800cc007a0c */ /* 0x000fe20003f46270 */
[----:B------:R-:W4:Y:S01]  /*9040*/  LDS.128 R20, [R9+0x14000] ;  /* 0x0140000009147984 */ /* 0x000f220000000c00 */
[----:B------:R-:W-:Y:S01]  /*9050*/  MOV R3, R10 ;  /* 0x0000000a00037202 */ /* 0x000fe20000000f00 */
[----:B------:R-:W-:Y:S01]  /*9060*/  IMAD.MOV.U32 R2, RZ, RZ, R6 ;  /* 0x000000ffff027224 */ /* 0x000fe200078e0006 */
[----:B------:R-:W-:Y:S01]  /*9070*/  ISETP.GE.AND P1, PT, R24, c[0x0][0x220], PT ;  /* 0x0000880018007a0c */ /* 0x000fe20003f26270 */
[----:B------:R-:W-:Y:S01]  /*9080*/  LDS.128 R16, [R9+0x16000] ;  /* 0x0160000009107984 */ /* 0x000fe20000000c00 */
[----:B------:R-:W-:Y:S01]  /*9090*/  IMAD R31, R30, c[0x0][0x3a0], RZ ;  /* 0x0000e8001e1f7a24 */ /* 0x000fe200078e02ff */
[----:B------:R-:W-:-:S06]  /*90a0*/  ISETP.GE.AND P0, PT, R11, c[0x0][0x220], PT ;  /* 0x000088000b007a0c */ /* 0x000fcc0003f06270 */
[----:B------:R3:W2:Y:S02]  /*90b0*/  @!P2 LDS.128 R12, [R9+0x12000] ;  /* 0x01200000090ca984 */ /* 0x0006a40000000c00 */
[----:B-1-3--:R-:W-:-:S04]  /*90c0*/  IMAD.WIDE.U32 R8, R245, c[0x0][0x3a0], R2 ;  /* 0x0000e800f5087a25 */ /* 0x00afc800078e0002 */
[----:B------:R-:W-:-:S04]  /*90d0*/  IMAD R2, R245, c[0x0][0x3a4], R31 ;  /* 0x0000e900f5027a24 */ /* 0x000fc800078e021f */
[----:B------:R-:W-:Y:S01]  /*90e0*/  IMAD.IADD R3, R2, 0x1, R9 ;  /* 0x0000000102037824 */ /* 0x000fe200078e0209 */
[----:B------:R-:W-:-:S04]  /*90f0*/  LEA R2, P3, R8, c[0x0][0x340], 0x1 ;  /* 0x0000d00008027a11 */ /* 0x000fc800078608ff */
[----:B------:R-:W-:-:S05]  /*9100*/  LEA.HI.X R3, R8, c[0x0][0x344], R3, 0x1, P3 ;  /* 0x0000d10008037a11 */ /* 0x000fca00018f0c03 */
[----:B----4-:R1:W-:Y:S04]  /*9110*/  @!P1 STG.E.128 [R2.64+0x80], R20 ;  /* 0x0000801402009986 */ /* 0x0103e8000c101d06 */
[----:B--2---:R1:W-:Y:S04]  /*9120*/  @!P2 STG.E.128 [R2.64], R12 ;  /* 0x0000000c0200a986 */ /* 0x0043e8000c101d06 */
[----:B------:R1:W-:Y:S02]  /*9130*/  @!P0 STG.E.128 [R2.64+0x100], R16 ;  /* 0x0001001002008986 */ /* 0x0003e4000c101d06 */
.L_x_720:
[----:B------:R-:W-:Y:S05]  /*9140*/  BSYNC B0 ;  /* 0x0000000000007941 */ /* 0x000fea0003800000 */
.L_x_719:
[----:B-1----:R-:W-:Y:S01]  /*9150*/  IADD3 R2, R245, 0x20, RZ ;  /* 0x00000020f5027810 */ /* 0x002fe20007ffe0ff */
[----:B------:R-:W-:Y:S03]  /*9160*/  BSSY B0, `(.L_x_721) ;  /* 0x0000012000007945 */ /* 0x000fe60003800000 */
[----:B------:R-:W-:-:S13]  /*9170*/  ISETP.GE.AND P3, PT, R2, R25, PT ;  /* 0x000000190200720c */ /* 0x000fda0003f66270 */
        /* <DEDUP_REMOVED lines=13> */
[----:B--2---:R1:W-:Y:S04]  /*9250*/  @!P2 STG.E.128 [R2.64], R40 ;  /* 0x000000280200a986 */ /* 0x0043e8000c101d06 */
[----:B---3--:R1:W-:Y:S04]  /*9260*/  @!P1 STG.E.128 [R2.64+0x80], R36 ;  /* 0x0000802402009986 */ /* 0x0083e8000c101d06 */
[----:B----4-:R1:W-:Y:S02]  /*9270*/  @!P0 STG.E.128 [R2.64+0x100], R32 ;  /* 0x0001002002008986 */ /* 0x0103e4000c101d06 */
.L_x_722:
[----:B------:R-:W-:Y:S05]  /*9280*/  BSYNC B0 ;  /* 0x0000000000007941 */ /* 0x000fea0003800000 */
.L_x_721:
        /* <DEDUP_REMOVED lines=16> */
[----:B------:R-:W-:Y:S01]  /*9390*/  IMAD R0, R245, c[0x0][0x3ac], R0 ;  /* 0x0000eb00f5007a24 */ /* 0x000fe200078e0200 */
        /* <DEDUP_REMOVED lines=8> */
.L_x_724:
[----:B------:R-:W-:Y:S05]  /*9420*/  BSYNC B0 ;  /* 0x0000000000007941 */ /* 0x000fea0003800000 */
.L_x_723:
        /* <DEDUP_REMOVED lines=17> */
.L_x_695:
[----:B------:R-:W-:Y:S05]  /*9540*/  BSYNC B1 ;  /* 0x0000000000017941 */ /* 0x000fea0003800000 */
.L_x_681:
        /* <DEDUP_REMOVED lines=9> */
.L_x_725:
[----:B------:R-:W-:Y:S05]  /*95e0*/  EXIT ;  /* 0x000000000000794d */ /* 0x000fea0003800000 */
.L_x_727:
        /* <DEDUP_REMOVED lines=9> */
.L_x_818:


//--------------------- .text._ZN5flash44flash_bwd_dq_dk_dv_loop_seqk_parallel_kernelI23Flash_bwd_kernel_traitsILi192ELi64ELi64ELi8ELi4ELi2ELi2ELb0ELb0EN7cutlass10bfloat16_tE19Flash_kernel_traitsILi192ELi64ELi64ELi8ES3_EELb0ELb1ELb0ELb1ELb0ELb0ELb1EEEvNS_16Flash_bwd_paramsE --------------------------
	.section	.text._ZN5flash44flash_bwd_dq_dk_dv_loop_seqk_parallel_kernelI23Flash_bwd_kernel_traitsILi192ELi64ELi64ELi8ELi4ELi2ELi2ELb0ELb0EN7cutlass10bfloat16_tE19Flash_kernel_traitsILi192ELi64ELi64ELi8ES3_EELb0ELb1ELb0ELb1ELb0ELb0ELb1EEEvNS_16Flash_bwd_paramsE,"ax",@progbits
	.sectioninfo	@"SHI_REGISTERS=255"
	.align	128
        .global         _ZN5flash44flash_bwd_dq_dk_dv_loop_seqk_parallel_kernelI23Flash_bwd_kernel_traitsILi192ELi64ELi64ELi8ELi4ELi2ELi2ELb0ELb0EN7cutlass10bfloat16_tE19Flash_kernel_traitsILi192ELi64ELi64ELi8ES3_EELb0ELb1ELb0ELb1ELb0ELb0ELb1EEEvNS_16Flash_bwd_paramsE
        .type           _ZN5flash44flash_bwd_dq_dk_dv_loop_seqk_parallel_kernelI23Flash_bwd_kernel_traitsILi192ELi64ELi64ELi8ELi4ELi2ELi2ELb0ELb0EN7cutlass10bfloat16_tE19Flash_kernel_traitsILi192ELi64ELi64ELi8ES3_EELb0ELb1ELb0ELb1ELb0ELb0ELb1EEEvNS_16Flash_bwd_paramsE,@function
        .size           _ZN5flash44flash_bwd_dq_dk_dv_loop_seqk_parallel_kernelI23Flash_bwd_kernel_traitsILi192ELi64ELi64ELi8ELi4ELi2ELi2ELb0ELb0EN7cutlass10bfloat16_tE19Flash_kernel_traitsILi192ELi64ELi64ELi8ES3_EELb0ELb1ELb0ELb1ELb0ELb0ELb1EEEvNS_16Flash_bwd_paramsE,(.L_x_819 - _ZN5flash44flash_bwd_dq_dk_dv_loop_seqk_parallel_kernelI23Flash_bwd_kernel_traitsILi192ELi64ELi64ELi8ELi4ELi2ELi2ELb0ELb0EN7cutlass10bfloat16_tE19Flash_kernel_traitsILi192ELi64ELi64ELi8ES3_EELb0ELb1ELb0ELb1ELb0ELb0ELb1EEEvNS_16Flash_bwd_paramsE)
        .other          _ZN5flash44flash_bwd_dq_dk_dv_loop_seqk_parallel_kernelI23Flash_bwd_kernel_traitsILi192ELi64ELi64ELi8ELi4ELi2ELi2ELb0ELb0EN7cutlass10bfloat16_tE19Flash_kernel_traitsILi192ELi64ELi64ELi8ES3_EELb0ELb1ELb0ELb1ELb0ELb0ELb1EEEvNS_16Flash_bwd_paramsE,@"STO_CUDA_ENTRY STV_DEFAULT"
_ZN5flash44flash_bwd_dq_dk_dv_loop_seqk_parallel_kernelI23Flash_bwd_kernel_traitsILi192ELi64ELi64ELi8ELi4ELi2ELi2ELb0ELb0EN7cutlass10bfloat16_tE19Flash_kernel_traitsILi192ELi64ELi64ELi8ES3_EELb0ELb1ELb0ELb1ELb0ELb0ELb1EEEvNS_16Flash_bwd_paramsE:
.text._ZN5flash44flash_bwd_dq_dk_dv_loop_seqk_parallel_kernelI23Flash_bwd_kernel_traitsILi192ELi64ELi64ELi8ELi4ELi2ELi2ELb0ELb0EN7cutlass10bfloat16_tE19Flash_kernel_traitsILi192ELi64ELi64ELi8ES3_EELb0ELb1ELb0ELb1ELb0ELb0ELb1EEEvNS_16Flash_bwd_paramsE:
        /* <DEDUP_REMOVED lines=69> */
[----:B------:R-:W-:Y:S01]  /*0450*/  STL [R1+0x8], R20 ;  /* 0x0000081401007387 */ /* 0x000fe20000100800 */
        /* <DEDUP_REMOVED lines=19> */
[----:B------:R-:W-:Y:S01]  /*0590*/  IMAD.SHL.U32 R5, R10, 0x20, RZ ;  /* 0x000000200a057824 */ /* 0x000fe200078e00ff */
[----:B------:R-:W-:Y:S01]  /*05a0*/  LOP3.LUT R6, R4, 0x6, R12, 0xf8, !PT ;  /* 0x0000000604067812 */ /* 0x000fe200078ef80c */
[----:B------:R-:W-:Y:S01]  /*05b0*/  IMAD.IADD R180, R21, 0x1, -R180 ;  /* 0x0000000115b47824 */ /* 0x000fe200078e0ab4 */
[----:B------:R-:W-:Y:S01]  /*05c0*/  LOP3.LUT R4, R0, 0x20, R4, 0xf8, !PT ;  /* 0x0000002000047812 */ /* 0x000fe200078ef804 */
[----:B------:R-:W-:Y:S01]  /*05d0*/  STL [R1+0x1c], R19 ;  /* 0x00001c1301007387 */ /* 0x000fe20000100800 */
[----:B------:R-:W-:Y:S01]  /*05e0*/  LOP3.LUT R5, R2, 0x20, R5, 0xf8, !PT ;  /* 0x0000002002057812 */ /* 0x000fe200078ef805 */
[----:B------:R-:W-:Y:S01]  /*05f0*/  IMAD.SHL.U32 R187, R18, 0x2, RZ ;  /* 0x0000000212bb7824 */ /* 0x000fe200078e00ff */
[----:B------:R-:W-:Y:S01]  /*0600*/  LOP3.LUT R9, R3, R0, R2, 0x1e, !PT ;  /* 0x0000000003097212 */ /* 0x000fe200078e1e02 */
[----:B------:R-:W-:Y:S01]  /*0610*/  IMAD.SHL.U32 R2, R20, 0x40, RZ ;  /* 0x0000004014027824 */ /* 0x000fe200078e00ff */
[----:B------:R-:W-:Y:S01]  /*0620*/  LOP3.LUT R3, R4, R3, RZ, 0x3c, !PT ;  /* 0x0000000304037212 */ /* 0x000fe200078e3cff */
[----:B------:R-:W-:Y:S01]  /*0630*/  IMAD R0, R180, 0x400, R8 ;  /* 0x00000400b4007824 */ /* 0x000fe200078e0208 */
[----:B------:R-:W-:Y:S01]  /*0640*/  SHF.R.S32.HI R4, RZ, 0x1f, R19 ;  /* 0x0000001fff047819 */ /* 0x000fe20000011413 */
[----:B------:R-:W-:Y:S01]  /*0650*/  STL [R1+0x18], R18 ;  /* 0x0000181201007387 */ /* 0x000fe20000100800 */
[----:B------:R-:W-:Y:S01]  /*0660*/  LOP3.LUT R2, R2, 0x1c0, RZ, 0xc0, !PT ;  /* 0x000001c002027812 */ /* 0x000fe200078ec0ff */
[----:B------:R-:W-:Y:S01]  /*0670*/  IMAD.IADD R200, R0, 0x1, R3 ;  /* 0x0000000100c87824 */ /* 0x000fe200078e0203 */
[----:B------:R-:W-:Y:S01]  /*0680*/  LEA.HI R4, R4, R19, RZ, 0x2 ;  /* 0x0000001304047211 */ /* 0x000fe200078f10ff */
[----:B------:R-:W-:Y:S01]  /*0690*/  IMAD.SHL.U32 R0, R10, 0x8, RZ ;  /* 0x000000080a007824 */ /* 0x000fe200078e00ff */
[----:B------:R-:W-:Y:S01]  /*06a0*/  SHF.R.U32.HI R3, RZ, 0x3, R2 ;  /* 0x00000003ff037819 */ /* 0x000fe20000011602 */
[----:B------:R1:W-:Y:S01]  /*06b0*/  STL [R1+0x24], R6 ;  /* 0x0000240601007387 */ /* 0x0003e20000100800 */
[----:B------:R-:W-:Y:S01]  /*06c0*/  IMAD.SHL.U32 R200, R200, 0x2, RZ ;  /* 0x00000002c8c87824 */ /* 0x000fe200078e00ff */
[----:B------:R-:W-:-:S02]  /*06d0*/  SEL R170, R170, 0xffffffe0, !P3 ;  /* 0xffffffe0aaaa7807 */ /* 0x000fc40005800000 */
[----:B------:R-:W-:Y:S02]  /*06e0*/  LOP3.LUT R7, R2, 0x8, R0, 0xf8, !PT ;  /* 0x0000000802077812 */ /* 0x000fe400078ef800 */
[----:B------:R-:W-:Y:S01]  /*06f0*/  LOP3.LUT R2, R3, R5, R2, 0x1e, !PT ;  /* 0x0000000503027212 */ /* 0x000fe200078e1e02 */
[----:B------:R-:W-:Y:S01]  /*0700*/  IMAD.IADD R170, R169, 0x1, R170 ;  /* 0x00000001a9aa7824 */ /* 0x000fe200078e02aa */
[----:B------:R-:W-:Y:S01]  /*0710*/  SHF.R.S32.HI R5, RZ, 0x2, R4 ;  /* 0x00000002ff057819 */ /* 0x000fe20000011404 */
[----:B------:R-:W-:Y:S01]  /*0720*/  IMAD R4, R178, 0x400, R8 ;  /* 0x00000400b2047824 */ /* 0x000fe200078e0208 */
[----:B------:R-:W-:Y:S02]  /*0730*/  LOP3.LUT R3, R7, R3, RZ, 0x3c, !PT ;  /* 0x0000000307037212 */ /* 0x000fe400078e3cff */
[----:B------:R-:W-:Y:S01]  /*0740*/  SEL R171, R171, 0xffffffc0, !P4 ;  /* 0xffffffc0abab7807 */ /* 0x000fe20006000000 */
[----:B------:R-:W-:Y:S01]  /*0750*/  IMAD R10, R180, 0x10, R5 ;  /* 0x00000010b40a7824 */ /* 0x000fe200078e0205 */
[----:B------:R-:W-:Y:S01]  /*0760*/  SEL R202, R202, 0x10, !P0 ;  /* 0x00000010caca7807 */ /* 0x000fe20004000000 */
[----:B------:R-:W-:Y:S01]  /*0770*/  IMAD.IADD R4, R4, 0x1, R9 ;  /* 0x0000000104047824 */ /* 0x000fe200078e0209 */
[----:B------:R-:W-:Y:S01]  /*0780*/  IADD3 R201, R200, 0x20, RZ ;  /* 0x00000020c8c97810 */ /* 0x000fe20007ffe0ff */
[--C-:B------:R-:W-:Y:S01]  /*0790*/  IMAD R174, R174, 0x2, R171.reuse ;  /* 0x00000002aeae7824 */ /* 0x100fe200078e02ab */
[----:B------:R3:W-:Y:S01]  /*07a0*/  STL [R1+0x14], R10 ;  /* 0x0000140a01007387 */ /* 0x0007e20000100800 */
[----:B------:R-:W-:Y:S01]  /*07b0*/  @P1 IADD3 R201, R200, -0x20, RZ ;  /* 0xffffffe0c8c91810 */ /* 0x000fe20007ffe0ff */
[----:B------:R-:W-:Y:S01]  /*07c0*/  IMAD.IADD R172, R169, 0x1, R171 ;  /* 0x00000001a9ac7824 */ /* 0x000fe200078e02ab */
[----:B------:R-:W-:Y:S01]  /*07d0*/  LEA R251, R4, 0x12000, 0x1 ;  /* 0x0001200004fb7811 */ /* 0x000fe200078e08ff */
[----:B------:R3:W-:Y:S01]  /*07e0*/  STL [R1+0x10], R17 ;  /* 0x0000101101007387 */ /* 0x0007e20000100800 */
[----:B------:R-:W-:Y:S01]  /*07f0*/  IMAD.IADD R203, R200, 0x1, R202 ;  /* 0x00000001c8cb7824 */ /* 0x000fe200078e02ca */
[C---:B------:R-:W-:Y:S01]  /*0800*/  IADD3 R206, R196.reuse, 0x40, RZ ;  /* 0x00000040c4ce7810 */ /* 0x040fe20007ffe0ff */
[----:B-1----:R-:W-:Y:S01]  /*0810*/  IMAD.SHL.U32 R6, R11, 0x40, RZ ;  /* 0x000000400b067824 */ /* 0x002fe200078e00ff */
[----:B------:R-:W-:Y:S01]  /*0820*/  IADD3 R252, R251, 0x40, RZ ;  /* 0x00000040fbfc7810 */ /* 0x000fe20007ffe0ff */
[----:B------:R-:W-:Y:S01]  /*0830*/  IMAD.IADD R171, R171, 0x1, R170 ;  /* 0x00000001abab7824 */ /* 0x000fe200078e02aa */
[----:B------:R-:W-:Y:S01]  /*0840*/  IADD3 R207, R196, 0x80, RZ ;  /* 0x00000080c4cf7810 */ /* 0x000fe20007ffe0ff */
[----:B------:R-:W-:Y:S01]  /*0850*/  IMAD.IADD R202, R202, 0x1, R201 ;  /* 0x00000001caca7824 */ /* 0x000fe200078e02c9 */
[----:B------:R-:W-:-:S02]  /*0860*/  LOP3.LUT R0, R6, 0xfffffe00, RZ, 0xc0, !PT ;  /* 0xfffffe0006007812 */ /* 0x000fc400078ec0ff */
[----:B------:R-:W-:Y:S02]  /*0870*/  @P2 IADD3 R252, R251, -0x40, RZ ;  /* 0xffffffc0fbfc2810 */ /* 0x000fe40007ffe0ff */
[----:B------:R-:W-:Y:S01]  /*0880*/  LOP3.LUT R179, R2, R0, RZ, 0xfc, !PT ;  /* 0x0000000002b37212 */ /* 0x000fe200078efcff */
[--C-:B------:R-:W-:Y:S02]  /*0890*/  IMAD R180, R180, 0x400, R0.reuse ;  /* 0x00000400b4b47824 */ /* 0x100fe400078e0200 */
[----:B------:R-:W-:Y:S01]  /*08a0*/  IMAD R178, R178, 0x400, R0 ;  /* 0x00000400b2b27824 */ /* 0x000fe200078e0200 */
[----:B------:R-:W-:Y:S01]  /*08b0*/  SHF.R.S32.HI R0, RZ, 0x1f, R247 ;  /* 0x0000001fff007819 */ /* 0x000fe200000114f7 */
[----:B------:R-:W-:Y:S01]  /*08c0*/  IMAD.IADD R180, R180, 0x1, R3 ;  /* 0x00000001b4b47824 */ /* 0x000fe200078e0203 */
[----:B------:R-:W-:Y:S01]  /*08d0*/  IADD3 R0, R10, 0x1, RZ ;  /* 0x000000010a007810 */ /* 0x000fe20007ffe0ff */
[----:B------:R-:W-:-:S04]  /*08e0*/  IMAD.IADD R178, R3, 0x1, R178 ;  /* 0x0000000103b27824 */ /* 0x000fc800078e02b2 */
[----:B------:R3:W-:Y:S01]  /*08f0*/  STL [R1+0x20], R0 ;  /* 0x0000200001007387 */ /* 0x0007e20000100800 */
[----:B--2---:R-:W-:-:S03]  /*0900*/  LEA R178, R178, 0x1e000, 0x1 ;  /* 0x0001e000b2b27811 */ /* 0x004fc600078e08ff */
.L_x_774:
[----:B-1----:R-:W1:Y:S01]  /*0910*/  S2R R31, SR_CTAID.Y ;  /* 0x00000000001f7919 */ /* 0x002e620000002600 */
[----:B--234-:R-:W2:Y:S01]  /*0920*/  LDC.U8 R0, c[0x0][0x312] ;  /* 0x0000c480ff007b82 */ /* 0x01cea20000000000 */
[----:B------:R-:W-:Y:S02]  /*0930*/  ISETP.NE.U32.AND P2, PT, RZ, c[0x0][0x240], PT ;  /* 0x00009000ff007a0c */ /* 0x000fe40003f45070 */
[----:B------:R-:W3:Y:S01]  /*0940*/  S2R R2, SR_CTAID.Y ;  /* 0x0000000000027919 */ /* 0x000ee20000002600 */
[----:B------:R-:W-:Y:S02]  /*0950*/  ISETP.EQ.U32.AND P5, PT, RZ, c[0x0][0x248], PT ;  /* 0x00009200ff007a0c */ /* 0x000fe40003fa2070 */
[----:B------:R-:W-:Y:S02]  /*0960*/  ISETP.NE.AND.EX P2, PT, RZ, c[0x0][0x244], PT, P2 ;  /* 0x00009100ff007a0c */ /* 0x000fe40003f45320 */
[----:B------:R-:W-:Y:S01]  /*0970*/  ISETP.NE.U32.AND P3, PT, RZ, c[0x0][0x250], PT ;  /* 0x00009400ff007a0c */ /* 0x000fe20003f65070 */
[----:B------:R-:W-:-:S03]  /*0980*/  IMAD.MOV.U32 R34, RZ, RZ, -0x1 ;  /* 0xffffffffff227424 */ /* 0x000fc600078e00ff */
[----:B------:R-:W-:Y:S01]  /*0990*/  ISETP.NE.AND.EX P3, PT, RZ, c[0x0][0x254], PT, P3 ;  /* 0x00009500ff007a0c */ /* 0x000fe20003f65330 */
[C---:B-1----:R-:W-:Y:S01]  /*09a0*/  IMAD.SHL.U32 R8, R31.reuse, 0x4, RZ ;  /* 0x000000041f087824 */ /* 0x042fe200078e00ff */
        /* <DEDUP_REMOVED lines=26> */
.L_x_728:
[----:B------:R-:W-:Y:S01]  /*0b50*/  ISETP.NE.U32.AND P1, PT, RZ, c[0x0][0x258], PT ;  /* 0x00009600ff007a0c */ /* 0x000fe20003f25070 */
[----:B------:R-:W3:Y:S03]  /*0b60*/  LDL R30, [R1+0x10] ;  /* 0x00001000011e7983 */ /* 0x000ee60000100800 */
[----:B------:R-:W-:-:S13]  /*0b70*/  ISETP.NE.AND.EX P1, PT, RZ, c[0x0][0x25c], PT, P1 ;  /* 0x00009700ff007a0c */ /* 0x000fda0003f25310 */
[----:B--2---:R-:W-:-:S04]  /*0b80*/  @P1 IADD3 R2, P0, R8, c[0x0][0x258], RZ ;  /* 0x0000960008021a10 */ /* 0x004fc80007f1e0ff */
[----:B------:R-:W-:-:S06]  /*0b90*/  @P1 IADD3.X R3, R7, c[0x0][0x25c], RZ, P0, !PT ;  /* 0x0000970007031a10 */ /* 0x000fcc00007fe4ff */
[----:B------:R-:W2:Y:S01]  /*0ba0*/  @P1 LDG.E R3, [R2.64] ;  /* 0x0000000602031981 */ /* 0x000ea2000c1e1900 */
[----:B------:R-:W-:-:S04]  /*0bb0*/  @!P1 ISETP.NE.U32.AND P0, PT, RZ, c[0x0][0x268], PT ;  /* 0x00009a00ff009a0c */ /* 0x000fc80003f05070 */
[----:B------:R-:W-:-:S04]  /*0bc0*/  @!P1 ISETP.NE.AND.EX P0, PT, RZ, c[0x0][0x26c], PT, P0 ;  /* 0x00009b00ff009a0c */ /* 0x000fc80003f05300 */
[----:B------:R-:W-:Y:S01]  /*0bd0*/  @!P1 SEL R2, RZ, c[0x0][0x21c], !P0 ;  /* 0x00008700ff029a07 */ /* 0x000fe20004000000 */
[----:B---3--:R-:W-:Y:S02]  /*0be0*/  IMAD.SHL.U32 R244, R30, 0x40, RZ ;  /* 0x000000401ef47824 */ /* 0x008fe400078e00ff */
[--C-:B--2--5:R-:W-:Y:S01]  /*0bf0*/  @P1 IMAD.IADD R195, R3, 0x1, -R246.reuse ;  /* 0x0000000103c31824 */ /* 0x124fe200078e0af6 */
        /* <DEDUP_REMOVED lines=35> */
.L_x_730:
        /* <DEDUP_REMOVED lines=15> */
.L_x_731:
        /* <DEDUP_REMOVED lines=51> */
[----:B------:R-:W-:Y:S01]  /*1250*/  SEL R18, R12, R4, !P1 ;  /* 0x000000040c127207 */ /* 0x000fe20004800000 */
[----:B------:R-:W-:Y:S01]  /*1260*/  IMAD.IADD R13, R13, 0x1, R7 ;  /* 0x000000010d0d7824 */ /* 0x000fe200078e0207 */
[----:B------:R-:W-:Y:S01]  /*1270*/  ISETP.NE.AND P5, PT, RZ, c[0x0][0x1c8], PT ;  /* 0x00007200ff007a0c */ /* 0x000fe20003fa5270 */
[----:B------:R-:W-:Y:S01]  /*1280*/  @P3 IMAD R4, R31, c[0x0][0x214], RZ ;  /* 0x000085001f043a24 */ /* 0x000fe200078e02ff */
[----:B------:R-:W-:Y:S01]  /*1290*/  ISETP.GE.U32.AND P6, PT, R3, R10, PT ;  /* 0x0000000a0300720c */ /* 0x000fe20003fc6070 */
[C---:B------:R-:W-:Y:S01]  /*12a0*/  IMAD R10, R21.reuse, R6, RZ ;  /* 0x00000006150a7224 */ /* 0x040fe200078e02ff */
[----:B------:R-:W-:Y:S01]  /*12b0*/  SHF.R.S32.HI R19, RZ, 0x1f, R244 ;  /* 0x0000001fff137819 */ /* 0x000fe200000114f4 */
[----:B------:R-:W-:-:S02]  /*12c0*/  IMAD R3, R21, R0, RZ ;  /* 0x0000000015037224 */ /* 0x000fc400078e02ff */
[----:B------:R-:W-:-:S03]  /*12d0*/  IMAD.WIDE.U32 R6, R20, R6, RZ ;  /* 0x0000000614067225 */ /* 0x000fc600078e00ff */
[----:B------:R-:W-:Y:S01]  /*12e0*/  @P1 IADD3 R13, R5, R3, RZ ;  /* 0x00000003050d1210 */ /* 0x000fe20007ffe0ff */
[----:B------:R-:W-:Y:S01]  /*12f0*/  IMAD R10, R20, R8, R10 ;  /* 0x00000008140a7224 */ /* 0x000fe200078e020a */
[----:B------:R-:W-:Y:S01]  /*1300*/  @P3 SEL R3, R4, R0, !P1 ;  /* 0x0000000004033207 */ /* 0x000fe20004800000 */
[----:B----4-:R-:W-:Y:S02]  /*1310*/  IMAD.WIDE.U32 R20, R14, c[0x0][0x3d8], RZ ;  /* 0x0000f6000e147a25 */ /* 0x010fe400078e00ff */
[----:B------:R-:W-:Y:S02]  /*1320*/  @P6 IADD3 R2, R2, 0x1, RZ ;  /* 0x0000000102026810 */ /* 0x000fe40007ffe0ff */
[----:B------:R-:W-:Y:S01]  /*1330*/  IMAD R4, R14, c[0x0][0x3dc], R21 ;  /* 0x0000f7000e047a24 */ /* 0x000fe200078e0215 */
[----:B------:R-:W-:Y:S01]  /*1340*/  SEL R20, R20, RZ, P2 ;  /* 0x000000ff14147207 */ /* 0x000fe20001000000 */
[----:B------:R-:W-:Y:S01]  /*1350*/  @P3 IMAD R8, R248, c[0x0][0x234], R3 ;  /* 0x00008d00f8083a24 */ /* 0x000fe200078e0203 */
[----:B------:R-:W-:Y:S01]  /*1360*/  IADD3 R10, R7, R10, RZ ;  /* 0x0000000a070a7210 */ /* 0x000fe20007ffe0ff */
[----:B------:R-:W-:Y:S01]  /*1370*/  IMAD.MOV.U32 R14, RZ, RZ, R2 ;  /* 0x000000ffff0e7224 */ /* 0x000fe200078e0002 */
[----:B------:R-:W-:Y:S01]  /*1380*/  SEL R16, R4, RZ, P2 ;  /* 0x000000ff04107207 */ /* 0x000fe20001000000 */
[----:B------:R-:W-:-:S02]  /*1390*/  IMAD R3, R248, c[0x0][0x22c], RZ ;  /* 0x00008b00f8037a24 */ /* 0x000fc400078e02ff */
[----:B------:R-:W-:Y:S01]  /*13a0*/  @!P3 IMAD R5, R31, c[0x0][0x1c0], R248 ;  /* 0x000070001f05ba24 */ /* 0x000fe200078e02f8 */
[----:B------:R-:W-:Y:S02]  /*13b0*/  @!P4 IADD3 R14, -R14, RZ, RZ ;  /* 0x000000ff0e0ec210 */ /* 0x000fe40007ffe1ff */
[----:B------:R-:W-:Y:S01]  /*13c0*/  @!P5 LOP3.LUT R14, RZ, c[0x0][0x1c8], RZ, 0x33, !PT ;  /* 0x00007200ff0eda12 */ /* 0x000fe200078e33ff */
[----:B------:R-:W-:Y:S01]  /*13d0*/  @!P3 IMAD R8, R5, c[0x0][0x214], RZ ;  /* 0x000085000508ba24 */ /* 0x000fe200078e02ff */
[----:B------:R-:W-:Y:S02]  /*13e0*/  SHF.R.S32.HI R12, RZ, 0x1f, R3 ;  /* 0x0000001fff0c7819 */ /* 0x000fe40000011403 */
[----:B------:R-:W-:Y:S01]  /*13f0*/  SHF.R.S32.HI R21, RZ, 0x1f, R14 ;  /* 0x0000001fff157819 */ /* 0x000fe2000001140e */
[----:B------:R-:W-:Y:S05]  /*1400*/  @!P3 BRA `(.L_x_732) ;  /* 0x000000700000b947 */ /* 0x000fea0003800000 */
[----:B------:R-:W-:Y:S01]  /*1410*/  @!P1 IMAD R0, R31, c[0x0][0x224], RZ ;  /* 0x000089001f009a24 */ /* 0x000fe200078e02ff */
[----:B------:R-:W-:Y:S02]  /*1420*/  MOV R4, 0x80 ;  /* 0x0000008000047802 */ /* 0x000fe40000000f00 */
[----:B------:R-:W-:-:S02]  /*1430*/  MOV R2, c[0x0][0x210] ;  /* 0x0000840000027a02 */ /* 0x000fc40000000f00 */
[----:B------:R-:W-:-:S03]  /*1440*/  LEA R0, R31, R0, 0x7 ;  /* 0x000000001f007211 */ /* 0x000fc600078e38ff */
[----:B------:R-:W-:-:S04]  /*1450*/  IMAD R2, R4, R2, c[0x0][0x234] ;  /* 0x00008d0004027624 */ /* 0x000fc800078e0202 */
[----:B------:R-:W-:Y:S01]  /*1460*/  IMAD R0, R2, R248, R0 ;  /* 0x000000f802007224 */ /* 0x000fe200078e0200 */
[----:B------:R-:W-:Y:S05]  /*1470*/  BRA `(.L_x_733) ;  /* 0x0000002000007947 */ /* 0x000fea0003800000 */
.L_x_732:
[----:B------:R-:W-:-:S04]  /*1480*/  IMAD R0, R31, c[0x0][0x1c0], R248 ;  /* 0x000070001f007a24 */ /* 0x000fc800078e02f8 */
[----:B------:R-:W-:Y:S02]  /*1490*/  IMAD R0, R0, c[0x0][0x224], RZ ;  /* 0x0000890000007a24 */ /* 0x000fe400078e02ff */
.L_x_733:
[----:B------:R-:W2:Y:S01]  /*14a0*/  LDL R37, [R1+0x1c] ;  /* 0x00001c0001257983 */ /* 0x000ea20000100800 */
[----:B------:R-:W-:Y:S01]  /*14b0*/  IMAD R28, R28, c[0x0][0x1c0], RZ ;  /* 0x000070001c1c7a24 */ /* 0x000fe200078e02ff */
[----:B------:R-:W-:Y:S01]  /*14c0*/  IADD3 R2, P4, R196, R11, RZ ;  /* 0x0000000bc4027210 */ /* 0x000fe20007f9e0ff */
[----:B------:R-:W-:Y:S01]  /*14d0*/  IMAD R4, R17, c[0x0][0x370], RZ ;  /* 0x0000dc0011047a24 */ /* 0x000fe200078e02ff */
[----:B------:R-:W3:Y:S01]  /*14e0*/  S2R R35, SR_TID.X ;  /* 0x0000000000237919 */ /* 0x000ee20000002100 */
[----:B------:R-:W-:Y:S01]  /*14f0*/  IMAD.SHL.U32 R5, R28, 0x40, RZ ;  /* 0x000000401c057824 */ /* 0x000fe200078e00ff */
[----:B------:R-:W-:Y:S01]  /*1500*/  SHF.R.S32.HI R197, RZ, 0x1f, R196 ;  /* 0x0000001fffc57819 */ /* 0x000fe200000114c4 */
[----:B------:R-:W-:Y:S01]  /*1510*/  IMAD.MOV.U32 R29, RZ, RZ, 0x4 ;  /* 0x00000004ff1d7424 */ /* 0x000fe200078e00ff */
[----:B------:R-:W4:Y:S01]  /*1520*/  S2R R36, SR_TID.X ;  /* 0x0000000000247919 */ /* 0x000f220000002100 */
[----:B------:R-:W-:Y:S01]  /*1530*/  SHF.R.S32.HI R33, RZ, 0x1f, R247 ;  /* 0x0000001fff217819 */ /* 0x000fe200000114f7 */
[----:B------:R-:W-:Y:S01]  /*1540*/  BSSY B1, `(.L_x_729) ;  /* 0x000077a000017945 */ /* 0x000fe20003800000 */
[----:B------:R-:W-:Y:S01]  /*1550*/  IADD3 R7, P3, P1, R6, R5, R3 ;  /* 0x0000000506077210 */ /* 0x000fe2000797e003 */
[----:B------:R-:W-:Y:S01]  /*1560*/  IMAD.IADD R6, R9, 0x1, R0 ;  /* 0x0000000109067824 */ /* 0x000fe200078e0200 */
[----:B------:R-:W-:Y:S01]  /*1570*/  SHF.R.S32.HI R5, RZ, 0x1f, R5 ;  /* 0x0000001fff057819 */ /* 0x000fe20000011405 */
[----:B------:R-:W-:Y:S01]  /*1580*/  IMAD.X R3, R197, 0x1, R15, P4 ;  /* 0x00000001c5037824 */ /* 0x000fe200020e060f */
[C---:B------:R-:W-:Y:S01]  /*1590*/  IADD3 R15, R9.reuse, R8, RZ ;  /* 0x00000008090f7210 */ /* 0x040fe20007ffe0ff */
[----:B------:R-:W-:Y:S01]  /*15a0*/  IMAD R0, R9, c[0x0][0x374], R4 ;  /* 0x0000dd0009007a24 */ /* 0x000fe200078e0204 */
[----:B------:R-:W-:Y:S01]  /*15b0*/  IADD3 R4, P4, R247, R9, RZ ;  /* 0x00000009f7047210 */ /* 0x000fe20007f9e0ff */
[----:B------:R-:W-:Y:S01]  /*15c0*/  IMAD.WIDE.U32 R2, R9, c[0x0][0x370], R2 ;  /* 0x0000dc0009027a25 */ /* 0x000fe200078e0002 */
[----:B------:R-:W-:-:S02]  /*15d0*/  IADD3.X R5, R10, R5, R12, P3, P1 ;  /* 0x000000050a057210 */ /* 0x000fc40001fe240c */
[----:B------:R-:W-:Y:S01]  /*15e0*/  IADD3 R12, P3, P1, R20, R7, R18 ;  /* 0x00000007140c7210 */ /* 0x000fe2000797e012 */
[----:B------:R-:W-:Y:S01]  /*15f0*/  IMAD.WIDE R10, R6, R29, c[0x0][0x3c8] ;  /* 0x0000f200060a7625 */ /* 0x000fe200078e021d */
[----:B------:R-:W-:Y:S02]  /*1600*/  IADD3.X R6, R33, R17, RZ, P4, !PT ;  /* 0x0000001121067210 */ /* 0x000fe400027fe4ff */
[----:B------:R-:W-:Y:S01]  /*1610*/  IADD3.X R9, R16, R5, R13, P3, P1 ;  /* 0x0000000510097210 */ /* 0x000fe20001fe240d */
[----:B------:R-:W-:Y:S01]  /*1620*/  IMAD.IADD R3, R3, 0x1, R0 ;  /* 0x0000000103037824 */ /* 0x000fe200078e0200 */
[----:B------:R-:W-:Y:S01]  /*1630*/  IADD3 R5, -R195, R250, R244 ;  /* 0x000000fac3057210 */ /* 0x000fe20007ffe1f4 */
[----:B------:R-:W-:Y:S01]  /*1640*/  IMAD R6, R6, c[0x0][0x190], RZ ;  /* 0x0000640006067a24 */ /* 0x000fe200078e02ff */
[----:B---3--:R-:W-:Y:S01]  /*1650*/  SHF.R.S32.HI R35, RZ, 0x1f, R35 ;  /* 0x0000001fff237819 */ /* 0x008fe20000011423 */
[----:B------:R-:W-:Y:S01]  /*1660*/  IMAD.MOV.U32 R209, RZ, RZ, R10 ;  /* 0x000000ffffd17224 */ /* 0x000fe200078e000a */
[----:B------:R-:W-:Y:S01]  /*1670*/  IADD3 R7, R5, -c[0x0][0x2e8], RZ ;  /* 0x8000ba0005077a10 */ /* 0x000fe20007ffe0ff */
[C---:B------:R-:W-:Y:S01]  /*1680*/  IMAD R10, R4.reuse, c[0x0][0x194], R6 ;  /* 0x00006500040a7a24 */ /* 0x040fe200078e0206 */
[----:B----4-:R-:W-:Y:S01]  /*1690*/  LEA.HI R35, R35, R36, RZ, 0x5 ;  /* 0x0000002423237211 */ /* 0x010fe200078f28ff */
[----:B------:R-:W-:-:S03]  /*16a0*/  IMAD.WIDE.U32 R4, R4, c[0x0][0x190], R196 ;  /* 0x0000640004047a25 */ /* 0x000fc600078e00c4 */
[----:B------:R-:W-:Y:S01]  /*16b0*/  SHF.R.S32.HI R35, RZ, 0x5, R35 ;  /* 0x00000005ff237819 */ /* 0x000fe20000011423 */
[----:B------:R-:W-:Y:S01]  /*16c0*/  IMAD R8, R249, c[0x0][0x378], RZ ;  /* 0x0000de00f9087a24 */ /* 0x000fe200078e02ff */
[----:B------:R-:W-:Y:S01]  /*16d0*/  IADD3 R4, P3, R26, R4, RZ ;  /* 0x000000041a047210 */ /* 0x000fe20007f7e0ff */
[----:B------:R-:W-:-:S03]  /*16e0*/  IMAD.WIDE.U32 R2, R248, c[0x0][0x378], R2 ;  /* 0x0000de00f8027a25 */ /* 0x000fc600078e0002 */
[----:B------:R-:W-:Y:S01]  /*16f0*/  IADD3.X R5, R22, R5, R10, P3, !PT ;  /* 0x0000000516057210 */ /* 0x000fe20001ffe40a */
[C---:B------:R-:W-:Y:S02]  /*1700*/  IMAD R8, R248.reuse, c[0x0][0x37c], R8 ;  /* 0x0000df00f8087a24 */ /* 0x040fe400078e0208 */
[----:B------:R-:W-:Y:S02]  /*1710*/  IMAD.MOV.U32 R208, RZ, RZ, R11 ;  /* 0x000000ffffd07224 */ /* 0x000fe400078e000b */
[----:B------:R-:W-:Y:S02]  /*1720*/  IMAD.IADD R3, R3, 0x1, R8 ;  /* 0x0000000103037824 */ /* 0x000fe400078e0208 */
[----:B------:R-:W-:Y:S02]  /*1730*/  IMAD R8, R33, c[0x0][0x370], RZ ;  /* 0x0000dc0021087a24 */ /* 0x000fe400078e02ff */
[----:B------:R-:W-:-:S04]  /*1740*/  IMAD.WIDE.U32 R4, R248, c[0x0][0x1a8], R4 ;  /* 0x00006a00f8047a25 */ /* 0x000fc800078e0004 */
[----:B------:R-:W-:Y:S01]  /*1750*/  IMAD.WIDE.U32 R2, R247, c[0x0][0x370], R2 ;  /* 0x0000dc00f7027a25 */ /* 0x000fe200078e0002 */
[----:B------:R-:W-:-:S03]  /*1760*/  LEA R192, P3, R4, c[0x0][0x160], 0x1 ;  /* 0x0000580004c07a11 */ /* 0x000fc600078608ff */
[----:B--2---:R-:W-:-:S05]  /*1770*/  IMAD R0, R35, R28, R37 ;  /* 0x0000001c23007224 */ /* 0x004fca00078e0225 */
[----:B------:R-:W-:-:S04]  /*1780*/  IADD3 R6, P1, R0, R12, RZ ;  /* 0x0000000c00067210 */ /* 0x000fc80007f3e0ff */
[----:B------:R-:W-:Y:S02]  /*1790*/  LEA.HI.X.SX32 R9, R0, R9, 0x1, P1 ;  /* 0x0000000900097211 */ /* 0x000fe400008f0eff */
[----:B------:R-:W-:Y:S02]  /*17a0*/  SHF.R.S32.HI R0, RZ, 0x1f, R7 ;  /* 0x0000001fff007819 */ /* 0x000fe40000011407 */
[----:B------:R-:W-:Y:S02]  /*17b0*/  LEA R184, P1, R6, c[0x0][0x350], 0x2 ;  /* 0x0000d40006b87a11 */ /* 0x000fe400078210ff */
[----:B------:R-:W-:Y:S01]  /*17c0*/  LEA.HI R7, R0, R7, RZ, 0x6 ;  /* 0x0000000700077211 */ /* 0x000fe200078f30ff */
[----:B------:R-:W-:Y:S01]  /*17d0*/  IMAD R0, R249, c[0x0][0x1a8], RZ ;  /* 0x00006a00f9007a24 */ /* 0x000fe200078e02ff */
[----:B------:R-:W-:Y:S02]  /*17e0*/  LEA.HI.X R185, R6, c[0x0][0x354], R9, 0x2, P1 ;  /* 0x0000d50006b97a11 */ /* 0x000fe400008f1409 */
[----:B------:R-:W-:Y:S01]  /*17f0*/  SHF.R.S32.HI R7, RZ, 0x6, R7 ;  /* 0x00000006ff077819 */ /* 0x000fe20000011407 */
[----:B------:R-:W-:Y:S01]  /*1800*/  IMAD R6, R248, c[0x0][0x1ac], R0 ;  /* 0x00006b00f8067a24 */ /* 0x000fe200078e0200 */
[----:B------:R-:W-:Y:S01]  /*1810*/  LEA R190, P1, R2, c[0x0][0x330], 0x1 ;  /* 0x0000cc0002be7a11 */ /* 0x000fe200078208ff */
[----:B------:R-:W-:Y:S01]  /*1820*/  IMAD R0, R247, c[0x0][0x374], R8 ;  /* 0x0000dd00f7007a24 */ /* 0x000fe200078e0208 */
[----:B------:R-:W-:Y:S01]  /*1830*/  IMNMX R243, RZ, R7, !PT ;  /* 0x00000007fff37217 */ /* 0x000fe20007800200 */
[----:B------:R-:W-:-:S03]  /*1840*/  IMAD.WIDE R8, R15, R29, c[0x0][0x200] ;  /* 0x000080000f087625 */ /* 0x000fc600078e021d */
[----:B------:R-:W-:Y:S01]  /*1850*/  ISETP.GT.AND P4, PT, R189, R243, PT ;  /* 0x000000f3bd00720c */ /* 0x000fe20003f84270 */
[----:B------:R-:W-:Y:S01]  /*1860*/  IMAD.IADD R11, R5, 0x1, R6 ;  /* 0x00000001050b7824 */ /* 0x000fe200078e0206 */
[----:B------:R-:W-:Y:S01]  /*1870*/  MOV R205, R8 ;  /* 0x0000000800cd7202 */ /* 0x000fe20000000f00 */
[----:B------:R-:W-:Y:S01]  /*1880*/  IMAD.IADD R0, R3, 0x1, R0 ;  /* 0x0000000103007824 */ /* 0x000fe200078e0200 */
[----:B------:R-:W-:Y:S01]  /*1890*/  IADD3 R189, R189, -0x1, RZ ;  /* 0xffffffffbdbd7810 */ /* 0x000fe20007ffe0ff */
[----:B------:R-:W-:Y:S01]  /*18a0*/  IMAD.MOV.U32 R204, RZ, RZ, R9 ;  /* 0x000000ffffcc7224 */ /* 0x000fe200078e0009 */
[----:B------:R-:W-:Y:S02]  /*18b0*/  LEA.HI.X R193, R4, c[0x0][0x164], R11, 0x1, P3 ;  /* 0x0000590004c17a11 */ /* 0x000fe400018f0c0b */
[----:B------:R-:W-:-:S05]  /*18c0*/  LEA.HI.X R191, R2, c[0x0][0x334], R0, 0x1, P1 ;  /* 0x0000cd0002bf7a11 */ /* 0x000fca00008f0c00 */
        /* <DEDUP_REMOVED lines=16> */
.L_x_735:
        /* <DEDUP_REMOVED lines=15> */
.L_x_736:
        /* <DEDUP_REMOVED lines=27> */
.L_x_738:
[----:B------:R-:W-:Y:S05]  /*1c70*/  BSYNC B0 ;  /* 0x0000000000007941 */ /* 0x000fea0003800000 */
.L_x_737:
        /* <DEDUP_REMOVED lines=19> */
.L_x_740:
[----:B------:R-:W-:Y:S05]  /*1db0*/  BSYNC B0 ;  /* 0x0000000000007941 */ /* 0x000fea0003800000 */
.L_x_739:
        /* <DEDUP_REMOVED lines=25> */
.L_x_742:
[----:B------:R-:W-:Y:S05]  /*1f50*/  BSYNC B0 ;  /* 0x0000000000007941 */ /* 0x000fea0003800000 */
.L_x_741:
        /* <DEDUP_REMOVED lines=18> */
.L_x_734:
        /* <DEDUP_REMOVED lines=31> */
.L_x_745:
[----:B------:R-:W-:Y:S05]  /*2270*/  BSYNC B0 ;  /* 0x0000000000007941 */ /* 0x000fea0003800000 */
.L_x_744:
        /* <DEDUP_REMOVED lines=39> */
.L_x_747:
[----:B------:R-:W-:Y:S05]  /*24f0*/  BSYNC B0 ;  /* 0x0000000000007941 */ /* 0x000fea0003800000 */
.L_x_746:
        /* <DEDUP_REMOVED lines=19> */
.L_x_749:
        /* <DEDUP_REMOVED lines=28> */
.L_x_750:
[----:B------:R-:W-:Y:S05]  /*27f0*/  BSYNC B0 ;  /* 0x0000000000007941 */ /* 0x000fea0003800000 */
.L_x_748:
        /* <DEDUP_REMOVED lines=17> */
.L_x_752:
        /* <DEDUP_REMOVED lines=38> */
.L_x_753:
[----:B------:R-:W-:Y:S05]  /*2b70*/  BSYNC B0 ;  /* 0x0000000000007941 */ /* 0x000fea0003800000 */
.L_x_751:
[----:B-12---:R-:W2:Y:S01]  /*2b80*/  LDL R3, [R1+0x14] ;  /* 0x0000140001037983 */ /* 0x006ea20000100800 */
        /* <DEDUP_REMOVED lines=10> */
[----:B------:R-:W-:-:S02]  /*2c30*/  SHF.R.S32.HI R2, RZ, 0x1f, R3 ;  /* 0x0000001fff027819 */ /* 0x000fc40000011403 */
        /* <DEDUP_REMOVED lines=48> */
.L_x_755:
[----:B-1----:R-:W-:Y:S05]  /*2f40*/  BSYNC B0 ;  /* 0x0000000000007941 */ /* 0x002fea0003800000 */
.L_x_754:
        /* <DEDUP_REMOVED lines=38> */
.L_x_757:
[----:B------:R-:W-:Y:S05]  /*31b0*/  BSYNC B0 ;  /* 0x0000000000007941 */ /* 0x000fea0003800000 */
.L_x_756:
[----:B------:R1:W-:Y:S01]  /*31c0*/  @P5 STS.128 [R187+0x18000], RZ ;  /* 0x018000ffbb005388 */ /* 0x0003e20000000c00 */
[C---:B--2---:R-:W-:Y:S01]  /*31d0*/  IMAD.WIDE.U32 R2, R244.reuse, c[0x0][0x1a0], R196 ;  /* 0x00006800f4027a25 */ /* 0x044fe200078e00c4 */
        /* <DEDUP_REMOVED lines=43> */
.L_x_759:
[----:B------:R-:W-:Y:S05]  /*3490*/  BSYNC B0 ;  /* 0x0000000000007941 */ /* 0x000fea0003800000 */
.L_x_758:
        /* <DEDUP_REMOVED lines=37> */
.L_x_761:
[----:B------:R-:W-:Y:S05]  /*36f0*/  BSYNC B0 ;  /* 0x0000000000007941 */ /* 0x000fea0003800000 */
.L_x_760:
[----:B------:R-:W-:Y:S01]  /*3700*/  ISETP.NE.U32.AND P1, PT, RZ, c[0x0][0x318], PT ;  /* 0x0000c600ff007a0c */ /* 0x000fe20003f25070 */
[----:B--2---:R-:W2:Y:S03]  /*3710*/  LDL R7, [R1+0x20] ;  /* 0x0000200001077983 */ /* 0x004ea60000100800 */
[----:B------:R-:W-:Y:S01]  /*3720*/  ISETP.NE.AND.EX P1, PT, RZ, c[0x0][0x31c], PT, P1 ;  /* 0x0000c700ff007a0c */ /* 0x000fe20003f25310 */
[----:B---3--:R-:W3:Y:S04]  /*3730*/  LDL R6, [R1+0x24] ;  /* 0x0000240001067983 */ /* 0x008ee80000100800 */
[----:B------:R-:W0:Y:S08]  /*3740*/  LDGDEPBAR ;  /* 0x00000000000079af */ /* 0x000e300000000000 */
[----:B------:R-:W-:-:S02]  /*3750*/  @P1 IMAD R0, R32, c[0x0][0x320], RZ ;  /* 0x0000c80020001a24 */ /* 0x000fc400078e02ff */
[----:B------:R-:W-:-:S04]  /*3760*/  @P1 IMAD.WIDE.U32 R2, R31, c[0x0][0x320], R248 ;  /* 0x0000c8001f021a25 */ /* 0x000fc800078e00f8 */
[----:B------:R-:W-:Y:S01]  /*3770*/  @P1 IMAD R0, R31, c[0x0][0x324], R0 ;  /* 0x0000c9001f001a24 */ /* 0x000fe200078e0200 */
[----:B------:R-:W-:-:S03]  /*3780*/  @P1 LEA R4, P0, R2, c[0x0][0x318], 0x2 ;  /* 0x0000c60002041a11 */ /* 0x000fc600078010ff */
[----:B------:R-:W-:-:S05]  /*3790*/  @P1 IMAD.IADD R0, R3, 0x1, R0 ;  /* 0x0000000103001824 */ /* 0x000fca00078e0200 */
[----:B------:R-:W-:-:S05]  /*37a0*/  @P1 LEA.HI.X R5, R2, c[0x0][0x31c], R0, 0x2, P0 ;  /* 0x0000c70002051a11 */ /* 0x000fca00000f1400 */
[----:B----4-:R-:W4:Y:S01]  /*37b0*/  @P1 LDG.E R4, [R4.64] ;  /* 0x0000000604041981 */ /* 0x010f22000c1e1900 */
[----:B------:R-:W4:Y:S01]  /*37c0*/  @P1 MUFU.RCP R0, c[0x0][0x238] ;  /* 0x00008e0000001b08 */ /* 0x000f220000001000 */
[----:B------:R-:W-:Y:S01]  /*37d0*/  IMAD.MOV.U32 R186, RZ, RZ, RZ ;  /* 0x000000ffffba7224 */ /* 0x000fe200078e00ff */
[----:B------:R-:W-:Y:S01]  /*37e0*/  IADD3 R2, R179, 0x3000, RZ ;  /* 0x00003000b3027810 */ /* 0x000fe20007ffe0ff */
[----:B------:R-:W-:Y:S01]  /*37f0*/  CS2R R142, SRZ ;  /* 0x00000000008e7805 */ /* 0x000fe2000001ff00 */
[----:B------:R-:W-:Y:S01]  /*3800*/  MOV R188, R183 ;  /* 0x000000b700bc7202 */ /* 0x000fe20000000f00 */
[----:B------:R-:W-:Y:S01]  /*3810*/  CS2R R140, SRZ ;  /* 0x00000000008c7805 */ /* 0x000fe2000001ff00 */
[----:B------:R-:W-:Y:S01]  /*3820*/  SEL R2, R2, R179, !P6 ;  /* 0x000000b302027207 */ /* 0x000fe20007000000 */
[----:B------:R-:W-:Y:S01]  /*3830*/  CS2R R146, SRZ ;  /* 0x0000000000927805 */ /* 0x000fe2000001ff00 */
[----:B------:R-:W-:Y:S01]  /*3840*/  CS2R R144, SRZ ;  /* 0x0000000000907805 */ /* 0x000fe2000001ff00 */
[----:B------:R-:W-:Y:S01]  /*3850*/  CS2R R138, SRZ ;  /* 0x00000000008a7805 */ /* 0x000fe2000001ff00 */
[----:B------:R-:W-:Y:S01]  /*3860*/  CS2R R136, SRZ ;  /* 0x0000000000887805 */ /* 0x000fe2000001ff00 */
        /* <DEDUP_REMOVED lines=43> */
[----:B------:R-:W-:Y:S01]  /*3b20*/  MOV R182, 0x20 ;  /* 0x0000002000b67802 */ /* 0x000fe20000000f00 */
[----:B------:R-:W-:-:S02]  /*3b30*/  IMAD.MOV.U32 R181, RZ, RZ, 0x40 ;  /* 0x00000040ffb57424 */ /* 0x000fc400078e00ff */
[----:B------:R-:W-:Y:S01]  /*3b40*/  IMAD.SHL.U32 R177, R180, 0x2, RZ ;  /* 0x00000002b4b17824 */ /* 0x000fe200078e00ff */
[----:B--2---:R-:W-:Y:S01]  /*3b50*/  IADD3 R3, R195, R7, -R250 ;  /* 0x00000007c3037210 */ /* 0x004fe20007ffe8fa */
[----:B---3--:R-:W-:-:S04]  /*3b60*/  IMAD R210, R30, 0x40, R6 ;  /* 0x000000401ed27824 */ /* 0x008fc800078e0206 */
[----:B------:R-:W-:Y:S01]  /*3b70*/  STL [R1+0x4], R3 ;  /* 0x0000040301007387 */ /* 0x000fe20000100800 */
[----:B------:R-:W-:Y:S01]  /*3b80*/  CS2R R30, SRZ ;  /* 0x00000000001e7805 */ /* 0x000fe2000001ff00 */
[----:B------:R2:W3:Y:S02]  /*3b90*/  I2F R233, R210 ;  /* 0x000000d200e97306 */ /* 0x0004e40000201400 */
[----:B------:R1:W-:Y:S01]  /*3ba0*/  STL [R1], R2 ;  /* 0x0000000201007387 */ /* 0x0003e20000100800 */
[C---:B------:R-:W-:Y:S02]  /*3bb0*/  IADD3 R227, R210.reuse, 0x19, RZ ;  /* 0x00000019d2e37810 */ /* 0x040fe40007ffe0ff */
[C---:B------:R-:W-:Y:S02]  /*3bc0*/  IADD3 R216, R210.reuse, 0x18, RZ ;  /* 0x00000018d2d87810 */ /* 0x040fe40007ffe0ff */
[C---:B------:R-:W-:Y:S02]  /*3bd0*/  IADD3 R215, R210.reuse, 0x11, RZ ;  /* 0x00000011d2d77810 */ /* 0x040fe40007ffe0ff */
[C---:B------:R-:W-:Y:S01]  /*3be0*/  IADD3 R214, R210.reuse, 0x10, RZ ;  /* 0x00000010d2d67810 */ /* 0x040fe20007ffe0ff */
[----:B------:R2:W1:Y:S01]  /*3bf0*/  I2F R240, R227 ;  /* 0x000000e300f07306 */ /* 0x0004620000201400 */
[----:B------:R-:W-:-:S02]  /*3c00*/  IADD3 R213, R210, 0x9, RZ ;  /* 0x00000009d2d57810 */ /* 0x000fc40007ffe0ff */
[C---:B------:R-:W-:Y:S02]  /*3c10*/  IADD3 R212, R210.reuse, 0x8, RZ ;  /* 0x00000008d2d47810 */ /* 0x040fe40007ffe0ff */
[----:B------:R-:W-:-:S03]  /*3c20*/  IADD3 R211, R210, 0x1, RZ ;  /* 0x00000001d2d37810 */ /* 0x000fc60007ffe0ff */
[----:B------:R2:W1:Y:S08]  /*3c30*/  I2F R239, R216 ;  /* 0x000000d800ef7306 */ /* 0x0004700000201400 */
[----:B------:R2:W1:Y:S01]  /*3c40*/  I2F R238, R215 ;  /* 0x000000d700ee7306 */ /* 0x0004620000201400 */
[----:B----4-:R-:W-:Y:S01]  /*3c50*/  @P1 FMUL.FTZ R186, R4, R0 ;  /* 0x0000000004ba1220 */ /* 0x010fe20000410000 */
[----:B------:R-:W-:-:S04]  /*3c60*/  IADD3 R0, R180, 0x3000, RZ ;  /* 0x00003000b4007810 */ /* 0x000fc80007ffe0ff */
[----:B------:R-:W-:Y:S02]  /*3c70*/  SEL R0, R0, R180, !P6 ;  /* 0x000000b400007207 */ /* 0x000fe40007000000 */
[----:B------:R2:W4:Y:S03]  /*3c80*/  I2F R237, R214 ;  /* 0x000000d600ed7306 */ /* 0x0005260000201400 */
[----:B------:R-:W-:Y:S02]  /*3c90*/  IMAD.SHL.U32 R176, R0, 0x2, RZ ;  /* 0x0000000200b07824 */ /* 0x000fe400078e00ff */
[----:B------:R-:W-:-:S03]  /*3ca0*/  IMAD.MOV.U32 R0, RZ, RZ, c[0x0][0x22c] ;  /* 0x00008b00ff007624 */ /* 0x000fc600078e00ff */
[----:B------:R2:W2:Y:S01]  /*3cb0*/  I2F R236, R213 ;  /* 0x000000d500ec7306 */ /* 0x0004a20000201400 */
[----:B------:R-:W-:-:S04]  /*3cc0*/  IMAD R0, R0, c[0x0][0x1c0], RZ ;  /* 0x0000700000007a24 */ /* 0x000fc800078e02ff */
[C---:B------:R-:W-:Y:S01]  /*3cd0*/  IMAD.SHL.U32 R194, R0.reuse, 0x8, RZ ;  /* 0x0000000800c27824 */ /* 0x040fe200078e00ff */
[----:B------:R-:W-:Y:S02]  /*3ce0*/  SHF.L.U32 R245, R0, 0x4, RZ ;  /* 0x0000000400f57819 */ /* 0x000fe400000006ff */
[----:B------:R2:W2:Y:S02]  /*3cf0*/  I2F R235, R212 ;  /* 0x000000d400eb7306 */ /* 0x0004a40000201400 */
[C---:B------:R-:W-:Y:S02]  /*3d00*/  IADD3 R5, R245.reuse, 0x20, RZ ;  /* 0x00000020f5057810 */ /* 0x040fe40007ffe0ff */
[C---:B-1----:R-:W-:Y:S02]  /*3d10*/  IADD3 R2, R245.reuse, 0x80, RZ ;  /* 0x00000080f5027810 */ /* 0x042fe40007ffe0ff */
[C---:B------:R-:W-:Y:S01]  /*3d20*/  IADD3 R4, R245.reuse, 0x40, RZ ;  /* 0x00000040f5047810 */ /* 0x040fe20007ffe0ff */
[C---:B------:R-:W-:Y:S01]  /*3d30*/  IMAD.IADD R5, R194.reuse, 0x1, R5 ;  /* 0x00000001c2057824 */ /* 0x040fe200078e0205 */
[C---:B------:R-:W-:Y:S01]  /*3d40*/  IADD3 R3, R245.reuse, 0x60, RZ ;  /* 0x00000060f5037810 */ /* 0x040fe20007ffe0ff */
[C---:B------:R-:W-:Y:S01]  /*3d50*/  IMAD.IADD R2, R194.reuse, 0x1, R2 ;  /* 0x00000001c2027824 */ /* 0x040fe200078e0202 */
[----:B------:R-:W-:Y:S01]  /*3d60*/  IADD3 R6, R245, 0xa0, RZ ;  /* 0x000000a0f5067810 */ /* 0x000fe20007ffe0ff */
[C---:B------:R-:W-:Y:S01]  /*3d70*/  IMAD.IADD R4, R194.reuse, 0x1, R4 ;  /* 0x00000001c2047824 */ /* 0x040fe200078e0204 */
[C---:B------:R-:W-:Y:S01]  /*3d80*/  IADD3 R3, R194.reuse, R3, RZ ;  /* 0x00000003c2037210 */ /* 0x040fe20007ffe0ff */
[----:B------:R1:W1:Y:S01]  /*3d90*/  I2F R234, R211 ;  /* 0x000000d300ea7306 */ /* 0x0002620000201400 */
[C---:B------:R-:W-:Y:S01]  /*3da0*/  IADD3 R5, R194.reuse, R5, RZ ;  /* 0x00000005c2057210 */ /* 0x040fe20007ffe0ff */
[C---:B------:R-:W-:Y:S01]  /*3db0*/  IMAD.IADD R0, R194.reuse, 0x1, R6 ;  /* 0x00000001c2007824 */ /* 0x040fe200078e0206 */
[C---:B------:R-:W-:Y:S01]  /*3dc0*/  IADD3 R2, R194.reuse, R2, RZ ;  /* 0x00000002c2027210 */ /* 0x040fe20007ffe0ff */
[----:B------:R-:W-:-:S02]  /*3dd0*/  IMAD.IADD R4, R194, 0x1, R4 ;  /* 0x00000001c2047824 */ /* 0x000fc400078e0204 */
[C---:B------:R-:W-:Y:S02]  /*3de0*/  IMAD.IADD R3, R194.reuse, 0x1, R3 ;  /* 0x00000001c2037824 */ /* 0x040fe400078e0203 */
[C---:B------:R-:W-:Y:S01]  /*3df0*/  IMAD.IADD R0, R194.reuse, 0x1, R0 ;  /* 0x00000001c2007824 */ /* 0x040fe200078e0200 */
[C---:B------:R-:W-:Y:S01]  /*3e00*/  IADD3 R224, R194.reuse, R4, RZ ;  /* 0x00000004c2e07210 */ /* 0x040fe20007ffe0ff */
[C---:B------:R-:W-:Y:S02]  /*3e10*/  IMAD.IADD R222, R194.reuse, 0x1, R3 ;  /* 0x00000001c2de7824 */ /* 0x040fe400078e0203 */
[C---:B------:R-:W-:Y:S01]  /*3e20*/  IMAD.IADD R226, R194.reuse, 0x1, R5 ;  /* 0x00000001c2e27824 */ /* 0x040fe200078e0205 */
[C---:B------:R-:W-:Y:S01]  /*3e30*/  IADD3 R218, R194.reuse, R0, RZ ;  /* 0x00000000c2da7210 */ /* 0x040fe20007ffe0ff */
[C---:B------:R-:W-:Y:S01]  /*3e40*/  IMAD.IADD R220, R194.reuse, 0x1, R2 ;  /* 0x00000001c2dc7824 */ /* 0x040fe200078e0202 */
[C---:B------:R-:W-:Y:S01]  /*3e50*/  IADD3 R221, R194.reuse, R222, RZ ;  /* 0x000000dec2dd7210 */ /* 0x040fe20007ffe0ff */
[----:B------:R-:W-:-:S02]  /*3e60*/  IMAD.IADD R225, R194, 0x1, R226 ;  /* 0x00000001c2e17824 */ /* 0x000fc400078e02e2 */
[C---:B------:R-:W-:Y:S02]  /*3e70*/  IMAD.IADD R219, R194.reuse, 0x1, R220 ;  /* 0x00000001c2db7824 */ /* 0x040fe400078e02dc */
[C---:B------:R-:W-:Y:S01]  /*3e80*/  IMAD.IADD R223, R194.reuse, 0x1, R224 ;  /* 0x00000001c2df7824 */ /* 0x040fe200078e02e0 */
[C---:B------:R-:W-:Y:S01]  /*3e90*/  IADD3 R232, R194.reuse, R225, RZ ;  /* 0x000000e1c2e87210 */ /* 0x040fe20007ffe0ff */
[C---:B------:R-:W-:Y:S01]  /*3ea0*/  IMAD.IADD R217, R194.reuse, 0x1, R218 ;  /* 0x00000001c2d97824 */ /* 0x040fe200078e02da */
[C---:B------:R-:W-:Y:S01]  /*3eb0*/  IADD3 R229, R194.reuse, R219, RZ ;  /* 0x000000dbc2e57210 */ /* 0x040fe20007ffe0ff */
[C---:B------:R-:W-:Y:S02]  /*3ec0*/  IMAD.IADD R231, R194.reuse, 0x1, R223 ;  /* 0x00000001c2e77824 */ /* 0x040fe400078e02df */
[C---:B------:R-:W-:Y:S02]  /*3ed0*/  IMAD.IADD R230, R194.reuse, 0x1, R221 ;  /* 0x00000001c2e67824 */ /* 0x040fe400078e02dd */
[----:B-1234-:R-:W-:-:S02]  /*3ee0*/  IMAD.IADD R228, R194, 0x1, R217 ;  /* 0x00000001c2e47824 */ /* 0x01efc400078e02d9 */
.L_x_764:
[----:B------:R-:W2:Y:S01]  /*3ef0*/  LDL R0, [R1+0x8] ;  /* 0x0000080001007983 */ /* 0x000ea20000100800 */
[----:B------:R-:W-:Y:S05]  /*3f00*/  MOV R159, c[0x0][0x22c] ;  /* 0x00008b00009f7a02 */ /* 0x000fea0000000f00 */
[----:B------:R-:W0:Y:S01]  /*3f10*/  LDGDEPBAR ;  /* 0x00000000000079af */ /* 0x000e220000000000 */
[----:B------:R-:W-:Y:S05]  /*3f20*/  IMAD R159, R159, c[0x0][0x1c0], RZ ;  /* 0x000070009f9f7a24 */ /* 0x000fea00078e02ff */
[----:B------:R-:W3:Y:S01]  /*3f30*/  LDL R153, [R1] ;  /* 0x0000000001997983 */ /* 0x000ee20000100800 */
[----:B------:R-:W-:Y:S05]  /*3f40*/  LEA R159, -R159, RZ, 0x6 ;  /* 0x000000ff9f9f7211 */ /* 0x000fea00078e31ff */
[----:B------:R-:W4:Y:S01]  /*3f50*/  LDL R152, [R1+0x4] ;  /* 0x0000040001987983 */ /* 0x000f220000100800 */
[----:B------:R-:W-:Y:S05]  /*3f60*/  DEPBAR.LE SB0, 0x0 ;  /* 0x000080000000791a */ /* 0x000fea0000000000 */
[----:B------:R-:W-:Y:S06]  /*3f70*/  BAR.SYNC.DEFER_BLOCKING 0x0 ;  /* 0x0000000000007b1d */ /* 0x000fec0000010000 */
[----:B------:R-:W-:Y:S06]  /*3f80*/  LDSM.16.M88.4 R16, [R176] ;  /* 0x00000000b010783b */ /* 0x000fec0000000200 */
[----:B------:R-:W1:Y:S06]  /*3f90*/  LDSM.16.M88.4 R8, [R169+0x12000] ;  /* 0x01200000a908783b */ /* 0x000e6c0000000200 */
[----:B------:R-:W1:Y:S06]  /*3fa0*/  LDSM.16.M88.4 R68, [R169+0x12800] ;  /* 0x01280000a944783b */ /* 0x000e6c0000000200 */
[----:B------:R-:W-:Y:S06]  /*3fb0*/  LDSM.16.M88.4 R76, [R170+0x12000] ;  /* 0x01200000aa4c783b */ /* 0x000fec0000000200 */
[----:B------:R-:W-:Y:S06]  /*3fc0*/  LDSM.16.M88.4 R80, [R170+0x12800] ;  /* 0x01280000aa50783b */ /* 0x000fec0000000200 */
[----:B------:R-:W-:Y:S06]  /*3fd0*/  LDSM.16.M88.4 R88, [R172+0x12000] ;  /* 0x01200000ac58783b */ /* 0x000fec0000000200 */
[----:B------:R-:W-:Y:S01]  /*3fe0*/  LDSM.16.M88.4 R96, [R171+0x12000] ;  /* 0x01200000ab60783b */ /* 0x000fe20000000200 */
[C---:B-1----:R-:W-:Y:S08]  /*3ff0*/  HMMA.16816.F32.BF16 R4, R16.reuse, R8, RZ ;  /* 0x000000081004723c */ /* 0x042ff000000418ff */
[C---:B------:R-:W-:Y:S08]  /*4000*/  HMMA.16816.F32.BF16 R8, R16.reuse, R10, RZ ;  /* 0x0000000a1008723c */ /* 0x040ff000000418ff */
[C---:B------:R-:W-:Y:S08]  /*4010*/  HMMA.16816.F32.BF16 R12, R16.reuse, R68, RZ ;  /* 0x00000044100c723c */ /* 0x040ff000000418ff */
[----:B------:R-:W-:Y:S01]  /*4020*/  HMMA.16816.F32.BF16 R16, R16, R70, RZ ;  /* 0x000000461010723c */ /* 0x000fe200000418ff */
[----:B------:R-:W-:Y:S01]  /*4030*/  LDSM.16.M88.4 R68, [R172+0x12800] ;  /* 0x01280000ac44783b */ /* 0x000fe20000000200 */
[----:B--2---:R-:W-:Y:S02]  /*4040*/  R2P PR, R0, 0x6 ;  /* 0x0000000600007804 */ /* 0x004fe40000000000 */
[----:B-----5:R-:W-:Y:S02]  /*4050*/  FSETP.NEU.FTZ.AND P0, PT, R198, -INF , PT ;  /* 0xff800000c600780b */ /* 0x020fe40003f1d000 */
[----:B------:R-:W-:Y:S02]  /*4060*/  ISETP.GT.AND P4, PT, R189, R243, PT ;  /* 0x000000f3bd00720c */ /* 0x000fe40003f84270 */
[----:B------:R-:W-:Y:S04]  /*4070*/  SEL R148, R182, 0xffffffe0, !P1 ;  /* 0xffffffe0b6947807 */ /* 0x000fe80004800000 */
[----:B------:R-:W-:Y:S02]  /*4080*/  SEL R173, R181, 0xffffffc0, !P2 ;  /* 0xffffffc0b5ad7807 */ /* 0x000fe40005000000 */
[C---:B------:R-:W-:Y:S02]  /*4090*/  IADD3 R0, R176.reuse, R148, RZ ;  /* 0x00000094b0007210 */ /* 0x040fe40007ffe0ff */
[-C--:B------:R-:W-:Y:S02]  /*40a0*/  IADD3 R2, R176, R173.reuse, RZ ;  /* 0x000000adb0027210 */ /* 0x080fe40007ffe0ff */
[----:B------:R-:W-:Y:S01]  /*40b0*/  IADD3 R3, R0, R173, RZ ;  /* 0x000000ad00037210 */ /* 0x000fe20007ffe0ff */
[----:B------:R-:W1:Y:S06]  /*40c0*/  LDSM.16.M88.4 R72, [R0] ;  /* 0x000000000048783b */ /* 0x000e6c0000000200 */
[----:B------:R-:W2:Y:S06]  /*40d0*/  LDSM.16.M88.4 R84, [R2] ;  /* 0x000000000254783b */ /* 0x000eac0000000200 */
[----:B------:R-:W2:Y:S01]  /*40e0*/  LDSM.16.M88.4 R92, [R3] ;  /* 0x00000000035c783b */ /* 0x000ea20000000200 */
[C---:B-1----:R-:W-:Y:S08]  /*40f0*/  HMMA.16816.F32.BF16 R4, R72.reuse, R76, R4 ;  /* 0x0000004c4804723c */ /* 0x042ff00000041804 */
[C---:B------:R-:W-:Y:S01]  /*4100*/  HMMA.16816.F32.BF16 R8, R72.reuse, R78, R8 ;  /* 0x0000004e4808723c */ /* 0x040fe20000041808 */
[----:B------:R-:W-:Y:S07]  /*4110*/  LDSM.16.M88.4 R76, [R176+0x2000] ;  /* 0x00200000b04c783b */ /* 0x000fee0000000200 */
[C---:B------:R-:W-:Y:S08]  /*4120*/  HMMA.16816.F32.BF16 R12, R72.reuse, R80, R12 ;  /* 0x00000050480c723c */ /* 0x040ff0000004180c */
[----:B------:R-:W-:Y:S01]  /*4130*/  HMMA.16816.F32.BF16 R16, R72, R82, R16 ;  /* 0x000000524810723c */ /* 0x000fe20000041810 */
[----:B------:R-:W1:Y:S06]  /*4140*/  LDSM.16.M88.4 R72, [R171+0x12800] ;  /* 0x01280000ab48783b */ /* 0x000e6c0000000200 */
[----:B------:R-:W1:Y:S01]  /*4150*/  LDSM.16.M88.4 R80, [R169+0x14000] ;  /* 0x01400000a950783b */ /* 0x000e620000000200 */
[C---:B--2---:R-:W-:Y:S08]  /*4160*/  HMMA.16816.F32.BF16 R4, R84.reuse, R88, R4 ;  /* 0x000000585404723c */ /* 0x044ff00000041804 */
[C---:B------:R-:W-:Y:S01]  /*4170*/  HMMA.16816.F32.BF16 R8, R84.reuse, R90, R8 ;  /* 0x0000005a5408723c */ /* 0x040fe20000041808 */
[----:B------:R-:W-:Y:S07]  /*4180*/  LDSM.16.M88.4 R88, [R170+0x14000] ;  /* 0x01400000aa58783b */ /* 0x000fee0000000200 */
[C---:B------:R-:W-:Y:S08]  /*4190*/  HMMA.16816.F32.BF16 R12, R84.reuse, R68, R12 ;  /* 0x00000044540c723c */ /* 0x040ff0000004180c */
[----:B------:R-:W-:Y:S01]  /*41a0*/  HMMA.16816.F32.BF16 R16, R84, R70, R16 ;  /* 0x000000465410723c */ /* 0x000fe20000041810 */
[----:B------:R-:W2:Y:S06]  /*41b0*/  LDSM.16.M88.4 R68, [R169+0x14800] ;  /* 0x01480000a944783b */ /* 0x000eac0000000200 */
[----:B------:R-:W2:Y:S01]  /*41c0*/  LDSM.16.M88.4 R84, [R0+0x2000] ;  /* 0x002000000054783b */ /* 0x000ea20000000200 */
[C---:B------:R-:W-:Y:S08]  /*41d0*/  HMMA.16816.F32.BF16 R4, R92.reuse, R96, R4 ;  /* 0x000000605c04723c */ /* 0x040ff00000041804 */
[C---:B------:R-:W-:Y:S01]  /*41e0*/  HMMA.16816.F32.BF16 R8, R92.reuse, R98, R8 ;  /* 0x000000625c08723c */ /* 0x040fe20000041808 */
[----:B------:R-:W-:Y:S07]  /*41f0*/  LDSM.16.M88.4 R96, [R172+0x14000] ;  /* 0x01400000ac60783b */ /* 0x000fee0000000200 */
[C---:B-1----:R-:W-:Y:S08]  /*4200*/  HMMA.16816.F32.BF16 R12, R92.reuse, R72, R12 ;  /* 0x000000485c0c723c */ /* 0x042ff0000004180c */
[----:B------:R-:W-:Y:S01]  /*4210*/  HMMA.16816.F32.BF16 R16, R92, R74, R16 ;  /* 0x0000004a5c10723c */ /* 0x000fe20000041810 */
[----:B------:R-:W1:Y:S06]  /*4220*/  LDSM.16.M88.4 R72, [R170+0x14800] ;  /* 0x01480000aa48783b */ /* 0x000e6c0000000200 */
[----:B------:R-:W1:Y:S01]  /*4230*/  LDSM.16.M88.4 R92, [R2+0x2000] ;  /* 0x00200000025c783b */ /* 0x000e620000000200 */
[C---:B------:R-:W-:Y:S08]  /*4240*/  HMMA.16816.F32.BF16 R4, R76.reuse, R80, R4 ;  /* 0x000000504c04723c */ /* 0x040ff00000041804 */
[C---:B------:R-:W-:Y:S01]  /*4250*/  HMMA.16816.F32.BF16 R8, R76.reuse, R82, R8 ;  /* 0x000000524c08723c */ /* 0x040fe20000041808 */
[----:B------:R-:W-:Y:S07]  /*4260*/  LDSM.16.M88.4 R80, [R171+0x14000] ;  /* 0x01400000ab50783b */ /* 0x000fee0000000200 */
[C---:B--2---:R-:W-:Y:S08]  /*4270*/  HMMA.16816.F32.BF16 R12, R76.reuse, R68, R12 ;  /* 0x000000444c0c723c */ /* 0x044ff0000004180c */
        /* <DEDUP_REMOVED lines=16> */
[----:B------:R3:W2:Y:S01]  /*4380*/  LDSM.16.M88.4 R92, [R0+0x4000] ;  /* 0x00400000005c783b */ /* 0x0006a20000000200 */
[C---:B------:R-:W-:Y:S08]  /*4390*/  HMMA.16816.F32.BF16 R4, R76.reuse, R80, R4 ;  /* 0x000000504c04723c */ /* 0x040ff00000041804 */
[C---:B------:R-:W-:Y:S01]  /*43a0*/  HMMA.16816.F32.BF16 R8, R76.reuse, R82, R8 ;  /* 0x000000524c08723c */ /* 0x040fe20000041808 */
[----:B------:R-:W-:Y:S07]  /*43b0*/  LDSM.16.M88.4 R80, [R172+0x16000] ;  /* 0x01600000ac50783b */ /* 0x000fee0000000200 */
[C---:B-1----:R-:W-:Y:S04]  /*43c0*/  HMMA.16816.F32.BF16 R12, R76.reuse, R72, R12 ;  /* 0x000000484c0c723c */ /* 0x042fe8000004180c */
[----:B---3--:R-:W-:Y:S04]  /*43d0*/  SHF.L.U32 R0, R189, 0x6, RZ ;  /* 0x00000006bd007819 */ /* 0x008fe800000006ff */
[----:B------:R-:W-:Y:S01]  /*43e0*/  HMMA.16816.F32.BF16 R16, R76, R74, R16 ;  /* 0x0000004a4c10723c */ /* 0x000fe20000041810 */
[----:B------:R-:W1:Y:S06]  /*43f0*/  LDSM.16.M88.4 R72, [R170+0x16800] ;  /* 0x01680000aa48783b */ /* 0x000e6c0000000200 */
[----:B------:R3:W1:Y:S01]  /*4400*/  LDSM.16.M88.4 R76, [R2+0x4000] ;  /* 0x00400000024c783b */ /* 0x0006620000000200 */
[C---:B------:R-:W-:Y:S08]  /*4410*/  HMMA.16816.F32.BF16 R4, R84.reuse, R88, R4 ;  /* 0x000000585404723c */ /* 0x040ff00000041804 */
[C---:B------:R-:W-:Y:S01]  /*4420*/  HMMA.16816.F32.BF16 R8, R84.reuse, R90, R8 ;  /* 0x0000005a5408723c */ /* 0x040fe20000041808 */
[----:B------:R-:W-:Y:S07]  /*4430*/  LDSM.16.M88.4 R88, [R171+0x16000] ;  /* 0x01600000ab58783b */ /* 0x000fee0000000200 */
[C---:B--2---:R-:W-:Y:S04]  /*4440*/  HMMA.16816.F32.BF16 R12, R84.reuse, R68, R12 ;  /* 0x00000044540c723c */ /* 0x044fe8000004180c */
[----:B---3--:R-:W-:Y:S04]  /*4450*/  IADD3 R2, R250, 0x40, R244 ;  /* 0x00000040fa027810 */ /* 0x008fe80007ffe0f4 */
[----:B------:R-:W-:Y:S01]  /*4460*/  HMMA.16816.F32.BF16 R16, R84, R70, R16 ;  /* 0x000000465410723c */ /* 0x000fe20000041810 */
[----:B------:R-:W2:Y:S03]  /*4470*/  LDSM.16.M88.4 R68, [R172+0x16800] ;  /* 0x01680000ac44783b */ /* 0x000ea60000000200 */
[-C--:B------:R-:W-:Y:S03]  /*4480*/  IADD3 R2, R2, -R195.reuse, RZ ;  /* 0x800000c302027210 */ /* 0x080fe60007ffe0ff */
[----:B------:R4:W3:Y:S01]  /*4490*/  LDSM.16.M88.4 R84, [R3+0x4000] ;  /* 0x004000000354783b */ /* 0x0008e20000000200 */
[C---:B------:R-:W-:Y:S05]  /*44a0*/  HMMA.16816.F32.BF16 R4, R92.reuse, R96, R4 ;  /* 0x000000605c04723c */ /* 0x040fea0000041804 */
[----:B------:R-:W-:Y:S01]  /*44b0*/  ISETP.GE.AND P2, PT, R0, R2, PT ;  /* 0x000000020000720c */ /* 0x000fe20003f46270 */
[----:B------:R-:W-:Y:S02]  /*44c0*/  FMUL.FTZ R2, R198, 1.4426950216293334961 ;  /* 0x3fb8aa3bc6027820 */ /* 0x000fe40000410000 */
[C---:B------:R-:W-:Y:S03]  /*44d0*/  HMMA.16816.F32.BF16 R8, R92.reuse, R98, R8 ;  /* 0x000000625c08723c */ /* 0x040fe60000041808 */
[-C--:B------:R-:W-:Y:S02]  /*44e0*/  ISETP.LT.AND P2, PT, R153, R195.reuse, P2 ;  /* 0x000000c39900720c */ /* 0x080fe40001741270 */
[----:B------:R-:W-:Y:S03]  /*44f0*/  FSEL R2, R2, RZ, P0 ;  /* 0x000000ff02027208 */ /* 0x000fe60000000000 */
[C---:B-1----:R-:W-:Y:S08]  /*4500*/  HMMA.16816.F32.BF16 R12, R92.reuse, R72, R12 ;  /* 0x000000485c0c723c */ /* 0x042ff0000004180c */
[----:B------:R-:W-:Y:S04]  /*4510*/  HMMA.16816.F32.BF16 R16, R92, R74, R16 ;  /* 0x0000004a5c10723c */ /* 0x000fe80000041810 */
[----:B----4-:R-:W-:Y:S04]  /*4520*/  @!P2 IADD3 R3, R152, R0, RZ ;  /* 0x000000009803a210 */ /* 0x010fe80007ffe0ff */
[C---:B------:R-:W-:Y:S08]  /*4530*/  HMMA.16816.F32.BF16 R4, R76.reuse, R80, R4 ;  /* 0x000000504c04723c */ /* 0x040ff00000041804 */
[C---:B------:R-:W-:Y:S08]  /*4540*/  HMMA.16816.F32.BF16 R8, R76.reuse, R82, R8 ;  /* 0x000000524c08723c */ /* 0x040ff00000041808 */
[C---:B--2---:R-:W-:Y:S08]  /*4550*/  HMMA.16816.F32.BF16 R12, R76.reuse, R68, R12 ;  /* 0x000000444c0c723c */ /* 0x044ff0000004180c */
[----:B------:R-:W-:Y:S01]  /*4560*/  HMMA.16816.F32.BF16 R16, R76, R70, R16 ;  /* 0x000000464c10723c */ /* 0x000fe20000041810 */
[----:B------:R-:W1:Y:S07]  /*4570*/  LDSM.16.M88.4 R68, [R171+0x16800] ;  /* 0x01680000ab44783b */ /* 0x000e6e0000000200 */
[C---:B---3--:R-:W-:Y:S08]  /*4580*/  HMMA.16816.F32.BF16 R4, R84.reuse, R88, R4 ;  /* 0x000000585404723c */ /* 0x048ff00000041804 */
[C---:B------:R-:W-:Y:S11]  /*4590*/  HMMA.16816.F32.BF16 R8, R84.reuse, R90, R8 ;  /* 0x0000005a5408723c */ /* 0x040ff60000041808 */
[----:B------:R-:W-:Y:S05]  /*45a0*/  @!UPT UIADD3 URZ, URZ, URZ, URZ ;  /* 0x0000003f3f3ff290 */ /* 0x000fea000fffe03f */
[----:B------:R-:W-:Y:S02]  /*45b0*/  FMUL.FTZ R6, R6, c[0x0][0x2ec] ;  /* 0x0000bb0006067a20 */ /* 0x000fe40000410000 */
[----:B------:R-:W-:Y:S02]  /*45c0*/  FMUL.FTZ R4, R4, c[0x0][0x2ec] ;  /* 0x0000bb0004047a20 */ /* 0x000fe40000410000 */
[----:B------:R2:W-:Y:S01]  /*45d0*/  MUFU.TANH R151, R6 ;  /* 0x0000000600977308 */ /* 0x0005e20000002400 */
[----:B------:R-:W-:Y:S02]  /*45e0*/  FMUL.FTZ R5, R5, c[0x0][0x2ec] ;  /* 0x0000bb0005057a20 */ /* 0x000fe40000410000 */
[----:B------:R-:W-:Y:S01]  /*45f0*/  FMUL.FTZ R7, R7, c[0x0][0x2ec] ;  /* 0x0000bb0007077a20 */ /* 0x000fe20000410000 */
[C---:B-1----:R-:W-:Y:S03]  /*4600*/  HMMA.16816.F32.BF16 R12, R84.reuse, R68, R12 ;  /* 0x00000044540c723c */ /* 0x042fe6000004180c */
[----:B------:R-:W-:Y:S03]  /*4610*/  FMUL.FTZ R8, R8, c[0x0][0x2ec] ;  /* 0x0000bb0008087a20 */ /* 0x000fe60000410000 */
[----:B------:R-:W1:Y:S01]  /*4620*/  MUFU.TANH R93, R4 ;  /* 0x00000004005d7308 */ /* 0x000e620000002400 */
[----:B------:R-:W-:Y:S01]  /*4630*/  FMUL.FTZ R9, R9, c[0x0][0x2ec] ;  /* 0x0000bb0009097a20 */ /* 0x000fe20000410000 */
[----:B------:R-:W-:Y:S04]  /*4640*/  HMMA.16816.F32.BF16 R16, R84, R70, R16 ;  /* 0x000000465410723c */ /* 0x000fe80000041810 */
[----:B------:R-:W-:Y:S02]  /*4650*/  FMUL.FTZ R10, R10, c[0x0][0x2ec] ;  /* 0x0000bb000a0a7a20 */ /* 0x000fe40000410000 */
[----:B------:R-:W-:Y:S02]  /*4660*/  FMUL.FTZ R11, R11, c[0x0][0x2ec] ;  /* 0x0000bb000b0b7a20 */ /* 0x000fe40000410000 */
[----:B------:R-:W3:Y:S01]  /*4670*/  MUFU.TANH R88, R5 ;  /* 0x0000000500587308 */ /* 0x000ee20000002400 */
[CC--:B--2---:R-:W-:Y:S03]  /*4680*/  @!P2 IMNMX R6, R3.reuse, R195.reuse, PT ;  /* 0x000000c30306a217 */ /* 0x0c4fe60003800200 */
[----:B------:R-:W-:Y:S02]  /*4690*/  @!P2 IADD3 R3, R3, 0x8, RZ ;  /* 0x000000080303a810 */ /* 0x000fe40007ffe0ff */
[-C--:B------:R-:W-:Y:S04]  /*46a0*/  @!P2 ISETP.GE.AND P1, PT, R210, R6.reuse, PT ;  /* 0x00000006d200a20c */ /* 0x080fe80003f26270 */
[----:B------:R-:W2:Y:S01]  /*46b0*/  MUFU.TANH R150, R7 ;  /* 0x0000000700967308 */ /* 0x000ea20000002400 */
[----:B------:R-:W-:Y:S01]  /*46c0*/  @!P2 ISETP.GE.AND P0, PT, R211, R6, PT ;  /* 0x00000006d300a20c */ /* 0x000fe20003f06270 */
[----:B------:R-:W-:Y:S01]  /*46d0*/  FMUL.FTZ R12, R12, c[0x0][0x2ec] ;  /* 0x0000bb000c0c7a20 */ /* 0x000fe20000410000 */
[----:B------:R-:W-:Y:S01]  /*46e0*/  @!P2 IMNMX R3, R3, R195, PT ;  /* 0x000000c30303a217 */ /* 0x000fe20003800200 */
[-C--:B-1----:R-:W-:Y:S02]  /*46f0*/  FFMA.FTZ R0, R233, R186.reuse, R93 ;  /* 0x000000bae9007223 */ /* 0x082fe4000001005d */
[----:B------:R-:W-:Y:S02]  /*4700*/  FMUL.FTZ R13, R13, c[0x0][0x2ec] ;  /* 0x0000bb000d0d7a20 */ /* 0x000fe40000410000 */
[----:B------:R-:W-:Y:S01]  /*4710*/  FMUL.FTZ R14, R14, c[0x0][0x2ec] ;  /* 0x0000bb000e0e7a20 */ /* 0x000fe20000410000 */
[----:B------:R-:W-:Y:S01]  /*4720*/  @!P2 FSEL R0, R0, -INF , !P1 ;  /* 0xff8000000000a808 */ /* 0x000fe20004800000 */
[----:B------:R-:W1:Y:S01]  /*4730*/  MUFU.TANH R82, R8 ;  /* 0x0000000800527308 */ /* 0x000e620000002400 */
[-C--:B------:R-:W-:Y:S01]  /*4740*/  @!P2 ISETP.GE.AND P1, PT, R210, R3.reuse, PT ;  /* 0x00000003d200a20c */ /* 0x080fe20003f26270 */
[----:B------:R-:W-:Y:S02]  /*4750*/  FMUL.FTZ R15, R15, c[0x0][0x2ec] ;  /* 0x0000bb000f0f7a20 */ /* 0x000fe40000410000 */
[----:B------:R-:W-:Y:S02]  /*4760*/  FFMA.FTZ R0, R0, c[0x0][0x23c], -R2 ;  /* 0x00008f0000007a23 */ /* 0x000fe40000010802 */
[-C--:B---3--:R-:W-:Y:S02]  /*4770*/  FFMA.FTZ R4, R234, R186.reuse, R88 ;  /* 0x000000baea047223 */ /* 0x088fe40000010058 */
[----:B------:R-:W-:Y:S02]  /*4780*/  FFMA.FTZ R5, R233, R186, R151 ;  /* 0x000000bae9057223 */ /* 0x000fe40000010097 */
[----:B------:R3:W-:Y:S01]  /*4790*/  MUFU.EX2 R90, R0 ;  /* 0x00000000005a7308 */ /* 0x0007e20000000800 */
[----:B------:R-:W-:Y:S01]  /*47a0*/  @!P2 FSEL R4, R4, -INF , !P0 ;  /* 0xff8000000404a808 */ /* 0x000fe20004000000 */
[----:B------:R-:W-:Y:S01]  /*47b0*/  FMUL.FTZ R16, R16, c[0x0][0x2ec] ;  /* 0x0000bb0010107a20 */ /* 0x000fe20000410000 */
[----:B------:R-:W-:Y:S01]  /*47c0*/  FSETP.NEU.FTZ.AND P0, PT, R199, -INF , PT ;  /* 0xff800000c700780b */ /* 0x000fe20003f1d000 */
[----:B------:R-:W-:Y:S01]  /*47d0*/  FMUL.FTZ R17, R17, c[0x0][0x2ec] ;  /* 0x0000bb0011117a20 */ /* 0x000fe20000410000 */
[----:B------:R-:W-:Y:S01]  /*47e0*/  @!P2 FSEL R5, R5, -INF , !P1 ;  /* 0xff8000000505a808 */ /* 0x000fe20004800000 */
[----:B------:R-:W-:Y:S01]  /*47f0*/  FFMA.FTZ R4, R4, c[0x0][0x23c], -R2 ;  /* 0x00008f0004047a23 */ /* 0x000fe20000010802 */
[----:B------:R-:W-:Y:S01]  /*4800*/  @!P2 ISETP.GE.AND P1, PT, R216, R6, PT ;  /* 0x00000006d800a20c */ /* 0x000fe20003f26270 */
[----:B------:R-:W-:Y:S02]  /*4810*/  FMUL.FTZ R18, R18, c[0x0][0x2ec] ;  /* 0x0000bb0012127a20 */ /* 0x000fe40000410000 */
[----:B------:R2:W-:Y:S01]  /*4820*/  MUFU.EX2 R85, R4 ;  /* 0x0000000400557308 */ /* 0x0005e20000000800 */
[----:B------:R-:W-:Y:S09]  /*4830*/  FMUL.FTZ R19, R19, c[0x0][0x2ec] ;  /* 0x0000bb0013137a20 */ /* 0x000ff20000410000 */
[----:B------:R-:W4:Y:S01]  /*4840*/  MUFU.TANH R81, R9 ;  /* 0x0000000900517308 */ /* 0x000f220000002400 */
[----:B---3--:R-:W-:Y:S05]  /*4850*/  FMUL.FTZ R0, R199, 1.4426950216293334961 ;  /* 0x3fb8aa3bc7007820 */ /* 0x008fea0000410000 */
[----:B------:R-:W-:Y:S04]  /*4860*/  FSEL R0, R0, RZ, P0 ;  /* 0x000000ff00007208 */ /* 0x000fe80000000000 */
[----:B------:R-:W3:Y:S01]  /*4870*/  MUFU.TANH R149, R10 ;  /* 0x0000000a00957308 */ /* 0x000ee20000002400 */
[-C--:B------:R-:W-:Y:S01]  /*4880*/  @!P2 ISETP.GE.AND P0, PT, R211, R3.reuse, PT ;  /* 0x00000003d300a20c */ /* 0x080fe20003f06270 */
[----:B------:R-:W-:Y:S02]  /*4890*/  FFMA.FTZ R5, R5, c[0x0][0x23c], -R0 ;  /* 0x00008f0005057a23 */ /* 0x000fe40000010800 */
[----:B--2---:R-:W-:Y:S06]  /*48a0*/  FFMA.FTZ R4, R234, R186, R150 ;  /* 0x000000baea047223 */ /* 0x004fec0000010096 */
[----:B------:R1:W-:Y:S01]  /*48b0*/  MUFU.EX2 R156, R5 ;  /* 0x00000005009c7308 */ /* 0x0003e20000000800 */
[----:B------:R-:W-:Y:S02]  /*48c0*/  @!P2 FSEL R4, R4, -INF , !P0 ;  /* 0xff8000000404a808 */ /* 0x000fe40004000000 */
[----:B------:R-:W-:Y:S03]  /*48d0*/  @!P2 ISETP.GE.AND P0, PT, R212, R6, PT ;  /* 0x00000006d400a20c */ /* 0x000fe60003f06270 */
[----:B------:R-:W-:Y:S04]  /*48e0*/  FFMA.FTZ R4, R4, c[0x0][0x23c], -R0 ;  /* 0x00008f0004047a23 */ /* 0x000fe80000010800 */
[----:B------:R4:W-:Y:S10]  /*48f0*/  MUFU.EX2 R154, R4 ;  /* 0x00000004009a7308 */ /* 0x0009f40000000800 */
[----:B------:R-:W2:Y:S01]  /*4900*/  MUFU.TANH R98, R11 ;  /* 0x0000000b00627308 */ /* 0x000ea20000002400 */
[----:B-1----:R-:W-:Y:S05]  /*4910*/  FFMA.FTZ R5, R235, R186, R82 ;  /* 0x000000baeb057223 */ /* 0x002fea0000010052 */
[----:B------:R-:W-:Y:S04]  /*4920*/  @!P2 FSEL R5, R5, -INF , !P0 ;  /* 0xff8000000505a808 */ /* 0x000fe80004000000 */
[----:B------:R-:W1:Y:S01]  /*4930*/  MUFU.TANH R89, R12 ;  /* 0x0000000c00597308 */ /* 0x000e620000002400 */
[----:B------:R-:W-:Y:S01]  /*4940*/  @!P2 ISETP.GE.AND P0, PT, R213, R6, PT ;  /* 0x00000006d500a20c */ /* 0x000fe20003f06270 */
[--C-:B------:R-:W-:Y:S02]  /*4950*/  FFMA.FTZ R5, R5, c[0x0][0x23c], -R2.reuse ;  /* 0x00008f0005057a23 */ /* 0x100fe40000010802 */
[-C--:B----4-:R-:W-:Y:S06]  /*4960*/  FFMA.FTZ R4, R236, R186.reuse, R81 ;  /* 0x000000baec047223 */ /* 0x090fec0000010051 */
[----:B------:R3:W-:Y:S01]  /*4970*/  MUFU.EX2 R86, R5 ;  /* 0x0000000500567308 */ /* 0x0007e20000000800 */
[----:B------:R-:W-:Y:S02]  /*4980*/  @!P2 FSEL R4, R4, -INF , !P0 ;  /* 0xff8000000404a808 */ /* 0x000fe40004000000 */
[-C--:B------:R-:W-:Y:S03]  /*4990*/  @!P2 ISETP.GE.AND P0, PT, R212, R3.reuse, PT ;  /* 0x00000003d400a20c */ /* 0x080fe60003f06270 */
[----:B------:R-:W-:Y:S04]  /*49a0*/  FFMA.FTZ R4, R4, c[0x0][0x23c], -R2 ;  /* 0x00008f0004047a23 */ /* 0x000fe80000010802 */
[----:B------:R2:W-:Y:S10]  /*49b0*/  MUFU.EX2 R84, R4 ;  /* 0x0000000400547308 */ /* 0x0005f40000000800 */
[----:B------:R-:W4:Y:S01]  /*49c0*/  MUFU.TANH R80, R13 ;  /* 0x0000000d00507308 */ /* 0x000f220000002400 */
[-C--:B---3--:R-:W-:Y:S05]  /*49d0*/  FFMA.FTZ R5, R235, R186.reuse, R149 ;  /* 0x000000baeb057223 */ /* 0x088fea0000010095 */
[----:B------:R-:W-:Y:S04]  /*49e0*/  @!P2 FSEL R5, R5, -INF , !P0 ;  /* 0xff8000000505a808 */ /* 0x000fe80004000000 */
        /* <DEDUP_REMOVED lines=12> */
[----:B------:R-:W-:Y:S01]  /*4ab0*/  MUFU.TANH R79, R16 ;  /* 0x00000010004f7308 */ /* 0x000fe20000002400 */
[----:B------:R-:W-:Y:S01]  /*4ac0*/  @!P2 ISETP.GE.AND P0, PT, R215, R6, PT ;  /* 0x00000006d700a20c */ /* 0x000fe20003f06270 */
[----:B------:R-:W-:Y:S02]  /*4ad0*/  FFMA.FTZ R5, R5, c[0x0][0x23c], -R2 ;  /* 0x00008f0005057a23 */ /* 0x000fe40000010802 */
[-C--:B----4-:R-:W-:Y:S06]  /*4ae0*/  FFMA.FTZ R4, R238, R186.reuse, R80 ;  /* 0x000000baee047223 */ /* 0x090fec0000010050 */
[----:B------:R3:W-:Y:S01]  /*4af0*/  MUFU.EX2 R92, R5 ;  /* 0x00000005005c7308 */ /* 0x0007e20000000800 */
[----:B------:R-:W-:Y:S02]  /*4b00*/  @!P2 FSEL R4, R4, -INF , !P0 ;  /* 0xff8000000404a808 */ /* 0x000fe40004000000 */
[-C--:B------:R-:W-:Y:S03]  /*4b10*/  @!P2 ISETP.GE.AND P0, PT, R214, R3.reuse, PT ;  /* 0x00000003d600a20c */ /* 0x080fe60003f06270 */
[----:B------:R-:W-:Y:S04]  /*4b20*/  FFMA.FTZ R4, R4, c[0x0][0x23c], -R2 ;  /* 0x00008f0004047a23 */ /* 0x000fe80000010802 */
[----:B------:R2:W-:Y:S10]  /*4b30*/  MUFU.EX2 R91, R4 ;  /* 0x00000004005b7308 */ /* 0x0005f40000000800 */
[----:B------:R-:W1:Y:S01]  /*4b40*/  MUFU.TANH R78, R17 ;  /* 0x00000011004e7308 */ /* 0x000e620000002400 */
        /* <DEDUP_REMOVED lines=9> */
[----:B------:R-:W-:Y:S02]  /*4be0*/  FFMA.FTZ R7, R4, c[0x0][0x23c], -R0 ;  /* 0x00008f0004077a23 */ /* 0x000fe40000010800 */
[-C--:B-1----:R-:W-:Y:S02]  /*4bf0*/  FFMA.FTZ R4, R240, R186.reuse, R78 ;  /* 0x000000baf0047223 */ /* 0x082fe4000001004e */
[----:B------:R-:W1:Y:S03]  /*4c00*/  MUFU.TANH R94, R19 ;  /* 0x00000013005e7308 */ /* 0x000e660000002400 */
[----:B------:R-:W-:Y:S02]  /*4c10*/  @!P2 FSEL R4, R4, -INF , !P0 ;  /* 0xff8000000404a808 */ /* 0x000fe40004000000 */
[-C--:B------:R-:W-:Y:S05]  /*4c20*/  @!P2 ISETP.GE.AND P0, PT, R216, R3.reuse, PT ;  /* 0x00000003d800a20c */ /* 0x080fea0003f06270 */
[----:B------:R-:W4:Y:S01]  /*4c30*/  MUFU.EX2 R157, R7 ;  /* 0x00000007009d7308 */ /* 0x000f220000000800 */
[-C--:B--2---:R-:W-:Y:S05]  /*4c40*/  FFMA.FTZ R5, R239, R186.reuse, R79 ;  /* 0x000000baef057223 */ /* 0x084fea000001004f */
[----:B------:R-:W-:Y:S05]  /*4c50*/  @!P2 FSEL R5, R5, -INF , !P1 ;  /* 0xff8000000505a808 */ /* 0x000fea0004800000 */
[--C-:B------:R-:W-:Y:S02]  /*4c60*/  FFMA.FTZ R5, R5, c[0x0][0x23c], -R2.reuse ;  /* 0x00008f0005057a23 */ /* 0x100fe40000010802 */
[----:B------:R-:W-:Y:S02]  /*4c70*/  FFMA.FTZ R2, R4, c[0x0][0x23c], -R2 ;  /* 0x00008f0004027a23 */ /* 0x000fe40000010802 */
[----:B---3--:R-:W-:Y:S01]  /*4c80*/  FFMA.FTZ R4, R239, R186, R95 ;  /* 0x000000baef047223 */ /* 0x008fe2000001005f */
[----:B------:R2:W-:Y:S04]  /*4c90*/  MUFU.EX2 R87, R5 ;  /* 0x0000000500577308 */ /* 0x0005e80000000800 */
[----:B------:R-:W-:Y:S02]  /*4ca0*/  @!P2 FSEL R4, R4, -INF , !P0 ;  /* 0xff8000000404a808 */ /* 0x000fe40004000000 */
[----:B------:R-:W-:Y:S02]  /*4cb0*/  @!P2 ISETP.GE.AND P0, PT, R227, R3, PT ;  /* 0x00000003e300a20c */ /* 0x000fe40003f06270 */
[----:B------:R-:W-:Y:S01]  /*4cc0*/  F2FP.BF16.PACK_AB R3, R85, R90 ;  /* 0x0000005a5503723e */ /* 0x000fe200000010ff */
[----:B------:R-:W-:Y:S01]  /*4cd0*/  FFMA.FTZ R4, R4, c[0x0][0x23c], -R0 ;  /* 0x00008f0004047a23 */ /* 0x000fe20000010800 */
[----:B------:R1:W3:Y:S03]  /*4ce0*/  MUFU.EX2 R83, R2 ;  /* 0x0000000200537308 */ /* 0x0002e60000000800 */
[----:B------:R4:W-:Y:S07]  /*4cf0*/  STS [R200+0x20000], R3 ;  /* 0x02000003c8007388 */ /* 0x0009ee0000000800 */
[----:B------:R3:W-:Y:S01]  /*4d00*/  MUFU.EX2 R152, R4 ;  /* 0x0000000400987308 */ /* 0x0007e20000000800 */
[----:B--2---:R-:W-:Y:S01]  /*4d10*/  F2FP.BF16.PACK_AB R5, R153, R155 ;  /* 0x0000009b9905723e */ /* 0x004fe200000010ff */
[----:B-1----:R-:W-:Y:S01]  /*4d20*/  FFMA.FTZ R2, R240, R186, R94 ;  /* 0x000000baf0027223 */ /* 0x002fe2000001005e */
[----:B----4-:R-:W-:Y:S04]  /*4d30*/  F2FP.BF16.PACK_AB R3, R157, R158 ;  /* 0x0000009e9d03723e */ /* 0x010fe800000010ff */
[----:B------:R-:W-:Y:S02]  /*4d40*/  @!P2 FSEL R2, R2, -INF , !P0 ;  /* 0xff8000000202a808 */ /* 0x000fe40004000000 */
[----:B------:R-:W-:Y:S02]  /*4d50*/  IADD3 R76, P0, R242, R209, RZ ;  /* 0x000000d1f24c7210 */ /* 0x000fe40007f1e0ff */
[----:B---3--:R-:W-:Y:S01]  /*4d60*/  F2FP.BF16.PACK_AB R4, R91, R92 ;  /* 0x0000005c5b04723e */ /* 0x008fe200000010ff */
[----:B------:R-:W-:Y:S01]  /*4d70*/  FFMA.FTZ R0, R2, c[0x0][0x23c], -R0 ;  /* 0x00008f0002007a23 */ /* 0x000fe20000010800 */
[----:B------:R-:W-:Y:S02]  /*4d80*/  F2FP.BF16.PACK_AB R2, R154, R156 ;  /* 0x0000009c9a02723e */ /* 0x000fe400000010ff */
[----:B------:R-:W-:Y:S01]  /*4d90*/  IADD3.X R77, R241, R208, RZ, P0, !PT ;  /* 0x000000d0f14d7210 */ /* 0x000fe200007fe4ff */
[----:B------:R1:W2:Y:S01]  /*4da0*/  MUFU.EX2 R99, R0 ;  /* 0x0000000000637308 */ /* 0x0002a20000000800 */
[C---:B------:R-:W-:Y:S01]  /*4db0*/  LEA R184, P0, R159.reuse, R184, 0x2 ;  /* 0x000000b89fb87211 */ /* 0x040fe200078010ff */
[----:B------:R3:W-:Y:S03]  /*4dc0*/  STS [R200+0x20400], R2 ;  /* 0x02040002c8007388 */ /* 0x0007e60000000800 */
[----:B------:R-:W-:Y:S03]  /*4dd0*/  LEA.HI.X.SX32 R185, R159, R185, 0x2, P0 ;  /* 0x000000b99fb97211 */ /* 0x000fe600000f16ff */
[----:B------:R-:W-:Y:S01]  /*4de0*/  STS [R203+0x20400], R5 ;  /* 0x02040005cb007388 */ /* 0x000fe20000000800 */
[----:B-1----:R-:W-:Y:S02]  /*4df0*/  F2FP.BF16.PACK_AB R0, R84, R86 ;  /* 0x000000565400723e */ /* 0x002fe400000010ff */
[----:B---3--:R-:W-:Y:S03]  /*4e00*/  F2FP.BF16.PACK_AB R2, R83, R87 ;  /* 0x000000575302723e */ /* 0x008fe600000010ff */
[----:B------:R2:W-:Y:S06]  /*4e10*/  STS [R203+0x20000], R0 ;  /* 0x02000000cb007388 */ /* 0x0005ec0000000800 */
[----:B------:R-:W-:Y:S06]  /*4e20*/  STS [R201+0x20000], R4 ;  /* 0x02000004c9007388 */ /* 0x000fec0000000800 */
[----:B------:R1:W-:Y:S06]  /*4e30*/  STS [R201+0x20400], R3 ;  /* 0x02040003c9007388 */ /* 0x0003ec0000000800 */
[----:B------:R-:W-:Y:S01]  /*4e40*/  STS [R202+0x20000], R2 ;  /* 0x02000002ca007388 */ /* 0x000fe20000000800 */
[----:B--2---:R-:W-:Y:S05]  /*4e50*/  F2FP.BF16.PACK_AB R0, R99, R152 ;  /* 0x000000986300723e */ /* 0x004fea00000010ff */
[----:B------:R2:W-:Y:S06]  /*4e60*/  STS [R202+0x20400], R0 ;  /* 0x02040000ca007388 */ /* 0x0005ec0000000800 */
[----:B------:R-:W-:Y:S01]  /*4e70*/  LDSM.16.M88.4 R16, [R177+0xc000] ;  /* 0x00c00000b110783b */ /* 0x000fe20000000200 */
[CC--:B-1----:R-:W-:Y:S05]  /*4e80*/  IADD3 R3, R173.reuse, R177.reuse, RZ ;  /* 0x000000b1ad037210 */ /* 0x0c2fea0007ffe0ff */
[----:B------:R-:W1:Y:S06]  /*4e90*/  LDSM.16.M88.4 R8, [R169+0x18000] ;  /* 0x01800000a908783b */ /* 0x000e6c0000000200 */
[----:B------:R-:W3:Y:S01]  /*4ea0*/  LDSM.16.M88.4 R68, [R169+0x18800] ;  /* 0x01880000a944783b */ /* 0x000ee20000000200 */
[----:B--2---:R-:W-:Y:S04]  /*4eb0*/  IADD3 R0, R148, R177, RZ ;  /* 0x000000b194007210 */ /* 0x004fe80007ffe0ff */
[----:B------:R-:W-:Y:S01]  /*4ec0*/  IADD3 R2, R173, R0, RZ ;  /* 0x00000000ad027210 */ /* 0x000fe20007ffe0ff */
[----:B------:R-:W-:Y:S01]  /*4ed0*/  LDSM.16.M88.4 R72, [R0+0xc000] ;  /* 0x00c000000048783b */ /* 0x000fe20000000200 */
[C---:B-1----:R-:W-:Y:S08]  /*4ee0*/  HMMA.16816.F32.BF16 R4, R16.reuse, R8, RZ ;  /* 0x000000081004723c */ /* 0x042ff000000418ff */
[C---:B------:R-:W-:Y:S08]  /*4ef0*/  HMMA.16816.F32.BF16 R8, R16.reuse, R10, RZ ;  /* 0x0000000a1008723c */ /* 0x040ff000000418ff */
[C---:B---3--:R-:W-:Y:S08]  /*4f00*/  HMMA.16816.F32.BF16 R12, R16.reuse, R68, RZ ;  /* 0x00000044100c723c */ /* 0x048ff000000418ff */
        /* <DEDUP_REMOVED lines=56> */
[----:B------:R1:W-:Y:S06]  /*5290*/  LDSM.16.M88.4 R68, [R0+0x10000] ;  /* 0x010000000044783b */ /* 0x0003ec0000000200 */
[----:B------:R-:W2:Y:S06]  /*52a0*/  LDSM.16.M88.4 R72, [R170+0x1c000] ;  /* 0x01c00000aa48783b */ /* 0x000eac0000000200 */
[----:B-1----:R-:W3:Y:S01]  /*52b0*/  LDG.E R0, [R76.64+0x20] ;  /* 0x000020064c007981 */ /* 0x002ee2000c1e1900 */
[C---:B--2---:R-:W-:Y:S08]  /*52c0*/  HMMA.16816.F32.BF16 R4, R68.reuse, R72, R4 ;  /* 0x000000484404723c */ /* 0x044ff00000041804 */
[C---:B------:R-:W-:Y:S01]  /*52d0*/  HMMA.16816.F32.BF16 R8, R68.reuse, R74, R8 ;  /* 0x0000004a4408723c */ /* 0x040fe20000041808 */
[----:B------:R-:W1:Y:S07]  /*52e0*/  LDSM.16.M88.4 R72, [R170+0x1c800] ;  /* 0x01c80000aa48783b */ /* 0x000e6e0000000200 */
[C---:B-1----:R-:W-:Y:S08]  /*52f0*/  HMMA.16816.F32.BF16 R12, R68.reuse, R72, R12 ;  /* 0x00000048440c723c */ /* 0x042ff0000004180c */
[----:B------:R-:W-:Y:S01]  /*5300*/  HMMA.16816.F32.BF16 R16, R68, R74, R16 ;  /* 0x0000004a4410723c */ /* 0x000fe20000041810 */
[----:B------:R1:W-:Y:S06]  /*5310*/  LDSM.16.M88.4 R68, [R3+0x10000] ;  /* 0x010000000344783b */ /* 0x0003ec0000000200 */
[----:B------:R-:W2:Y:S06]  /*5320*/  LDSM.16.M88.4 R72, [R172+0x1c000] ;  /* 0x01c00000ac48783b */ /* 0x000eac0000000200 */
[----:B-1----:R-:W4:Y:S01]  /*5330*/  LDG.E R3, [R76.64] ;  /* 0x000000064c037981 */ /* 0x002f22000c1e1900 */
[C---:B--2---:R-:W-:Y:S08]  /*5340*/  HMMA.16816.F32.BF16 R4, R68.reuse, R72, R4 ;  /* 0x000000484404723c */ /* 0x044ff00000041804 */
[C---:B------:R-:W-:Y:S01]  /*5350*/  HMMA.16816.F32.BF16 R8, R68.reuse, R74, R8 ;  /* 0x0000004a4408723c */ /* 0x040fe20000041808 */
[----:B------:R-:W1:Y:S07]  /*5360*/  LDSM.16.M88.4 R72, [R172+0x1c800] ;  /* 0x01c80000ac48783b */ /* 0x000e6e0000000200 */
[C---:B-1----:R-:W-:Y:S08]  /*5370*/  HMMA.16816.F32.BF16 R12, R68.reuse, R72, R12 ;  /* 0x00000048440c723c */ /* 0x042ff0000004180c */
[----:B------:R-:W-:Y:S01]  /*5380*/  HMMA.16816.F32.BF16 R16, R68, R74, R16 ;  /* 0x0000004a4410723c */ /* 0x000fe20000041810 */
[----:B------:R1:W-:Y:S06]  /*5390*/  LDSM.16.M88.4 R68, [R2+0x10000] ;  /* 0x010000000244783b */ /* 0x0003ec0000000200 */
[----:B------:R-:W2:Y:S01]  /*53a0*/  LDSM.16.M88.4 R72, [R171+0x1c000] ;  /* 0x01c00000ab48783b */ /* 0x000ea20000000200 */
[----:B-1----:R-:W-:Y:S04]  /*53b0*/  FFMA.FTZ R2, -R88, R88, 1 ;  /* 0x3f80000058027423 */ /* 0x002fe80000010158 */
[----:B------:R-:W-:Y:S01]  /*53c0*/  FMUL.FTZ R2, R2, c[0x0][0x2ec] ;  /* 0x0000bb0002027a20 */ /* 0x000fe20000410000 */
[C---:B--2---:R-:W-:Y:S08]  /*53d0*/  HMMA.16816.F32.BF16 R4, R68.reuse, R72, R4 ;  /* 0x000000484404723c */ /* 0x044ff00000041804 */
[C---:B------:R-:W-:Y:S01]  /*53e0*/  HMMA.16816.F32.BF16 R8, R68.reuse, R74, R8 ;  /* 0x0000004a4408723c */ /* 0x040fe20000041808 */
[----:B------:R-:W1:Y:S07]  /*53f0*/  LDSM.16.M88.4 R72, [R171+0x1c800] ;  /* 0x01c80000ab48783b */ /* 0x000e6e0000000200 */
[C---:B-1----:R-:W-:Y:S07]  /*5400*/  HMMA.16816.F32.BF16 R12, R68.reuse, R72, R12 ;  /* 0x00000048440c723c */ /* 0x042fee000004180c */
[----:B------:R-:W-:Y:S01]  /*5410*/  FFMA.FTZ R73, -R89, R89, 1 ;  /* 0x3f80000059497423 */ /* 0x000fe20000010159 */
[----:B------:R-:W-:Y:S04]  /*5420*/  HMMA.16816.F32.BF16 R16, R68, R74, R16 ;  /* 0x0000004a4410723c */ /* 0x000fe80000041810 */
[----:B------:R-:W-:Y:S02]  /*5430*/  FFMA.FTZ R72, -R80, R80, 1 ;  /* 0x3f80000050487423 */ /* 0x000fe40000010150 */
[----:B------:R-:W-:Y:S02]  /*5440*/  FMUL.FTZ R73, R73, c[0x0][0x2ec] ;  /* 0x0000bb0049497a20 */ /* 0x000fe40000410000 */
[----:B------:R-:W-:Y:S04]  /*5450*/  FFMA.FTZ R69, -R82, R82, 1 ;  /* 0x3f80000052457423 */ /* 0x000fe80000010152 */
[----:B------:R-:W-:Y:S02]  /*5460*/  FMUL.FTZ R69, R69, c[0x0][0x2ec] ;  /* 0x0000bb0045457a20 */ /* 0x000fe40000410000 */
[----:B------:R-:W-:Y:S02]  /*5470*/  FMUL.FTZ R72, R72, c[0x0][0x2ec] ;  /* 0x0000bb0048487a20 */ /* 0x000fe40000410000 */
[----:B------:R-:W-:Y:S02]  /*5480*/  FFMA.FTZ R71, -R79, R79, 1 ;  /* 0x3f8000004f477423 */ /* 0x000fe4000001014f */
[----:B------:R-:W-:Y:S02]  /*5490*/  FFMA.FTZ R70, -R78, R78, 1 ;  /* 0x3f8000004e467423 */ /* 0x000fe4000001014e */
[----:B------:R-:W-:Y:S02]  /*54a0*/  FMUL.FTZ R71, R71, c[0x0][0x2ec] ;  /* 0x0000bb0047477a20 */ /* 0x000fe40000410000 */
[----:B------:R-:W-:Y:S02]  /*54b0*/  FMUL.FTZ R70, R70, c[0x0][0x2ec] ;  /* 0x0000bb0046467a20 */ /* 0x000fe40000410000 */
[----:B---3--:R-:W-:Y:S02]  /*54c0*/  FADD.FTZ R18, -R0, R18 ;  /* 0x0000001200127221 */ /* 0x008fe40000010100 */
[----:B------:R-:W-:Y:S04]  /*54d0*/  FFMA.FTZ R68, -R81, R81, 1 ;  /* 0x3f80000051447423 */ /* 0x000fe80000010151 */
[----:B------:R-:W-:Y:S02]  /*54e0*/  FMUL.FTZ R68, R68, c[0x0][0x2ec] ;  /* 0x0000bb0044447a20 */ /* 0x000fe40000410000 */
[C---:B----4-:R-:W-:Y:S02]  /*54f0*/  FADD.FTZ R4, -R3.reuse, R4 ;  /* 0x0000000403047221 */ /* 0x050fe40000010100 */
[----:B------:R-:W-:Y:S02]  /*5500*/  FADD.FTZ R5, -R3, R5 ;  /* 0x0000000503057221 */ /* 0x000fe40000010100 */
[----:B------:R-:W-:Y:S02]  /*5510*/  FMUL.FTZ R75, R90, R4 ;  /* 0x000000045a4b7220 */ /* 0x000fe40000410000 */
[----:B------:R-:W-:Y:S02]  /*5520*/  FMUL.FTZ R74, R85, R5 ;  /* 0x00000005554a7220 */ /* 0x000fe40000410000 */
[----:B------:R-:W-:Y:S02]  /*5530*/  FFMA.FTZ R4, -R93, R93, 1 ;  /* 0x3f8000005d047423 */ /* 0x000fe4000001015d */
[C---:B------:R-:W-:Y:S02]  /*5540*/  FADD.FTZ R5, -R3.reuse, R8 ;  /* 0x0000000803057221 */ /* 0x040fe40000010100 */
[----:B------:R-:W-:Y:S02]  /*5550*/  FMUL.FTZ R4, R4, c[0x0][0x2ec] ;  /* 0x0000bb0004047a20 */ /* 0x000fe40000410000 */
[----:B------:R-:W-:Y:S02]  /*5560*/  FMUL.FTZ R74, R2, R74 ;  /* 0x0000004a024a7220 */ /* 0x000fe40000410000 */
[C---:B------:R-:W-:Y:S02]  /*5570*/  FADD.FTZ R2, -R3.reuse, R12 ;  /* 0x0000000c03027221 */ /* 0x040fe40000010100 */
[C---:B------:R-:W-:Y:S02]  /*5580*/  FADD.FTZ R13, -R3.reuse, R13 ;  /* 0x0000000d030d7221 */ /* 0x040fe40000010100 */
[C---:B------:R-:W-:Y:S02]  /*5590*/  FADD.FTZ R8, -R3.reuse, R9 ;  /* 0x0000000903087221 */ /* 0x040fe40000010100 */
[----:B------:R-:W-:Y:S02]  /*55a0*/  FMUL.FTZ R5, R86, R5 ;  /* 0x0000000556057220 */ /* 0x000fe40000410000 */
[----:B------:R-:W-:Y:S02]  /*55b0*/  FMUL.FTZ R75, R4, R75 ;  /* 0x0000004b044b7220 */ /* 0x000fe40000410000 */
        /* <DEDUP_REMOVED lines=8> */
[C---:B------:R-:W-:Y:S02]  /*5640*/  FADD.FTZ R2, -R0.reuse, R6 ;  /* 0x0000000600027221 */ /* 0x040fe40000010100 */
[----:B------:R-:W-:Y:S02]  /*5650*/  FADD.FTZ R3, -R0, R7 ;  /* 0x0000000700037221 */ /* 0x000fe40000010100 */
[----:B------:R-:W-:Y:S02]  /*5660*/  FFMA.FTZ R17, -R151, R151, 1 ;  /* 0x3f80000097117423 */ /* 0x000fe40000010197 */
[----:B------:R-:W-:Y:S02]  /*5670*/  FFMA.FTZ R16, -R150, R150, 1 ;  /* 0x3f80000096107423 */ /* 0x000fe40000010196 */
[----:B------:R-:W-:Y:S02]  /*5680*/  FMUL.FTZ R4, R87, R4 ;  /* 0x0000000457047220 */ /* 0x000fe40000410000 */
[----:B------:R-:W-:Y:S02]  /*5690*/  FMUL.FTZ R2, R156, R2 ;  /* 0x000000029c027220 */ /* 0x000fe40000410000 */
[----:B------:R-:W-:Y:S02]  /*56a0*/  FMUL.FTZ R3, R154, R3 ;  /* 0x000000039a037220 */ /* 0x000fe40000410000 */
[----:B------:R-:W-:Y:S02]  /*56b0*/  FMUL.FTZ R17, R17, c[0x0][0x2ec] ;  /* 0x0000bb0011117a20 */ /* 0x000fe40000410000 */
[----:B------:R-:W-:Y:S02]  /*56c0*/  FMUL.FTZ R16, R16, c[0x0][0x2ec] ;  /* 0x0000bb0010107a20 */ /* 0x000fe40000410000 */
        /* <DEDUP_REMOVED lines=53> */
[-C--:B------:R-:W-:Y:S01]  /*5a20*/  @!P1 LEA R6, P0, R0, R192.reuse, 0x1 ;  /* 0x000000c000069211 */ /* 0x080fe200078008ff */
        /* <DEDUP_REMOVED lines=57> */
.L_x_762:
        /* <DEDUP_REMOVED lines=138> */
.L_x_763:
[----:B------:R-:W-:Y:S01]  /*6660*/  LDSM.16.M88.4 R96, [R178] ;  /* 0x00000000b260783b */ /* 0x000fe20000000200 */
[C---:B-1----:R-:W-:Y:S02]  /*6670*/  IMAD.IADD R3, R178.reuse, 0x1, R148 ;  /* 0x00000001b2037824 */ /* 0x042fe400078e0294 */
[----:B------:R-:W-:Y:S01]  /*6680*/  IMAD.IADD R2, R178, 0x1, R173 ;  /* 0x00000001b2027824 */ /* 0x000fe200078e02ad */
[----:B------:R-:W1:Y:S04]  /*6690*/  LDSM.16.MT88.4 R16, [R0+0x12000] ;  /* 0x012000000010783b */ /* 0x000e680000004200 */
[----:B------:R-:W2:Y:S04]  /*66a0*/  LDSM.16.M88.4 R92, [R178+0x1000] ;  /* 0x00100000b25c783b */ /* 0x000ea80000000200 */
[----:B------:R-:W3:Y:S04]  /*66b0*/  LDSM.16.MT88.4 R80, [R0+0x14000] ;  /* 0x014000000050783b */ /* 0x000ee80000004200 */
[----:B------:R-:W4:Y:S04]  /*66c0*/  LDSM.16.MT88.4 R148, [R0+0x16000] ;  /* 0x016000000094783b */ /* 0x000f280000004200 */
[----:B------:R-:W-:Y:S04]  /*66d0*/  LDSM.16.MT88.4 R156, [R0+0x12800] ;  /* 0x01280000009c783b */ /* 0x000fe80000004200 */
[----:B------:R-:W3:Y:S04]  /*66e0*/  LDSM.16.M88.4 R152, [R3] ;  /* 0x000000000398783b */ /* 0x000ee80000000200 */
        /* <DEDUP_REMOVED lines=28> */
[----:B------:R2:W3:Y:S07]  /*68b0*/  LDSM.16.M88.4 R160, [R2+0x1000] ;  /* 0x0010000002a0783b */ /* 0x0004ee0000000200 */
[----:B------:R-:W-:Y:S01]  /*68c0*/  HMMA.16816.F32.BF16 R96, R152, R166, R96 ;  /* 0x000000a69860723c */ /* 0x000fe20000041860 */
[----:B------:R-:W4:Y:S04]  /*68d0*/  LDSM.16.MT88.4 R152, [R0+0x15000] ;  /* 0x015000000098783b */ /* 0x000f280000004200 */
[----:B------:R-:W4:Y:S03]  /*68e0*/  LDSM.16.MT88.4 R164, [R0+0x17000] ;  /* 0x0170000000a4783b */ /* 0x000f260000004200 */
[-C--:B-1----:R-:W-:Y:S05]  /*68f0*/  HMMA.16816.F32.BF16 R4, R148, R156.reuse, R4 ;  /* 0x0000009c9404723c */ /* 0x082fea0000041804 */
[----:B--2---:R-:W-:Y:S02]  /*6900*/  IMAD.IADD R2, R173, 0x1, R3 ;  /* 0x00000001ad027824 */ /* 0x004fe400078e0203 */
[----:B------:R-:W-:Y:S05]  /*6910*/  IMAD.MOV.U32 R173, RZ, RZ, c[0x0][0x22c] ;  /* 0x00008b00ffad7624 */ /* 0x000fea00078e00ff */
[----:B------:R-:W-:Y:S04]  /*6920*/  IMAD R173, R173, c[0x0][0x1c0], RZ ;  /* 0x00007000adad7a24 */ /* 0x000fe800078e02ff */
[----:B------:R-:W-:Y:S01]  /*6930*/  IMAD R173, R173, 0x18, RZ ;  /* 0x00000018adad7824 */ /* 0x000fe200078e02ff */
[C---:B---3--:R-:W-:Y:S08]  /*6940*/  HMMA.16816.F32.BF16 R8, R160.reuse, R156, R8 ;  /* 0x0000009ca008723c */ /* 0x048ff00000041808 */
[-C--:B------:R-:W-:Y:S08]  /*6950*/  HMMA.16816.F32.BF16 R12, R160, R158.reuse, R12 ;  /* 0x0000009ea00c723c */ /* 0x080ff0000004180c */
[C---:B------:R-:W-:Y:S01]  /*6960*/  HMMA.16816.F32.BF16 R16, R148.reuse, R158, R16 ;  /* 0x0000009e9410723c */ /* 0x040fe20000041810 */
[----:B------:R-:W-:Y:S07]  /*6970*/  LDSM.16.MT88.4 R156, [R0+0x13800] ;  /* 0x01380000009c783b */ /* 0x000fee0000004200 */
[-C--:B----4-:R-:W-:Y:S08]  /*6980*/  HMMA.16816.F32.BF16 R68, R148, R152.reuse, R68 ;  /* 0x000000989444723c */ /* 0x090ff00000041844 */
        /* <DEDUP_REMOVED lines=10> */
[----:B------:R3:W4:Y:S03]  /*6a30*/  LDSM.16.MT88.4 R164, [R0+0x17800] ;  /* 0x0178000000a4783b */ /* 0x0007260000004200 */
[-C--:B-1----:R-:W-:Y:S05]  /*6a40*/  HMMA.16816.F32.BF16 R4, R152, R156.reuse, R4 ;  /* 0x0000009c9804723c */ /* 0x082fea0000041804 */
[CC--:B--2---:R-:W-:Y:S04]  /*6a50*/  LEA R2, P1, R194.reuse, R184.reuse, 0x2 ;  /* 0x000000b8c2027211 */ /* 0x0c4fe800078210ff */
[----:B------:R-:W-:Y:S03]  /*6a60*/  LEA.HI.X.SX32 R3, R194, R185, 0x2, P1 ;  /* 0x000000b9c2037211 */ /* 0x000fe600008f16ff */
[----:B---3--:R-:W-:Y:S04]  /*6a70*/  IMAD.MOV.U32 R0, RZ, RZ, c[0x0][0x22c] ;  /* 0x00008b00ff007624 */ /* 0x008fe800078e00ff */
[----:B------:R-:W-:Y:S01]  /*6a80*/  IMAD R0, R0, c[0x0][0x1c0], RZ ;  /* 0x0000700000007a24 */ /* 0x000fe200078e02ff */
[C---:B------:R-:W-:Y:S04]  /*6a90*/  HMMA.16816.F32.BF16 R8, R160.reuse, R156, R8 ;  /* 0x0000009ca008723c */ /* 0x040fe80000041808 */
[----:B------:R-:W-:Y:S03]  /*6aa0*/  IMAD R0, R0, 0x30, RZ ;  /* 0x0000003000007824 */ /* 0x000fe600078e02ff */
[----:B------:R-:W-:Y:S01]  /*6ab0*/  IMAD.MOV.U32 R156, RZ, RZ, c[0x0][0x22c] ;  /* 0x00008b00ff9c7624 */ /* 0x000fe200078e00ff */
[-C--:B------:R-:W-:Y:S01]  /*6ac0*/  HMMA.16816.F32.BF16 R12, R160, R158.reuse, R12 ;  /* 0x0000009ea00c723c */ /* 0x080fe2000004180c */
[----:B------:R-:W-:Y:S03]  /*6ad0*/  IMAD.MOV.U32 R157, RZ, RZ, c[0x0][0x22c] ;  /* 0x00008b00ff9d7624 */ /* 0x000fe600078e00ff */
[----:B------:R-:W-:Y:S02]  /*6ae0*/  IMAD R156, R156, c[0x0][0x1c0], RZ ;  /* 0x000070009c9c7a24 */ /* 0x000fe400078e02ff */
[----:B------:R-:W-:Y:S02]  /*6af0*/  IMAD R157, R157, c[0x0][0x1c0], RZ ;  /* 0x000070009d9d7a24 */ /* 0x000fe400078e02ff */
[C---:B------:R-:W-:Y:S04]  /*6b00*/  HMMA.16816.F32.BF16 R16, R152.reuse, R158, R16 ;  /* 0x0000009e9810723c */ /* 0x040fe80000041810 */
[----:B------:R-:W-:Y:S02]  /*6b10*/  IMAD.SHL.U32 R156, R156, 0x20, RZ ;  /* 0x000000209c9c7824 */ /* 0x000fe400078e00ff */
[----:B------:R-:W-:Y:S02]  /*6b20*/  IMAD R157, R157, 0x28, RZ ;  /* 0x000000289d9d7824 */ /* 0x000fe400078e02ff */
[-C--:B----4-:R-:W-:Y:S08]  /*6b30*/  HMMA.16816.F32.BF16 R68, R152, R148.reuse, R68 ;  /* 0x000000949844723c */ /* 0x090ff00000041844 */
[C---:B------:R-:W-:Y:S07]  /*6b40*/  HMMA.16816.F32.BF16 R72, R160.reuse, R148, R72 ;  /* 0x00000094a048723c */ /* 0x040fee0000041848 */
        /* <DEDUP_REMOVED lines=19> */
[-C--:B------:R-:W-:Y:S02]  /*6c80*/  LEA.HI.X.SX32 R151, R156, R185.reuse, 0x2, P0 ;  /* 0x000000b99c977211 */ /* 0x080fe400000f16ff */
[----:B------:R-:W-:Y:S01]  /*6c90*/  IADD3 R156, R245, 0x40, RZ ;  /* 0x00000040f59c7810 */ /* 0x000fe20007ffe0ff */
[----:B------:R2:W-:Y:S01]  /*6ca0*/  RED.E.ADD.F32.FTZ.RN.STRONG.GPU [R4.64], R7 ;  /* 0x000000070400798e */ /* 0x0005e2000c10e786 */
[----:B------:R-:W-:Y:S03]  /*6cb0*/  IMAD R173, R173, c[0x0][0x1c0], RZ ;  /* 0x00007000adad7a24 */ /* 0x000fe600078e02ff */
[----:B------:R3:W-:Y:S01]  /*6cc0*/  RED.E.ADD.F32.FTZ.RN.STRONG.GPU [R150.64], R8 ;  /* 0x000000089600798e */ /* 0x0007e2000c10e786 */
[----:B------:R-:W-:Y:S02]  /*6cd0*/  IMAD R173, R173, 0x38, RZ ;  /* 0x00000038adad7824 */ /* 0x000fe400078e02ff */
[----:B------:R-:W-:Y:S01]  /*6ce0*/  IMAD.IADD R156, R194, 0x1, R156 ;  /* 0x00000001c29c7824 */ /* 0x000fe200078e029c */
        /* <DEDUP_REMOVED lines=21> */
[CC--:B--2---:R-:W-:Y:S02]  /*6e40*/  LEA R6, P1, R0.reuse, R184.reuse, 0x2 ;  /* 0x000000b800067211 */ /* 0x0c4fe400078210ff */
[CC--:B------:R-:W-:Y:S02]  /*6e50*/  LEA R10, P0, R173.reuse, R184.reuse, 0x2 ;  /* 0x000000b8ad0a7211 */ /* 0x0c0fe400078010ff */
[-C--:B------:R-:W-:Y:S02]  /*6e60*/  LEA.HI.X.SX32 R7, R0, R185.reuse, 0x2, P1 ;  /* 0x000000b900077211 */ /* 0x080fe400008f16ff */
[-C--:B---3--:R-:W-:Y:S02]  /*6e70*/  LEA.HI.X.SX32 R11, R173, R185.reuse, 0x2, P0 ;  /* 0x000000b9ad0b7211 */ /* 0x088fe400000f16ff */
[-C--:B------:R-:W-:Y:S01]  /*6e80*/  LEA R4, P1, R225, R184.reuse, 0x2 ;  /* 0x000000b8e1047211 */ /* 0x080fe200078210ff */
[----:B------:R2:W-:Y:S01]  /*6e90*/  RED.E.ADD.F32.FTZ.RN.STRONG.GPU [R6.64], R19 ;  /* 0x000000130600798e */ /* 0x0005e2000c10e786 */
[----:B------:R-:W-:Y:S02]  /*6ea0*/  IADD3 R0, R245, 0x40, RZ ;  /* 0x00000040f5007810 */ /* 0x000fe40007ffe0ff */
[-C--:B------:R-:W-:Y:S01]  /*6eb0*/  LEA.HI.X.SX32 R5, R225, R185.reuse, 0x2, P1 ;  /* 0x000000b9e1057211 */ /* 0x080fe200008f16ff */
[----:B------:R3:W-:Y:S01]  /*6ec0*/  RED.E.ADD.F32.FTZ.RN.STRONG.GPU [R10.64], R12 ;  /* 0x0000000c0a00798e */ /* 0x0007e2000c10e786 */
[C---:B----4-:R-:W-:Y:S01]  /*6ed0*/  IADD3 R17, R245.reuse, 0x60, RZ ;  /* 0x00000060f5117810 */ /* 0x050fe20007ffe0ff */
[C---:B------:R-:W-:Y:S01]  /*6ee0*/  IMAD.IADD R0, R194.reuse, 0x1, R0 ;  /* 0x00000001c2007824 */ /* 0x040fe200078e0200 */
[C---:B------:R-:W-:Y:S03]  /*6ef0*/  IADD3 R16, R245.reuse, 0x60, RZ ;  /* 0x00000060f5107810 */ /* 0x040fe60007ffe0ff */
        /* <DEDUP_REMOVED lines=8> */
[C---:B---3--:R-:W-:Y:S03]  /*6f80*/  IADD3 R12, R245.reuse, 0x80, RZ ;  /* 0x00000080f50c7810 */ /* 0x048fe60007ffe0ff */
[----:B------:R3:W-:Y:S02]  /*6f90*/  RED.E.ADD.F32.FTZ.RN.STRONG.GPU [R6.64], R15 ;  /* 0x0000000f0600798e */ /* 0x0007e4000c10e786 */
[----:B------:R-:W-:Y:S02]  /*6fa0*/  IMAD.IADD R12, R194, 0x1, R12 ;  /* 0x00000001c20c7824 */ /* 0x000fe400078e020c */
[----:B------:R-:W-:Y:S04]  /*6fb0*/  RED.E.ADD.F32.FTZ.RN.STRONG.GPU [R184.64+0x100], R68 ;  /* 0x00010044b800798e */ /* 0x000fe8000c10e786 */
[----:B------:R-:W-:Y:S01]  /*6fc0*/  RED.E.ADD.F32.FTZ.RN.STRONG.GPU [R2.64+0x100], R69 ;  /* 0x000100450200798e */ /* 0x000fe2000c10e786 */
[CC--:B-1----:R-:W-:Y:S02]  /*6fd0*/  LEA R8, P2, R224.reuse, R184.reuse, 0x2 ;  /* 0x000000b8e0087211 */ /* 0x0c2fe400078410ff */
        /* <DEDUP_REMOVED lines=89> */
[-C--:B------:R-:W-:Y:S03]  /*7570*/  LEA.HI.X.SX32 R7, R218, R185.reuse, 0x2, P2 ;  /* 0x000000b9da077211 */ /* 0x080fe600010f16ff */
[----:B------:R-:W-:Y:S01]  /*7580*/  RED.E.ADD.F32.FTZ.RN.STRONG.GPU [R10.64], R99 ;  /* 0x000000630a00798e */ /* 0x000fe2000c10e786 */
[CC--:B---3--:R-:W-:Y:S03]  /*7590*/  LEA R2, P0, R228.reuse, R184.reuse, 0x2 ;  /* 0x000000b8e4027211 */ /* 0x0c8fe600078010ff */
[----:B------:R-:W-:Y:S01]  /*75a0*/  RED.E.ADD.F32.FTZ.RN.STRONG.GPU [R8.64], R92 ;  /* 0x0000005c0800798e */ /* 0x000fe2000c10e786 */
[-C--:B------:R-:W-:Y:S03]  /*75b0*/  LEA.HI.X.SX32 R3, R228, R185.reuse, 0x2, P0 ;  /* 0x000000b9e4037211 */ /* 0x080fe600000f16ff */
[----:B------:R-:W-:Y:S01]  /*75c0*/  RED.E.ADD.F32.FTZ.RN.STRONG.GPU [R6.64], R93 ;  /* 0x0000005d0600798e */ /* 0x000fe2000c10e786 */
[----:B------:R-:W-:Y:S02]  /*75d0*/  ISETP.NE.U32.AND P0, PT, R0, 0x1, PT ;  /* 0x000000010000780c */ /* 0x000fe40003f05070 */
[----:B------:R-:W-:Y:S01]  /*75e0*/  @P4 IADD3 R0, P2, R205, -0x100, RZ ;  /* 0xffffff00cd004810 */ /* 0x000fe20007f5e0ff */
[----:B------:R-:W-:Y:S04]  /*75f0*/  LDSM.16.MT88.4 R8, [R168] ;  /* 0x00000000a808783b */ /* 0x000fe80000004200 */
        /* <DEDUP_REMOVED lines=240> */
.L_x_765:
        /* <DEDUP_REMOVED lines=15> */
.L_x_766:
[----:B------:R-:W2:Y:S01]  /*85f0*/  LDL R6, [R1+0x10] ;  /* 0x0000100001067983 */ /* 0x000ea20000100800 */
[----:B------:R-:W-:Y:S01]  /*8600*/  SHF.R.S32.HI R24, RZ, 0x1f, R244 ;  /* 0x0000001fff187819 */ /* 0x000fe200000114f4 */
[----:B------:R-:W-:Y:S01]  /*8610*/  BSSY B0, `(.L_x_767) ;  /* 0x000002c000007945 */ /* 0x000fe20003800000 */
[----:B------:R-:W-:Y:S01]  /*8620*/  MOV R22, R196 ;  /* 0x000000c400167202 */ /* 0x000fe20000000f00 */
[----:B------:R-:W-:Y:S01]  /*8630*/  BAR.SYNC.DEFER_BLOCKING 0x0 ;  /* 0x0000000000007b1d */ /* 0x000fe20000010000 */
[----:B------:R-:W-:Y:S01]  /*8640*/  MOV R23, R197 ;  /* 0x000000c500177202 */ /* 0x000fe20000000f00 */
[----:B------:R-:W-:Y:S01]  /*8650*/  IMAD R0, R24, c[0x0][0x3a0], RZ ;  /* 0x0000e80018007a24 */ /* 0x000fe200078e02ff */
[----:B------:R-:W-:Y:S02]  /*8660*/  SHF.R.S32.HI R26, RZ, 0x1f, R248 ;  /* 0x0000001fff1a7819 */ /* 0x000fe400000114f8 */
[----:B------:R-:W-:Y:S01]  /*8670*/  SHF.R.S32.HI R64, RZ, 0x1f, R247 ;  /* 0x0000001fff407819 */ /* 0x000fe200000114f7 */
[----:B------:R-:W-:-:S04]  /*8680*/  IMAD.WIDE.U32 R2, R244, c[0x0][0x3a0], R22 ;  /* 0x0000e800f4027a25 */ /* 0x000fc800078e0016 */
[----:B------:R-:W-:Y:S01]  /*8690*/  IMAD R0, R244, c[0x0][0x3a4], R0 ;  /* 0x0000e900f4007a24 */ /* 0x000fe200078e0200 */
[----:B------:R-:W-:-:S04]  /*86a0*/  IADD3 R2, P0, R4, R2, RZ ;  /* 0x0000000204027210 */ /* 0x000fc80007f1e0ff */
[----:B------:R-:W-:Y:S01]  /*86b0*/  IADD3.X R3, R5, R3, R0, P0, !PT ;  /* 0x0000000305037210 */ /* 0x000fe200007fe400 */
[----:B------:R-:W-:-:S04]  /*86c0*/  IMAD R0, R26, c[0x0][0x3b8], RZ ;  /* 0x0000ee001a007a24 */ /* 0x000fc800078e02ff */
[C---:B------:R-:W-:Y:S02]  /*86d0*/  IMAD R0, R248.reuse, c[0x0][0x3bc], R0 ;  /* 0x0000ef00f8007a24 */ /* 0x040fe400078e0200 */
[----:B------:R-:W-:Y:S01]  /*86e0*/  IMAD.WIDE.U32 R4, R248, c[0x0][0x3b8], R2 ;  /* 0x0000ee00f8047a25 */ /* 0x000fe200078e0002 */
[----:B------:R1:W3:Y:S04]  /*86f0*/  LDS.128 R36, [R187+0x13000] ;  /* 0x01300000bb247984 */ /* 0x0002e80000000c00 */
[----:B------:R-:W-:Y:S01]  /*8700*/  IADD3 R20, R0, R5, RZ ;  /* 0x0000000500147210 */ /* 0x000fe20007ffe0ff */
        /* <DEDUP_REMOVED lines=8> */
[----:B--2---:R-:W-:-:S05]  /*8790*/  IMAD R21, R6, -0x40, R195 ;  /* 0xffffffc006157824 */ /* 0x004fca00078e02c3 */
[----:B------:R-:W-:-:S13]  /*87a0*/  ISETP.GE.AND P4, PT, R247, R21, PT ;  /* 0x00000015f700720c */ /* 0x000fda0003f86270 */
        /* <DEDUP_REMOVED lines=18> */
.L_x_768:
[----:B-1-34-:R-:W-:Y:S05]  /*88d0*/  BSYNC B0 ;  /* 0x0000000000007941 */ /* 0x01afea0003800000 */
.L_x_767:
        /* <DEDUP_REMOVED lines=20> */
.L_x_770:
[----:B------:R-:W-:Y:S05]  /*8a20*/  BSYNC B0 ;  /* 0x0000000000007941 */ /* 0x000fea0003800000 */
.L_x_769:
        /* <DEDUP_REMOVED lines=25> */
.L_x_772:
[----:B------:R-:W-:Y:S05]  /*8bc0*/  BSYNC B0 ;  /* 0x0000000000007941 */ /* 0x000fea0003800000 */
.L_x_771:
        /* <DEDUP_REMOVED lines=17> */
.L_x_743:
[----:B------:R-:W-:Y:S05]  /*8ce0*/  BSYNC B1 ;  /* 0x0000000000017941 */ /* 0x000fea0003800000 */
.L_x_729:
[----:B------:R-:W4:Y:S02]  /*8cf0*/  LDL.LU R0, [R1+0x10] ;  /* 0x0000100001007983 */ /* 0x000f240000300800 */
[----:B----4-:R-:W-:-:S04]  /*8d00*/  IADD3 R0, R0, c[0x0][0xc], RZ ;  /* 0x0000030000007a10 */ /* 0x010fc80007ffe0ff */
[----:B------:R-:W-:Y:S01]  /*8d10*/  ISETP.GE.AND P0, PT, R0, UR4, PT ;  /* 0x0000000400007c0c */ /* 0x000fe2000bf06270 */
[----:B------:R4:W-:-:S12]  /*8d20*/  STL [R1+0x10], R0 ;  /* 0x0000100001007387 */ /* 0x0009d80000100800 */
[----:B------:R-:W-:Y:S01]  /*8d30*/  @P0 CALL.REL.NOINC `(.L_x_773) ;  /* 0x0000001000000944 */ /* 0x000fe20003c00000 */
[----:B------:R-:W-:Y:S05]  /*8d40*/  BRA `(.L_x_774) ;  /* 0xffff7bc000007947 */ /* 0x000fea000383ffff */
.L_x_773:
[----:B------:R-:W-:Y:S05]  /*8d50*/  EXIT ;  /* 0x000000000000794d */ /* 0x000fea0003800000 */
.L_x_775:
        /* <DEDUP_REMOVED lines=10> */
.L_x_819:


//--------------------- .text._ZN5flash25flash_bwd_dot_do_o_kernelILb0E23Flash_bwd_kernel_traitsILi192ELi64ELi64ELi8ELi4ELi2ELi2ELb0ELb0EN7cutlass10bfloat16_tE19Flash_kernel_traitsILi192ELi64ELi64ELi8ES3_EEEEvNS_16Flash_bwd_paramsE --------------------------
	.section	.text._ZN5flash25flash_bwd_dot_do_o_kernelILb0E23Flash_bwd_kernel_traitsILi192ELi64ELi64ELi8ELi4ELi2ELi2ELb0ELb0EN7cutlass10bfloat16_tE19Flash_kernel_traitsILi192ELi64ELi64ELi8ES3_EEEEvNS_16Flash_bwd_paramsE,"ax",@progbits
	.sectioninfo	@"SHI_REGISTERS=62"
	.align	128
        .global         _ZN5flash25flash_bwd_dot_do_o_kernelILb0E23Flash_bwd_kernel_traitsILi192ELi64ELi64ELi8ELi4ELi2ELi2ELb0ELb0EN7cutlass10bfloat16_tE19Flash_kernel_traitsILi192ELi64ELi64ELi8ES3_EEEEvNS_16Flash_bwd_paramsE
        .type           _ZN5flash25flash_bwd_dot_do_o_kernelILb0E23Flash_bwd_kernel_traitsILi192ELi64ELi64ELi8ELi4ELi2ELi2ELb0ELb0EN7cutlass10bfloat16_tE19Flash_kernel_traitsILi192ELi64ELi64ELi8ES3_EEEEvNS_16Flash_bwd_paramsE,@function
        .size           _ZN5flash25flash_bwd_dot_do_o_kernelILb0E23Flash_bwd_kernel_traitsILi192ELi64ELi64ELi8ELi4ELi2ELi2ELb0ELb0EN7cutlass10bfloat16_tE19Flash_kernel_traitsILi192ELi64ELi64ELi8ES3_EEEEvNS_16Flash_bwd_paramsE,(.L_x_820 - _ZN5flash25flash_bwd_dot_do_o_kernelILb0E23Flash_bwd_kernel_traitsILi192ELi64ELi64ELi8ELi4ELi2ELi2ELb0ELb0EN7cutlass10bfloat16_tE19Flash_kernel_traitsILi192ELi64ELi64ELi8ES3_EEEEvNS_16Flash_bwd_paramsE)
        .other          _ZN5flash25flash_bwd_dot_do_o_kernelILb0E23Flash_bwd_kernel_traitsILi192ELi64ELi64ELi8ELi4ELi2ELi2ELb0ELb0EN7cutlass10bfloat16_tE19Flash_kernel_traitsILi192ELi64ELi64ELi8ES3_EEEEvNS_16Flash_bwd_paramsE,@"STO_CUDA_ENTRY STV_DEFAULT"
_ZN5flash25flash_bwd_dot_do_o_kernelILb0E23Flash_bwd_kernel_traitsILi192ELi64ELi64ELi8ELi4ELi2ELi2ELb0ELb0EN7cutlass10bfloat16_tE19Flash_kernel_traitsILi192ELi64ELi64ELi8ES3_EEEEvNS_16Flash_bwd_paramsE:
.text._ZN5flash25flash_bwd_dot_do_o_kernelILb0E23Flash_bwd_kernel_traitsILi192ELi64ELi64ELi8ELi4ELi2ELi2ELb0ELb0EN7cutlass10bfloat16_tE19Flash_kernel_traitsILi192ELi64ELi64ELi8ES3_EEEEvNS_16Flash_bwd_paramsE:
        /* <DEDUP_REMOVED lines=50> */
.L_x_776:
[----:B01----:R-:W-:-:S04]  /*0320*/  IMAD R2, R6, c[0x0][0x1c0], R11 ;  /* 0x0000700006027a24 */ /* 0x003fc800078e020b */
[----:B------:R-:W-:Y:S02]  /*0330*/  IMAD R2, R2, c[0x0][0x224], RZ ;  /* 0x0000890002027a24 */ /* 0x000fe400078e02ff */
.L_x_777:
        /* <DEDUP_REMOVED lines=61> */
.L_x_779:
[----:B------:R-:W-:Y:S05]  /*0710*/  BSYNC B0 ;  /* 0x0000000000007941 */ /* 0x000fea0003800000 */
.L_x_778:
        /* <DEDUP_REMOVED lines=18> */
.L_x_781:
[----:B------:R-:W-:Y:S05]  /*0840*/  BSYNC B0 ;  /* 0x0000000000007941 */ /* 0x000fea0003800000 */
.L_x_780:
        /* <DEDUP_REMOVED lines=25> */
.L_x_783:
[----:B------:R-:W-:Y:S05]  /*09e0*/  BSYNC B0 ;  /* 0x0000000000007941 */ /* 0x000fea0003800000 */
.L_x_782:
        /* <DEDUP_REMOVED lines=23> */
.L_x_785:
[----:B------:R-:W-:Y:S05]  /*0b60*/  BSYNC B0 ;  /* 0x0000000000007941 */ /* 0x000fea0003800000 */
.L_x_784:
        /* <DEDUP_REMOVED lines=168> */
.L_x_786:
        /* <DEDUP_REMOVED lines=9> */
.L_x_820:


//--------------------- .text._ZN5flash25flash_bwd_dot_do_o_kernelILb1E23Flash_bwd_kernel_traitsILi192ELi64ELi64ELi8ELi4ELi2ELi2ELb0ELb0EN7cutlass10bfloat16_tE19Flash_kernel_traitsILi192ELi64ELi64ELi8ES3_EEEEvNS_16Flash_bwd_paramsE --------------------------
	.section	.text._ZN5flash25flash_bwd_dot_do_o_kernelILb1E23Flash_bwd_kernel_traitsILi192ELi64ELi64ELi8ELi4ELi2ELi2ELb0ELb0EN7cutlass10bfloat16_tE19Flash_kernel_traitsILi192ELi64ELi64ELi8ES3_EEEEvNS_16Flash_bwd_paramsE,"ax",@progbits
	.sectioninfo	@"SHI_REGISTERS=65"
	.align	128
        .global         _ZN5flash25flash_bwd_dot_do_o_kernelILb1E23Flash_bwd_kernel_traitsILi192ELi64ELi64ELi8ELi4ELi2ELi2ELb0ELb0EN7cutlass10bfloat16_tE19Flash_kernel_traitsILi192ELi64ELi64ELi8ES3_EEEEvNS_16Flash_bwd_paramsE
        .type           _ZN5flash25flash_bwd_dot_do_o_kernelILb1E23Flash_bwd_kernel_traitsILi192ELi64ELi64ELi8ELi4ELi2ELi2ELb0ELb0EN7cutlass10bfloat16_tE19Flash_kernel_traitsILi192ELi64ELi64ELi8ES3_EEEEvNS_16Flash_bwd_paramsE,@function
        .size           _ZN5flash25flash_bwd_dot_do_o_kernelILb1E23Flash_bwd_kernel_traitsILi192ELi64ELi64ELi8ELi4ELi2ELi2ELb0ELb0EN7cutlass10bfloat16_tE19Flash_kernel_traitsILi192ELi64ELi64ELi8ES3_EEEEvNS_16Flash_bwd_paramsE,(.L_x_821 - _ZN5flash25flash_bwd_dot_do_o_kernelILb1E23Flash_bwd_kernel_traitsILi192ELi64ELi64ELi8ELi4ELi2ELi2ELb0ELb0EN7cutlass10bfloat16_tE19Flash_kernel_traitsILi192ELi64ELi64ELi8ES3_EEEEvNS_16Flash_bwd_paramsE)
        .other          _ZN5flash25flash_bwd_dot_do_o_kernelILb1E23Flash_bwd_kernel_traitsILi192ELi64ELi64ELi8ELi4ELi2ELi2ELb0ELb0EN7cutlass10bfloat16_tE19Flash_kernel_traitsILi192ELi64ELi64ELi8ES3_EEEEvNS_16Flash_bwd_paramsE,@"STO_CUDA_ENTRY STV_DEFAULT"
_ZN5flash25flash_bwd_dot_do_o_kernelILb1E23Flash_bwd_kernel_traitsILi192ELi64ELi64ELi8ELi4ELi2ELi2ELb0ELb0EN7cutlass10bfloat16_tE19Flash_kernel_traitsILi192ELi64ELi64ELi8ES3_EEEEvNS_16Flash_bwd_paramsE:
.text._ZN5flash25flash_bwd_dot_do_o_kernelILb1E23Flash_bwd_kernel_traitsILi192ELi64ELi64ELi8ELi4ELi2ELi2ELb0ELb0EN7cutlass10bfloat16_tE19Flash_kernel_traitsILi192ELi64ELi64ELi8ES3_EEEEvNS_16Flash_bwd_paramsE:
        /* <DEDUP_REMOVED lines=85> */
.L_x_787:
[----:B-1----:R-:W-:-:S04]  /*0550*/  IMAD R0, R7, c[0x0][0x1c0], R58 ;  /* 0x0000700007007a24 */ /* 0x002fc800078e023a */
[----:B------:R-:W-:Y:S02]  /*0560*/  IMAD R0, R0, c[0x0][0x224], RZ ;  /* 0x0000890000007a24 */ /* 0x000fe400078e02ff */
.L_x_788:
        /* <DEDUP_REMOVED lines=72> */
.L_x_790:
[----:B------:R-:W-:Y:S05]  /*09f0*/  BSYNC B0 ;  /* 0x0000000000007941 */ /* 0x000fea0003800000 */
.L_x_789:
        /* <DEDUP_REMOVED lines=18> */
.L_x_792:
[----:B------:R-:W-:Y:S05]  /*0b20*/  BSYNC B0 ;  /* 0x0000000000007941 */ /* 0x000fea0003800000 */
.L_x_791:
        /* <DEDUP_REMOVED lines=24> */
.L_x_794:
[----:B------:R-:W-:Y:S05]  /*0cb0*/  BSYNC B0 ;  /* 0x0000000000007941 */ /* 0x000fea0003800000 */
.L_x_793:
        /* <DEDUP_REMOVED lines=25> */
.L_x_796:
[----:B------:R-:W-:Y:S05]  /*0e50*/  BSYNC B0 ;  /* 0x0000000000007941 */ /* 0x000fea0003800000 */
.L_x_795:
        /* <DEDUP_REMOVED lines=186> */
.L_x_797:
        /* <DEDUP_REMOVED lines=16> */
.L_x_821:


//--------------------- .nv.shared._ZN5flash44flash_bwd_dq_dk_dv_loop_seqk_parallel_kernelI23Flash_bwd_kernel_traitsILi192ELi64ELi64ELi8ELi4ELi2ELi2ELb1ELb1EN7cutlass10bfloat16_tE19Flash_kernel_traitsILi192ELi64ELi64ELi8ES3_EELb0ELb1ELb0ELb0ELb0ELb0ELb0EEEvNS_16Flash_bwd_paramsE --------------------------
	.section	.nv.shared._ZN5flash44flash_bwd_dq_dk_dv_loop_seqk_parallel_kernelI23Flash_bwd_kernel_traitsILi192ELi64ELi64ELi8ELi4ELi2ELi2ELb1ELb1EN7cutlass10bfloat16_tE19Flash_kernel_traitsILi192ELi64ELi64ELi8ES3_EELb0ELb1ELb0ELb0ELb0ELb0ELb0EEEvNS_16Flash_bwd_paramsE,"aw",@nobits
	.sectionflags	@""
	.align	16


//--------------------- .nv.global                --------------------------
	.section	.nv.global,"aw",@nobits
.nv.global:
	.type		_ZN73_INTERNAL_f87d3d6e_37_flash_bwd_hdim192_bf16_causal_sm80_cu_a6473388_29154cute1_E,@object
	.size		_ZN73_INTERNAL_f87d3d6e_37_flash_bwd_hdim192_bf16_causal_sm80_cu_a6473388_29154cute1_E,(_ZN73_INTERNAL_f87d3d6e_37_flash_bwd_hdim192_bf16_causal_sm80_cu_a6473388_29154cuda3std3__45__cpo6cbeginE - _ZN73_INTERNAL_f87d3d6e_37_flash_bwd_hdim192_bf16_causal_sm80_cu_a6473388_29154cute1_E)
_ZN73_INTERNAL_f87d3d6e_37_flash_bwd_hdim192_bf16_causal_sm80_cu_a6473388_29154cute1_E:
	.zero		1
	.type		_ZN73_INTERNAL_f87d3d6e_37_flash_bwd_hdim192_bf16_causal_sm80_cu_a6473388_29154cuda3std3__45__cpo6cbeginE,@object
	.size		_ZN73_INTERNAL_f87d3d6e_37_flash_bwd_hdim192_bf16_causal_sm80_cu_a6473388_29154cuda3std3__45__cpo6cbeginE,(_ZN73_INTERNAL_f87d3d6e_37_flash_bwd_hdim192_bf16_causal_sm80_cu_a6473388_29154cuda3std3__48in_placeE - _ZN73_INTERNAL_f87d3d6e_37_flash_bwd_hdim192_bf16_causal_sm80_cu_a6473388_29154cuda3std3__45__cpo6cbeginE)
_ZN73_INTERNAL_f87d3d6e_37_flash_bwd_hdim192_bf16_causal_sm80_cu_a6473388_29154cuda3std3__45__cpo6cbeginE:
	.zero		1
	.type		_ZN73_INTERNAL_f87d3d6e_37_flash_bwd_hdim192_bf16_causal_sm80_cu_a6473388_29154cuda3std3__48in_placeE,@object
	.size		_ZN73_INTERNAL_f87d3d6e_37_flash_bwd_hdim192_bf16_causal_sm80_cu_a6473388_29154cuda3std3__48in_placeE,(_ZN73_INTERNAL_f87d3d6e_37_flash_bwd_hdim192_bf16_causal_sm80_cu_a6473388_29154cuda3std6ranges3__45__cpo9iter_moveE - _ZN73_INTERNAL_f87d3d6e_37_flash_bwd_hdim192_bf16_causal_sm80_cu_a6473388_29154cuda3std3__48in_placeE)
_ZN73_INTERNAL_f87d3d6e_37_flash_bwd_hdim192_bf16_causal_sm80_cu_a6473388_29154cuda3std3__48in_placeE:
	.zero		1
	.type		_ZN73_INTERNAL_f87d3d6e_37_flash_bwd_hdim192_bf16_causal_sm80_cu_a6473388_29154cuda3std6ranges3__45__cpo9iter_moveE,@object
	.size		_ZN73_INTERNAL_f87d3d6e_37_flash_bwd_hdim192_bf16_causal_sm80_cu_a6473388_29154cuda3std6ranges3__45__cpo9iter_moveE,(_ZN73_INTERNAL_f87d3d6e_37_flash_bwd_hdim192_bf16_causal_sm80_cu_a6473388_29154cuda3std3__45__cpo5beginE - _ZN73_INTERNAL_f87d3d6e_37_flash_bwd_hdim192_bf16_causal_sm80_cu_a6473388_29154cuda3std6ranges3__45__cpo9iter_moveE)
_ZN73_INTERNAL_f87d3d6e_37_flash_bwd_hdim192_bf16_causal_sm80_cu_a6473388_29154cuda3std6ranges3__45__cpo9iter_moveE:
	.zero		1
	.type		_ZN73_INTERNAL_f87d3d6e_37_flash_bwd_hdim192_bf16_causal_sm80_cu_a6473388_29154cuda3std3__45__cpo5beginE,@object
	.size		_ZN73_INTERNAL_f87d3d6e_37_flash_bwd_hdim192_bf16_causal_sm80_cu_a6473388_29154cuda3std3__45__cpo5beginE,(_ZN73_INTERNAL_f87d3d6e_37_flash_bwd_hdim192_bf16_causal_sm80_cu_a6473388_29154cuda3std3__475_GLOBAL__N__f87d3d6e_37_flash_bwd_hdim192_bf16_causal_sm80_cu_a6473388_29156ignoreE - _ZN73_INTERNAL_f87d3d6e_37_flash_bwd_hdim192_bf16_causal_sm80_cu_a6473388_29154cuda3std3__45__cpo5beginE)
_ZN73_INTERNAL_f87d3d6e_37_flash_bwd_hdim192_bf16_causal_sm80_cu_a6473388_29154cuda3std3__45__cpo5beginE:
	.zero		1
	.type		_ZN73_INTERNAL_f87d3d6e_37_flash_bwd_hdim192_bf16_causal_sm80_cu_a6473388_29154cuda3std3__475_GLOBAL__N__f87d3d6e_37_flash_bwd_hdim192_bf16_causal_sm80_cu_a6473388_29156ignoreE,@object
	.size		_ZN73_INTERNAL_f87d3d6e_37_flash_bwd_hdim192_bf16_causal_sm80_cu_a6473388_29154cuda3std3__475_GLOBAL__N__f87d3d6e_37_flash_bwd_hdim192_bf16_causal_sm80_cu_a6473388_29156ignoreE,(_ZN73_INTERNAL_f87d3d6e_37_flash_bwd_hdim192_bf16_causal_sm80_cu_a6473388_29154cute7productE - _ZN73_INTERNAL_f87d3d6e_37_flash_bwd_hdim192_bf16_causal_sm80_cu_a6473388_29154cuda3std3__475_GLOBAL__N__f87d3d6e_37_flash_bwd_hdim192_bf16_causal_sm80_cu_a6473388_29156ignoreE)
_ZN73_INTERNAL_f87d3d6e_37_flash_bwd_hdim192_bf16_causal_sm80_cu_a6473388_29154cuda3std3__475_GLOBAL__N__f87d3d6e_37_flash_bwd_hdim192_bf16_causal_sm80_cu_a6473388_29156ignoreE:
	.zero		1
	.type		_ZN73_INTERNAL_f87d3d6e_37_flash_bwd_hdim192_bf16_causal_sm80_cu_a6473388_29154cute7productE,@object
	.size		_ZN73_INTERNAL_f87d3d6e_37_flash_bwd_hdim192_bf16_causal_sm80_cu_a6473388_29154cute7productE,(_ZN73_INTERNAL_f87d3d6e_37_flash_bwd_hdim192_bf16_causal_sm80_cu_a6473388_29154cuda3std3__45__cpo3endE - _ZN73_INTERNAL_f87d3d6e_37_flash_bwd_hdim192_bf16_causal_sm80_cu_a6473388_29154cute7productE)
_ZN73_INTERNAL_f87d3d6e_37_flash_bwd_hdim192_bf16_causal_sm80_cu_a6473388_29154cute7productE:
	.zero		1
	.type		_ZN73_INTERNAL_f87d3d6e_37_flash_bwd_hdim192_bf16_causal_sm80_cu_a6473388_29154cuda3std3__45__cpo3endE,@object
	.size		_ZN73_INTERNAL_f87d3d6e_37_flash_bwd_hdim192_bf16_causal_sm80_cu_a6473388_29154cuda3std3__45__cpo3endE,(_ZN73_INTERNAL_f87d3d6e_37_flash_bwd_hdim192_bf16_causal_sm80_cu_a6473388_29154cuda3std3__419piecewise_constructE - _ZN73_INTERNAL_f87d3d6e_37_flash_bwd_hdim192_bf16_causal_sm80_cu_a6473388_29154cuda3std3__45__cpo3endE)
_ZN73_INTERNAL_f87d3d6e_37_flash_bwd_hdim192_bf16_causal_sm80_cu_a6473388_29154cuda3std3__45__cpo3endE:
	.zero		1
	.type		_ZN73_INTERNAL_f87d3d6e_37_flash_bwd_hdim192_bf16_causal_sm80_cu_a6473388_29154cuda3std3__419piecewise_constructE,@object
	.size		_ZN73_INTERNAL_f87d3d6e_37_flash_bwd_hdim192_bf16_causal_sm80_cu_a6473388_29154cuda3std3__419piecewise_constructE,(_ZN73_INTERNAL_f87d3d6e_37_flash_bwd_hdim192_bf16_causal_sm80_cu_a6473388_29154cuda3std3__45__cpo4cendE - _ZN73_INTERNAL_f87d3d6e_37_flash_bwd_hdim192_bf16_causal_sm80_cu_a6473388_29154cuda3std3__419piecewise_constructE)
_ZN73_INTERNAL_f87d3d6e_37_flash_bwd_hdim192_bf16_causal_sm80_cu_a6473388_29154cuda3std3__419piecewise_constructE:
	.zero		1
	.type		_ZN73_INTERNAL_f87d3d6e_37_flash_bwd_hdim192_bf16_causal_sm80_cu_a6473388_29154cuda3std3__45__cpo4cendE,@object
	.size		_ZN73_INTERNAL_f87d3d6e_37_flash_bwd_hdim192_bf16_causal_sm80_cu_a6473388_29154cuda3std3__45__cpo4cendE,(_ZN73_INTERNAL_f87d3d6e_37_flash_bwd_hdim192_bf16_causal_sm80_cu_a6473388_29154cuda3std6ranges3__45__cpo4swapE - _ZN73_INTERNAL_f87d3d6e_37_flash_bwd_hdim192_bf16_causal_sm80_cu_a6473388_29154cuda3std3__45__cpo4cendE)
_ZN73_INTERNAL_f87d3d6e_37_flash_bwd_hdim192_bf16_causal_sm80_cu_a6473388_29154cuda3std3__45__cpo4cendE:
	.zero		1
	.type		_ZN73_INTERNAL_f87d3d6e_37_flash_bwd_hdim192_bf16_causal_sm80_cu_a6473388_29154cuda3std6ranges3__45__cpo4swapE,@object
	.size		_ZN73_INTERNAL_f87d3d6e_37_flash_bwd_hdim192_bf16_causal_sm80_cu_a6473388_29154cuda3std6ranges3__45__cpo4swapE,(.L_7 - _ZN73_INTERNAL_f87d3d6e_37_flash_bwd_hdim192_bf16_causal_sm80_cu_a6473388_29154cuda3std6ranges3__45__cpo4swapE)
_ZN73_INTERNAL_f87d3d6e_37_flash_bwd_hdim192_bf16_causal_sm80_cu_a6473388_29154cuda3std6ranges3__45__cpo4swapE:
	.zero		1
.L_7:


//--------------------- .nv.shared._ZN5flash44flash_bwd_dq_dk_dv_loop_seqk_parallel_kernelI23Flash_bwd_kernel_traitsILi192ELi64ELi64ELi8ELi4ELi2ELi2ELb1ELb1EN7cutlass10bfloat16_tE19Flash_kernel_traitsILi192ELi64ELi64ELi8ES3_EELb0ELb1ELb0ELb0ELb0ELb1ELb0EEEvNS_16Flash_bwd_paramsE --------------------------
	.section	.nv.shared._ZN5flash44flash_bwd_dq_dk_dv_loop_seqk_parallel_kernelI23Flash_bwd_kernel_traitsILi192ELi64ELi64ELi8ELi4ELi2ELi2ELb1ELb1EN7cutlass10bfloat16_tE19Flash_kernel_traitsILi192ELi64ELi64ELi8ES3_EELb0ELb1ELb0ELb0ELb0ELb1ELb0EEEvNS_16Flash_bwd_paramsE,"aw",@nobits
	.sectionflags	@""
	.align	16


//--------------------- .nv.shared._ZN5flash44flash_bwd_dq_dk_dv_loop_seqk_parallel_kernelI23Flash_bwd_kernel_traitsILi192ELi64ELi64ELi8ELi4ELi2ELi2ELb1ELb1EN7cutlass10bfloat16_tE19Flash_kernel_traitsILi192ELi64ELi64ELi8ES3_EELb0ELb1ELb0ELb1ELb0ELb0ELb0EEEvNS_16Flash_bwd_paramsE --------------------------
	.section	.nv.shared._ZN5flash44flash_bwd_dq_dk_dv_loop_seqk_parallel_kernelI23Flash_bwd_kernel_traitsILi192ELi64ELi64ELi8ELi4ELi2ELi2ELb1ELb1EN7cutlass10bfloat16_tE19Flash_kernel_traitsILi192ELi64ELi64ELi8ES3_EELb0ELb1ELb0ELb1ELb0ELb0ELb0EEEvNS_16Flash_bwd_paramsE,"aw",@nobits
	.sectionflags	@""
	.align	16


//--------------------- .nv.shared._ZN5flash44flash_bwd_dq_dk_dv_loop_seqk_parallel_kernelI23Flash_bwd_kernel_traitsILi192ELi64ELi64ELi8ELi4ELi2ELi2ELb0ELb0EN7cutlass10bfloat16_tE19Flash_kernel_traitsILi192ELi64ELi64ELi8ES3_EELb0ELb1ELb0ELb0ELb0ELb0ELb0EEEvNS_16Flash_bwd_paramsE --------------------------
	.section	.nv.shared._ZN5flash44flash_bwd_dq_dk_dv_loop_seqk_parallel_kernelI23Flash_bwd_kernel_traitsILi192ELi64ELi64ELi8ELi4ELi2ELi2ELb0ELb0EN7cutlass10bfloat16_tE19Flash_kernel_traitsILi192ELi64ELi64ELi8ES3_EELb0ELb1ELb0ELb0ELb0ELb0ELb0EEEvNS_16Flash_bwd_paramsE,"aw",@nobits
	.sectionflags	@""
	.align	16


//--------------------- .nv.shared._ZN5flash44flash_bwd_dq_dk_dv_loop_seqk_parallel_kernelI23Flash_bwd_kernel_traitsILi192ELi64ELi64ELi8ELi4ELi2ELi2ELb0ELb0EN7cutlass10bfloat16_tE19Flash_kernel_traitsILi192ELi64ELi64ELi8ES3_EELb0ELb1ELb0ELb0ELb0ELb1ELb0EEEvNS_16Flash_bwd_paramsE --------------------------
	.section	.nv.shared._ZN5flash44flash_bwd_dq_dk_dv_loop_seqk_parallel_kernelI23Flash_bwd_kernel_traitsILi192ELi64ELi64ELi8ELi4ELi2ELi2ELb0ELb0EN7cutlass10bfloat16_tE19Flash_kernel_traitsILi192ELi64ELi64ELi8ES3_EELb0ELb1ELb0ELb0ELb0ELb1ELb0EEEvNS_16Flash_bwd_paramsE,"aw",@nobits
	.sectionflags	@""
	.align	16


//--------------------- .nv.shared._ZN5flash44flash_bwd_dq_dk_dv_loop_seqk_parallel_kernelI23Flash_bwd_kernel_traitsILi192ELi64ELi64ELi8ELi4ELi2ELi2ELb0ELb0EN7cutlass10bfloat16_tE19Flash_kernel_traitsILi192ELi64ELi64ELi8ES3_EELb0ELb1ELb0ELb1ELb0ELb0ELb0EEEvNS_16Flash_bwd_paramsE --------------------------
	.section	.nv.shared._ZN5flash44flash_bwd_dq_dk_dv_loop_seqk_parallel_kernelI23Flash_bwd_kernel_traitsILi192ELi64ELi64ELi8ELi4ELi2ELi2ELb0ELb0EN7cutlass10bfloat16_tE19Flash_kernel_traitsILi192ELi64ELi64ELi8ES3_EELb0ELb1ELb0ELb1ELb0ELb0ELb0EEEvNS_16Flash_bwd_paramsE,"aw",@nobits
	.sectionflags	@""
	.align	16


//--------------------- .nv.shared._ZN5flash27flash_bwd_convert_dq_kernelI23Flash_bwd_kernel_traitsILi192ELi64ELi64ELi8ELi4ELi2ELi2ELb1ELb1EN7cutlass10bfloat16_tE19Flash_kernel_traitsILi192ELi64ELi64ELi8ES3_EEEEvNS_16Flash_bwd_paramsEi --------------------------
	.section	.nv.shared._ZN5flash27flash_bwd_convert_dq_kernelI23Flash_bwd_kernel_traitsILi192ELi64ELi64ELi8ELi4ELi2ELi2ELb1ELb1EN7cutlass10bfloat16_tE19Flash_kernel_traitsILi192ELi64ELi64ELi8ES3_EEEEvNS_16Flash_bwd_paramsEi,"aw",@nobits
	.sectionflags	@""
	.align	16


//--------------------- .nv.shared._ZN5flash44flash_bwd_dq_dk_dv_loop_seqk_parallel_kernelI23Flash_bwd_kernel_traitsILi192ELi64ELi64ELi8ELi4ELi2ELi2ELb1ELb1EN7cutlass10bfloat16_tE19Flash_kernel_traitsILi192ELi64ELi64ELi8ES3_EELb1ELb1ELb0ELb0ELb0ELb0ELb0EEEvNS_16Flash_bwd_paramsE --------------------------
	.section	.nv.shared._ZN5flash44flash_bwd_dq_dk_dv_loop_seqk_parallel_kernelI23Flash_bwd_kernel_traitsILi192ELi64ELi64ELi8ELi4ELi2ELi2ELb1ELb1EN7cutlass10bfloat16_tE19Flash_kernel_traitsILi192ELi64ELi64ELi8ES3_EELb1ELb1ELb0ELb0ELb0ELb0ELb0EEEvNS_16Flash_bwd_paramsE,"aw",@nobits
	.sectionflags	@""
	.align	16


//--------------------- .nv.shared._ZN5flash44flash_bwd_dq_dk_dv_loop_seqk_parallel_kernelI23Flash_bwd_kernel_traitsILi192ELi64ELi64ELi8ELi4ELi2ELi2ELb1ELb1EN7cutlass10bfloat16_tE19Flash_kernel_traitsILi192ELi64ELi64ELi8ES3_EELb0ELb1ELb0ELb0ELb0ELb0ELb1EEEvNS_16Flash_bwd_paramsE --------------------------
	.section	.nv.shared._ZN5flash44flash_bwd_dq_dk_dv_loop_seqk_parallel_kernelI23Flash_bwd_kernel_traitsILi192ELi64ELi64ELi8ELi4ELi2ELi2ELb1ELb1EN7cutlass10bfloat16_tE19Flash_kernel_traitsILi192ELi64ELi64ELi8ES3_EELb0ELb1ELb0ELb0ELb0ELb0ELb1EEEvNS_16Flash_bwd_paramsE,"aw",@nobits
	.sectionflags	@""
	.align	16


//--------------------- .nv.shared._ZN5flash44flash_bwd_dq_dk_dv_loop_seqk_parallel_kernelI23Flash_bwd_kernel_traitsILi192ELi64ELi64ELi8ELi4ELi2ELi2ELb1ELb1EN7cutlass10bfloat16_tE19Flash_kernel_traitsILi192ELi64ELi64ELi8ES3_EELb1ELb1ELb0ELb0ELb0ELb1ELb0EEEvNS_16Flash_bwd_paramsE --------------------------
	.section	.nv.shared._ZN5flash44flash_bwd_dq_dk_dv_loop_seqk_parallel_kernelI23Flash_bwd_kernel_traitsILi192ELi64ELi64ELi8ELi4ELi2ELi2ELb1ELb1EN7cutlass10bfloat16_tE19Flash_kernel_traitsILi192ELi64ELi64ELi8ES3_EELb1ELb1ELb0ELb0ELb0ELb1ELb0EEEvNS_16Flash_bwd_paramsE,"aw",@nobits
	.sectionflags	@""
	.align	16


//--------------------- .nv.shared._ZN5flash44flash_bwd_dq_dk_dv_loop_seqk_parallel_kernelI23Flash_bwd_kernel_traitsILi192ELi64ELi64ELi8ELi4ELi2ELi2ELb1ELb1EN7cutlass10bfloat16_tE19Flash_kernel_traitsILi192ELi64ELi64ELi8ES3_EELb0ELb1ELb0ELb0ELb0ELb1ELb1EEEvNS_16Flash_bwd_paramsE --------------------------
	.section	.nv.shared._ZN5flash44flash_bwd_dq_dk_dv_loop_seqk_parallel_kernelI23Flash_bwd_kernel_traitsILi192ELi64ELi64ELi8ELi4ELi2ELi2ELb1ELb1EN7cutlass10bfloat16_tE19Flash_kernel_traitsILi192ELi64ELi64ELi8ES3_EELb0ELb1ELb0ELb0ELb0ELb1ELb1EEEvNS_16Flash_bwd_paramsE,"aw",@nobits
	.sectionflags	@""
	.align	16


//--------------------- .nv.shared._ZN5flash44flash_bwd_dq_dk_dv_loop_seqk_parallel_kernelI23Flash_bwd_kernel_traitsILi192ELi64ELi64ELi8ELi4ELi2ELi2ELb1ELb1EN7cutlass10bfloat16_tE19Flash_kernel_traitsILi192ELi64ELi64ELi8ES3_EELb1ELb1ELb0ELb1ELb0ELb0ELb0EEEvNS_16Flash_bwd_paramsE --------------------------
	.section	.nv.shared._ZN5flash44flash_bwd_dq_dk_dv_loop_seqk_parallel_kernelI23Flash_bwd_kernel_traitsILi192ELi64ELi64ELi8ELi4ELi2ELi2ELb1ELb1EN7cutlass10bfloat16_tE19Flash_kernel_traitsILi192ELi64ELi64ELi8ES3_EELb1ELb1ELb0ELb1ELb0ELb0ELb0EEEvNS_16Flash_bwd_paramsE,"aw",@nobits
	.sectionflags	@""
	.align	16


//--------------------- .nv.shared._ZN5flash44flash_bwd_dq_dk_dv_loop_seqk_parallel_kernelI23Flash_bwd_kernel_traitsILi192ELi64ELi64ELi8ELi4ELi2ELi2ELb1ELb1EN7cutlass10bfloat16_tE19Flash_kernel_traitsILi192ELi64ELi64ELi8ES3_EELb0ELb1ELb0ELb1ELb0ELb0ELb1EEEvNS_16Flash_bwd_paramsE --------------------------
	.section	.nv.shared._ZN5flash44flash_bwd_dq_dk_dv_loop_seqk_parallel_kernelI23Flash_bwd_kernel_traitsILi192ELi64ELi64ELi8ELi4ELi2ELi2ELb1ELb1EN7cutlass10bfloat16_tE19Flash_kernel_traitsILi192ELi64ELi64ELi8ES3_EELb0ELb1ELb0ELb1ELb0ELb0ELb1EEEvNS_16Flash_bwd_paramsE,"aw",@nobits
	.sectionflags	@""
	.align	16


//--------------------- .nv.shared._ZN5flash25flash_bwd_dot_do_o_kernelILb0E23Flash_bwd_kernel_traitsILi192ELi64ELi64ELi8ELi4ELi2ELi2ELb1ELb1EN7cutlass10bfloat16_tE19Flash_kernel_traitsILi192ELi64ELi64ELi8ES3_EEEEvNS_16Flash_bwd_paramsE --------------------------
	.section	.nv.shared._ZN5flash25flash_bwd_dot_do_o_kernelILb0E23Flash_bwd_kernel_traitsILi192ELi64ELi64ELi8ELi4ELi2ELi2ELb1ELb1EN7cutlass10bfloat16_tE19Flash_kernel_traitsILi192ELi64ELi64ELi8ES3_EEEEvNS_16Flash_bwd_paramsE,"aw",@nobits
	.sectionflags	@""
	.align	16


//--------------------- .nv.shared._ZN5flash25flash_bwd_dot_do_o_kernelILb1E23Flash_bwd_kernel_traitsILi192ELi64ELi64ELi8ELi4ELi2ELi2ELb1ELb1EN7cutlass10bfloat16_tE19Flash_kernel_traitsILi192ELi64ELi64ELi8ES3_EEEEvNS_16Flash_bwd_paramsE --------------------------
	.section	.nv.shared._ZN5flash25flash_bwd_dot_do_o_kernelILb1E23Flash_bwd_kernel_traitsILi192ELi64ELi64ELi8ELi4ELi2ELi2ELb1ELb1EN7cutlass10bfloat16_tE19Flash_kernel_traitsILi192ELi64ELi64ELi8ES3_EEEEvNS_16Flash_bwd_paramsE,"aw",@nobits
	.sectionflags	@""
	.align	16


//--------------------- .nv.shared._ZN5flash27flash_bwd_convert_dq_kernelI23Flash_bwd_kernel_traitsILi192ELi64ELi64ELi8ELi4ELi2ELi2ELb0ELb0EN7cutlass10bfloat16_tE19Flash_kernel_traitsILi192ELi64ELi64ELi8ES3_EEEEvNS_16Flash_bwd_paramsEi --------------------------
	.section	.nv.shared._ZN5flash27flash_bwd_convert_dq_kernelI23Flash_bwd_kernel_traitsILi192ELi64ELi64ELi8ELi4ELi2ELi2ELb0ELb0EN7cutlass10bfloat16_tE19Flash_kernel_traitsILi192ELi64ELi64ELi8ES3_EEEEvNS_16Flash_bwd_paramsEi,"aw",@nobits
	.sectionflags	@""
	.align	16


//--------------------- .nv.shared._ZN5flash44flash_bwd_dq_dk_dv_loop_seqk_parallel_kernelI23Flash_bwd_kernel_traitsILi192ELi64ELi64ELi8ELi4ELi2ELi2ELb0ELb0EN7cutlass10bfloat16_tE19Flash_kernel_traitsILi192ELi64ELi64ELi8ES3_EELb1ELb1ELb0ELb0ELb0ELb0ELb0EEEvNS_16Flash_bwd_paramsE --------------------------
	.section	.nv.shared._ZN5flash44flash_bwd_dq_dk_dv_loop_seqk_parallel_kernelI23Flash_bwd_kernel_traitsILi192ELi64ELi64ELi8ELi4ELi2ELi2ELb0ELb0EN7cutlass10bfloat16_tE19Flash_kernel_traitsILi192ELi64ELi64ELi8ES3_EELb1ELb1ELb0ELb0ELb0ELb0ELb0EEEvNS_16Flash_bwd_paramsE,"aw",@nobits
	.sectionflags	@""
	.align	16


//--------------------- .nv.shared._ZN5flash44flash_bwd_dq_dk_dv_loop_seqk_parallel_kernelI23Flash_bwd_kernel_traitsILi192ELi64ELi64ELi8ELi4ELi2ELi2ELb0ELb0EN7cutlass10bfloat16_tE19Flash_kernel_traitsILi192ELi64ELi64ELi8ES3_EELb0ELb1ELb0ELb0ELb0ELb0ELb1EEEvNS_16Flash_bwd_paramsE --------------------------
	.section	.nv.shared._ZN5flash44flash_bwd_dq_dk_dv_loop_seqk_parallel_kernelI23Flash_bwd_kernel_traitsILi192ELi64ELi64ELi8ELi4ELi2ELi2ELb0ELb0EN7cutlass10bfloat16_tE19Flash_kernel_traitsILi192ELi64ELi64ELi8ES3_EELb0ELb1ELb0ELb0ELb0ELb0ELb1EEEvNS_16Flash_bwd_paramsE,"aw",@nobits
	.sectionflags	@""
	.align	16


//--------------------- .nv.shared._ZN5flash44flash_bwd_dq_dk_dv_loop_seqk_parallel_kernelI23Flash_bwd_kernel_traitsILi192ELi64ELi64ELi8ELi4ELi2ELi2ELb0ELb0EN7cutlass10bfloat16_tE19Flash_kernel_traitsILi192ELi64ELi64ELi8ES3_EELb1ELb1ELb0ELb0ELb0ELb1ELb0EEEvNS_16Flash_bwd_paramsE --------------------------
	.section	.nv.shared._ZN5flash44flash_bwd_dq_dk_dv_loop_seqk_parallel_kernelI23Flash_bwd_kernel_traitsILi192ELi64ELi64ELi8ELi4ELi2ELi2ELb0ELb0EN7cutlass10bfloat16_tE19Flash_kernel_traitsILi192ELi64ELi64ELi8ES3_EELb1ELb1ELb0ELb0ELb0ELb1ELb0EEEvNS_16Flash_bwd_paramsE,"aw",@nobits
	.sectionflags	@""
	.align	16


//--------------------- .nv.shared._ZN5flash44flash_bwd_dq_dk_dv_loop_seqk_parallel_kernelI23Flash_bwd_kernel_traitsILi192ELi64ELi64ELi8ELi4ELi2ELi2ELb0ELb0EN7cutlass10bfloat16_tE19Flash_kernel_traitsILi192ELi64ELi64ELi8ES3_EELb0ELb1ELb0ELb0ELb0ELb1ELb1EEEvNS_16Flash_bwd_paramsE --------------------------
	.section	.nv.shared._ZN5flash44flash_bwd_dq_dk_dv_loop_seqk_parallel_kernelI23Flash_bwd_kernel_traitsILi192ELi64ELi64ELi8ELi4ELi2ELi2ELb0ELb0EN7cutlass10bfloat16_tE19Flash_kernel_traitsILi192ELi64ELi64ELi8ES3_EELb0ELb1ELb0ELb0ELb0ELb1ELb1EEEvNS_16Flash_bwd_paramsE,"aw",@nobits
	.sectionflags	@""
	.align	16


//--------------------- .nv.shared._ZN5flash44flash_bwd_dq_dk_dv_loop_seqk_parallel_kernelI23Flash_bwd_kernel_traitsILi192ELi64ELi64ELi8ELi4ELi2ELi2ELb0ELb0EN7cutlass10bfloat16_tE19Flash_kernel_traitsILi192ELi64ELi64ELi8ES3_EELb1ELb1ELb0ELb1ELb0ELb0ELb0EEEvNS_16Flash_bwd_paramsE --------------------------
	.section	.nv.shared._ZN5flash44flash_bwd_dq_dk_dv_loop_seqk_parallel_kernelI23Flash_bwd_kernel_traitsILi192ELi64ELi64ELi8ELi4ELi2ELi2ELb0ELb0EN7cutlass10bfloat16_tE19Flash_kernel_traitsILi192ELi64ELi64ELi8ES3_EELb1ELb1ELb0ELb1ELb0ELb0ELb0EEEvNS_16Flash_bwd_paramsE,"aw",@nobits
	.sectionflags	@""
	.align	16


//--------------------- .nv.shared._ZN5flash44flash_bwd_dq_dk_dv_loop_seqk_parallel_kernelI23Flash_bwd_kernel_traitsILi192ELi64ELi64ELi8ELi4ELi2ELi2ELb0ELb0EN7cutlass10bfloat16_tE19Flash_kernel_traitsILi192ELi64ELi64ELi8ES3_EELb0ELb1ELb0ELb1ELb0ELb0ELb1EEEvNS_16Flash_bwd_paramsE --------------------------
	.section	.nv.shared._ZN5flash44flash_bwd_dq_dk_dv_loop_seqk_parallel_kernelI23Flash_bwd_kernel_traitsILi192ELi64ELi64ELi8ELi4ELi2ELi2ELb0ELb0EN7cutlass10bfloat16_tE19Flash_kernel_traitsILi192ELi64ELi64ELi8ES3_EELb0ELb1ELb0ELb1ELb0ELb0ELb1EEEvNS_16Flash_bwd_paramsE,"aw",@nobits
	.sectionflags	@""
	.align	16


//--------------------- .nv.shared._ZN5flash25flash_bwd_dot_do_o_kernelILb0E23Flash_bwd_kernel_traitsILi192ELi64ELi64ELi8ELi4ELi2ELi2ELb0ELb0EN7cutlass10bfloat16_tE19Flash_kernel_traitsILi192ELi64ELi64ELi8ES3_EEEEvNS_16Flash_bwd_paramsE --------------------------
	.section	.nv.shared._ZN5flash25flash_bwd_dot_do_o_kernelILb0E23Flash_bwd_kernel_traitsILi192ELi64ELi64ELi8ELi4ELi2ELi2ELb0ELb0EN7cutlass10bfloat16_tE19Flash_kernel_traitsILi192ELi64ELi64ELi8ES3_EEEEvNS_16Flash_bwd_paramsE,"aw",@nobits
	.sectionflags	@""
	.align	16


//--------------------- .nv.shared._ZN5flash25flash_bwd_dot_do_o_kernelILb1E23Flash_bwd_kernel_traitsILi192ELi64ELi64ELi8ELi4ELi2ELi2ELb0ELb0EN7cutlass10bfloat16_tE19Flash_kernel_traitsILi192ELi64ELi64ELi8ES3_EEEEvNS_16Flash_bwd_paramsE --------------------------
	.section	.nv.shared._ZN5flash25flash_bwd_dot_do_o_kernelILb1E23Flash_bwd_kernel_traitsILi192ELi64ELi64ELi8ELi4ELi2ELi2ELb0ELb0EN7cutlass10bfloat16_tE19Flash_kernel_traitsILi192ELi64ELi64ELi8ES3_EEEEvNS_16Flash_bwd_paramsE,"aw",@nobits
	.sectionflags	@""
	.align	16
